//
// Generated by NVIDIA NVVM Compiler
//
// Compiler Build ID: CL-36424714
// Cuda compilation tools, release 13.0, V13.0.88
// Based on NVVM 20.0.0
//

.version 9.0
.target sm_100
.address_size 64

	// .globl	_Z35dvc_ScaLBL_D3Q7_AAodd_pH_ionizationPiPdS0_S0_S0_ddiiii

.visible .entry _Z35dvc_ScaLBL_D3Q7_AAodd_pH_ionizationPiPdS0_S0_S0_ddiiii(
	.param .u64 .ptr .align 1 _Z35dvc_ScaLBL_D3Q7_AAodd_pH_ionizationPiPdS0_S0_S0_ddiiii_param_0,
	.param .u64 .ptr .align 1 _Z35dvc_ScaLBL_D3Q7_AAodd_pH_ionizationPiPdS0_S0_S0_ddiiii_param_1,
	.param .u64 .ptr .align 1 _Z35dvc_ScaLBL_D3Q7_AAodd_pH_ionizationPiPdS0_S0_S0_ddiiii_param_2,
	.param .u64 .ptr .align 1 _Z35dvc_ScaLBL_D3Q7_AAodd_pH_ionizationPiPdS0_S0_S0_ddiiii_param_3,
	.param .u64 .ptr .align 1 _Z35dvc_ScaLBL_D3Q7_AAodd_pH_ionizationPiPdS0_S0_S0_ddiiii_param_4,
	.param .f64 _Z35dvc_ScaLBL_D3Q7_AAodd_pH_ionizationPiPdS0_S0_S0_ddiiii_param_5,
	.param .f64 _Z35dvc_ScaLBL_D3Q7_AAodd_pH_ionizationPiPdS0_S0_S0_ddiiii_param_6,
	.param .u32 _Z35dvc_ScaLBL_D3Q7_AAodd_pH_ionizationPiPdS0_S0_S0_ddiiii_param_7,
	.param .u32 _Z35dvc_ScaLBL_D3Q7_AAodd_pH_ionizationPiPdS0_S0_S0_ddiiii_param_8,
	.param .u32 _Z35dvc_ScaLBL_D3Q7_AAodd_pH_ionizationPiPdS0_S0_S0_ddiiii_param_9,
	.param .u32 _Z35dvc_ScaLBL_D3Q7_AAodd_pH_ionizationPiPdS0_S0_S0_ddiiii_param_10
)
{
	.reg .pred 	%p<4>;
	.reg .b32 	%r<46>;
	.reg .b64 	%rd<44>;
	.reg .b64 	%fd<91>;

	ld.param.u64 	%rd5, [_Z35dvc_ScaLBL_D3Q7_AAodd_pH_ionizationPiPdS0_S0_S0_ddiiii_param_0];
	ld.param.u64 	%rd6, [_Z35dvc_ScaLBL_D3Q7_AAodd_pH_ionizationPiPdS0_S0_S0_ddiiii_param_1];
	ld.param.u64 	%rd7, [_Z35dvc_ScaLBL_D3Q7_AAodd_pH_ionizationPiPdS0_S0_S0_ddiiii_param_2];
	ld.param.u64 	%rd9, [_Z35dvc_ScaLBL_D3Q7_AAodd_pH_ionizationPiPdS0_S0_S0_ddiiii_param_4];
	ld.param.f64 	%fd2, [_Z35dvc_ScaLBL_D3Q7_AAodd_pH_ionizationPiPdS0_S0_S0_ddiiii_param_5];
	ld.param.f64 	%fd3, [_Z35dvc_ScaLBL_D3Q7_AAodd_pH_ionizationPiPdS0_S0_S0_ddiiii_param_6];
	ld.param.u32 	%r15, [_Z35dvc_ScaLBL_D3Q7_AAodd_pH_ionizationPiPdS0_S0_S0_ddiiii_param_7];
	ld.param.u32 	%r16, [_Z35dvc_ScaLBL_D3Q7_AAodd_pH_ionizationPiPdS0_S0_S0_ddiiii_param_8];
	ld.param.u32 	%r18, [_Z35dvc_ScaLBL_D3Q7_AAodd_pH_ionizationPiPdS0_S0_S0_ddiiii_param_10];
	setp.lt.s32 	%p1, %r18, -524287;
	@%p1 bra 	$L__BB0_5;
	cvta.to.global.u64 	%rd1, %rd6;
	shr.s32 	%r19, %r18, 31;
	shr.u32 	%r20, %r19, 13;
	add.s32 	%r21, %r18, %r20;
	shr.s32 	%r22, %r21, 19;
	neg.s32 	%r45, %r22;
	mov.u32 	%r23, %ctaid.x;
	mov.u32 	%r1, %ntid.x;
	mov.u32 	%r24, %tid.x;
	div.rn.f64 	%fd1, %fd2, %fd3;
	mul.lo.s32 	%r25, %r18, %r15;
	mul.lo.s32 	%r2, %r25, 7;
	add.s32 	%r26, %r24, %r16;
	mul.lo.s32 	%r27, %r1, %r23;
	mad.lo.s32 	%r28, %r27, %r22, %r27;
	add.s32 	%r44, %r26, %r28;
	add.s32 	%r43, %r44, %r2;
	add.s32 	%r42, %r44, %r25;
	cvta.to.global.u64 	%rd2, %rd9;
	cvta.to.global.u64 	%rd3, %rd5;
	cvta.to.global.u64 	%rd4, %rd7;
	mul.wide.s32 	%rd13, %r18, 8;
	mul.wide.s32 	%rd21, %r18, 4;
$L__BB0_2:
	ld.param.u32 	%r41, [_Z35dvc_ScaLBL_D3Q7_AAodd_pH_ionizationPiPdS0_S0_S0_ddiiii_param_9];
	setp.ge.s32 	%p2, %r44, %r41;
	@%p2 bra 	$L__BB0_4;
	ld.param.u64 	%rd43, [_Z35dvc_ScaLBL_D3Q7_AAodd_pH_ionizationPiPdS0_S0_S0_ddiiii_param_3];
	cvta.to.global.u64 	%rd10, %rd43;
	mul.wide.s32 	%rd11, %r44, 8;
	add.s64 	%rd12, %rd10, %rd11;
	ld.global.f64 	%fd4, [%rd12];
	add.s64 	%rd14, %rd12, %rd13;
	ld.global.f64 	%fd5, [%rd14];
	add.s64 	%rd15, %rd14, %rd13;
	ld.global.f64 	%fd6, [%rd15];
	add.s64 	%rd16, %rd2, %rd11;
	ld.global.f64 	%fd7, [%rd16];
	add.s64 	%rd17, %rd16, %rd13;
	ld.global.f64 	%fd8, [%rd17];
	add.s64 	%rd18, %rd17, %rd13;
	ld.global.f64 	%fd9, [%rd18];
	mul.f64 	%fd10, %fd1, %fd4;
	mul.f64 	%fd11, %fd1, %fd5;
	mul.f64 	%fd12, %fd1, %fd6;
	mul.wide.s32 	%rd19, %r44, 4;
	add.s64 	%rd20, %rd3, %rd19;
	ld.global.u32 	%r29, [%rd20];
	add.s64 	%rd22, %rd20, %rd21;
	ld.global.u32 	%r30, [%rd22];
	add.s64 	%rd23, %rd22, %rd21;
	ld.global.u32 	%r31, [%rd23];
	add.s64 	%rd24, %rd23, %rd21;
	ld.global.u32 	%r32, [%rd24];
	add.s64 	%rd25, %rd24, %rd21;
	ld.global.u32 	%r33, [%rd25];
	add.s64 	%rd26, %rd25, %rd21;
	ld.global.u32 	%r34, [%rd26];
	mul.wide.s32 	%rd27, %r43, 8;
	add.s64 	%rd28, %rd1, %rd27;
	ld.global.f64 	%fd13, [%rd28];
	add.s32 	%r35, %r29, %r2;
	mul.wide.s32 	%rd29, %r35, 8;
	add.s64 	%rd30, %rd1, %rd29;
	ld.global.f64 	%fd14, [%rd30];
	add.s32 	%r36, %r30, %r2;
	mul.wide.s32 	%rd31, %r36, 8;
	add.s64 	%rd32, %rd1, %rd31;
	ld.global.f64 	%fd15, [%rd32];
	add.s32 	%r37, %r31, %r2;
	mul.wide.s32 	%rd33, %r37, 8;
	add.s64 	%rd34, %rd1, %rd33;
	ld.global.f64 	%fd16, [%rd34];
	add.s32 	%r38, %r32, %r2;
	mul.wide.s32 	%rd35, %r38, 8;
	add.s64 	%rd36, %rd1, %rd35;
	ld.global.f64 	%fd17, [%rd36];
	add.s32 	%r39, %r33, %r2;
	mul.wide.s32 	%rd37, %r39, 8;
	add.s64 	%rd38, %rd1, %rd37;
	ld.global.f64 	%fd18, [%rd38];
	add.s32 	%r40, %r34, %r2;
	mul.wide.s32 	%rd39, %r40, 8;
	add.s64 	%rd40, %rd1, %rd39;
	ld.global.f64 	%fd19, [%rd40];
	add.f64 	%fd20, %fd13, %fd14;
	add.f64 	%fd21, %fd20, %fd15;
	add.f64 	%fd22, %fd21, %fd16;
	add.f64 	%fd23, %fd22, %fd17;
	add.f64 	%fd24, %fd23, %fd18;
	add.f64 	%fd25, %fd24, %fd19;
	fma.rn.f64 	%fd26, %fd25, %fd25, 0d3D26BE40EBD0DCAE;
	sqrt.rn.f64 	%fd27, %fd26;
	add.f64 	%fd28, %fd25, %fd27;
	sub.f64 	%fd29, %fd28, %fd25;
	sub.f64 	%fd30, %fd28, %fd29;
	mul.wide.s32 	%rd41, %r42, 8;
	add.s64 	%rd42, %rd4, %rd41;
	st.global.f64 	[%rd42], %fd30;
	mul.f64 	%fd31, %fd28, 0d3FC0000000000000;
	add.f64 	%fd32, %fd10, %fd7;
	mul.f64 	%fd33, %fd32, 0d4010000000000000;
	add.f64 	%fd34, %fd33, 0d3FF0000000000000;
	mul.f64 	%fd35, %fd34, %fd31;
	mov.f64 	%fd36, 0d3FF0000000000000;
	sub.f64 	%fd37, %fd36, %fd33;
	mul.f64 	%fd38, %fd37, %fd31;
	mul.f64 	%fd39, %fd8, 0d4010000000000000;
	add.f64 	%fd40, %fd39, 0d3FF0000000000000;
	add.f64 	%fd41, %fd11, %fd40;
	mul.f64 	%fd42, %fd41, %fd31;
	sub.f64 	%fd43, %fd36, %fd39;
	add.f64 	%fd44, %fd11, %fd43;
	mul.f64 	%fd45, %fd44, %fd31;
	mul.f64 	%fd46, %fd9, 0d4010000000000000;
	add.f64 	%fd47, %fd46, 0d3FF0000000000000;
	add.f64 	%fd48, %fd12, %fd47;
	mul.f64 	%fd49, %fd48, %fd31;
	sub.f64 	%fd50, %fd36, %fd46;
	add.f64 	%fd51, %fd12, %fd50;
	mul.f64 	%fd52, %fd51, %fd31;
	add.f64 	%fd53, %fd35, %fd38;
	add.f64 	%fd54, %fd42, %fd53;
	add.f64 	%fd55, %fd45, %fd54;
	add.f64 	%fd56, %fd49, %fd55;
	add.f64 	%fd57, %fd52, %fd56;
	sub.f64 	%fd58, %fd28, %fd57;
	mul.f64 	%fd59, %fd29, 0d3FC0000000000000;
	sub.f64 	%fd60, %fd7, %fd10;
	mul.f64 	%fd61, %fd60, 0d4010000000000000;
	add.f64 	%fd62, %fd61, 0d3FF0000000000000;
	mul.f64 	%fd63, %fd62, %fd59;
	sub.f64 	%fd64, %fd36, %fd61;
	mul.f64 	%fd65, %fd64, %fd59;
	sub.f64 	%fd66, %fd8, %fd11;
	mul.f64 	%fd67, %fd66, 0d4010000000000000;
	add.f64 	%fd68, %fd67, 0d3FF0000000000000;
	mul.f64 	%fd69, %fd68, %fd59;
	sub.f64 	%fd70, %fd36, %fd67;
	mul.f64 	%fd71, %fd70, %fd59;
	sub.f64 	%fd72, %fd9, %fd12;
	mul.f64 	%fd73, %fd72, 0d4010000000000000;
	add.f64 	%fd74, %fd73, 0d3FF0000000000000;
	mul.f64 	%fd75, %fd74, %fd59;
	sub.f64 	%fd76, %fd36, %fd73;
	mul.f64 	%fd77, %fd76, %fd59;
	add.f64 	%fd78, %fd63, %fd65;
	add.f64 	%fd79, %fd69, %fd78;
	add.f64 	%fd80, %fd71, %fd79;
	add.f64 	%fd81, %fd75, %fd80;
	add.f64 	%fd82, %fd77, %fd81;
	sub.f64 	%fd83, %fd82, %fd29;
	add.f64 	%fd84, %fd58, %fd83;
	sub.f64 	%fd85, %fd35, %fd63;
	sub.f64 	%fd86, %fd38, %fd65;
	sub.f64 	%fd87, %fd42, %fd69;
	sub.f64 	%fd88, %fd45, %fd71;
	sub.f64 	%fd89, %fd49, %fd75;
	sub.f64 	%fd90, %fd52, %fd77;
	st.global.f64 	[%rd28], %fd84;
	st.global.f64 	[%rd32], %fd85;
	st.global.f64 	[%rd30], %fd86;
	st.global.f64 	[%rd36], %fd87;
	st.global.f64 	[%rd34], %fd88;
	st.global.f64 	[%rd40], %fd89;
	st.global.f64 	[%rd38], %fd90;
$L__BB0_4:
	add.s32 	%r45, %r45, 1;
	add.s32 	%r44, %r44, %r1;
	add.s32 	%r43, %r43, %r1;
	add.s32 	%r42, %r42, %r1;
	setp.ne.s32 	%p3, %r45, 1;
	@%p3 bra 	$L__BB0_2;
$L__BB0_5:
	ret;

}
	// .globl	_Z36dvc_ScaLBL_D3Q7_AAeven_pH_ionizationPdS_S_S_ddiiii
.visible .entry _Z36dvc_ScaLBL_D3Q7_AAeven_pH_ionizationPdS_S_S_ddiiii(
	.param .u64 .ptr .align 1 _Z36dvc_ScaLBL_D3Q7_AAeven_pH_ionizationPdS_S_S_ddiiii_param_0,
	.param .u64 .ptr .align 1 _Z36dvc_ScaLBL_D3Q7_AAeven_pH_ionizationPdS_S_S_ddiiii_param_1,
	.param .u64 .ptr .align 1 _Z36dvc_ScaLBL_D3Q7_AAeven_pH_ionizationPdS_S_S_ddiiii_param_2,
	.param .u64 .ptr .align 1 _Z36dvc_ScaLBL_D3Q7_AAeven_pH_ionizationPdS_S_S_ddiiii_param_3,
	.param .f64 _Z36dvc_ScaLBL_D3Q7_AAeven_pH_ionizationPdS_S_S_ddiiii_param_4,
	.param .f64 _Z36dvc_ScaLBL_D3Q7_AAeven_pH_ionizationPdS_S_S_ddiiii_param_5,
	.param .u32 _Z36dvc_ScaLBL_D3Q7_AAeven_pH_ionizationPdS_S_S_ddiiii_param_6,
	.param .u32 _Z36dvc_ScaLBL_D3Q7_AAeven_pH_ionizationPdS_S_S_ddiiii_param_7,
	.param .u32 _Z36dvc_ScaLBL_D3Q7_AAeven_pH_ionizationPdS_S_S_ddiiii_param_8,
	.param .u32 _Z36dvc_ScaLBL_D3Q7_AAeven_pH_ionizationPdS_S_S_ddiiii_param_9
)
{
	.reg .pred 	%p<4>;
	.reg .b32 	%r<51>;
	.reg .b64 	%rd<31>;
	.reg .b64 	%fd<91>;

	ld.param.u64 	%rd4, [_Z36dvc_ScaLBL_D3Q7_AAeven_pH_ionizationPdS_S_S_ddiiii_param_0];
	ld.param.u64 	%rd5, [_Z36dvc_ScaLBL_D3Q7_AAeven_pH_ionizationPdS_S_S_ddiiii_param_1];
	ld.param.u64 	%rd7, [_Z36dvc_ScaLBL_D3Q7_AAeven_pH_ionizationPdS_S_S_ddiiii_param_3];
	ld.param.f64 	%fd2, [_Z36dvc_ScaLBL_D3Q7_AAeven_pH_ionizationPdS_S_S_ddiiii_param_4];
	ld.param.f64 	%fd3, [_Z36dvc_ScaLBL_D3Q7_AAeven_pH_ionizationPdS_S_S_ddiiii_param_5];
	ld.param.u32 	%r23, [_Z36dvc_ScaLBL_D3Q7_AAeven_pH_ionizationPdS_S_S_ddiiii_param_6];
	ld.param.u32 	%r24, [_Z36dvc_ScaLBL_D3Q7_AAeven_pH_ionizationPdS_S_S_ddiiii_param_7];
	ld.param.u32 	%r26, [_Z36dvc_ScaLBL_D3Q7_AAeven_pH_ionizationPdS_S_S_ddiiii_param_9];
	setp.lt.s32 	%p1, %r26, -524287;
	@%p1 bra 	$L__BB1_5;
	cvta.to.global.u64 	%rd1, %rd4;
	shr.s32 	%r27, %r26, 31;
	shr.u32 	%r28, %r27, 13;
	add.s32 	%r29, %r26, %r28;
	shr.s32 	%r30, %r29, 19;
	neg.s32 	%r50, %r30;
	mov.u32 	%r31, %ctaid.x;
	mov.u32 	%r1, %ntid.x;
	mov.u32 	%r32, %tid.x;
	shl.b32 	%r33, %r26, 1;
	div.rn.f64 	%fd1, %fd2, %fd3;
	mul.lo.s32 	%r34, %r23, 7;
	mul.lo.s32 	%r35, %r34, %r26;
	add.s32 	%r36, %r35, %r33;
	sub.s32 	%r37, %r36, %r26;
	mad.lo.s32 	%r38, %r26, 3, %r37;
	add.s32 	%r39, %r32, %r24;
	mul.lo.s32 	%r40, %r1, %r31;
	mad.lo.s32 	%r41, %r40, %r30, %r40;
	add.s32 	%r46, %r39, %r41;
	add.s32 	%r49, %r46, %r36;
	add.s32 	%r48, %r46, %r38;
	add.s32 	%r42, %r34, 6;
	mad.lo.s32 	%r47, %r26, %r42, %r46;
	add.s32 	%r45, %r46, %r35;
	mad.lo.s32 	%r44, %r26, %r23, %r46;
	cvta.to.global.u64 	%rd2, %rd7;
	cvta.to.global.u64 	%rd3, %rd5;
	mul.wide.s32 	%rd11, %r26, 8;
$L__BB1_2:
	ld.param.u32 	%r43, [_Z36dvc_ScaLBL_D3Q7_AAeven_pH_ionizationPdS_S_S_ddiiii_param_8];
	setp.ge.s32 	%p2, %r46, %r43;
	@%p2 bra 	$L__BB1_4;
	ld.param.u64 	%rd30, [_Z36dvc_ScaLBL_D3Q7_AAeven_pH_ionizationPdS_S_S_ddiiii_param_2];
	cvta.to.global.u64 	%rd8, %rd30;
	mul.wide.s32 	%rd9, %r46, 8;
	add.s64 	%rd10, %rd8, %rd9;
	ld.global.f64 	%fd4, [%rd10];
	add.s64 	%rd12, %rd10, %rd11;
	ld.global.f64 	%fd5, [%rd12];
	add.s64 	%rd13, %rd12, %rd11;
	ld.global.f64 	%fd6, [%rd13];
	add.s64 	%rd14, %rd2, %rd9;
	ld.global.f64 	%fd7, [%rd14];
	add.s64 	%rd15, %rd14, %rd11;
	ld.global.f64 	%fd8, [%rd15];
	add.s64 	%rd16, %rd15, %rd11;
	ld.global.f64 	%fd9, [%rd16];
	mul.f64 	%fd10, %fd1, %fd4;
	mul.f64 	%fd11, %fd1, %fd5;
	mul.f64 	%fd12, %fd1, %fd6;
	mul.wide.s32 	%rd17, %r45, 8;
	add.s64 	%rd18, %rd1, %rd17;
	ld.global.f64 	%fd13, [%rd18];
	mul.wide.s32 	%rd19, %r49, 8;
	add.s64 	%rd20, %rd1, %rd19;
	ld.global.f64 	%fd14, [%rd20];
	add.s64 	%rd21, %rd18, %rd11;
	ld.global.f64 	%fd15, [%rd21];
	mul.wide.s32 	%rd22, %r48, 8;
	add.s64 	%rd23, %rd1, %rd22;
	ld.global.f64 	%fd16, [%rd23];
	add.s64 	%rd24, %rd20, %rd11;
	ld.global.f64 	%fd17, [%rd24];
	mul.wide.s32 	%rd25, %r47, 8;
	add.s64 	%rd26, %rd1, %rd25;
	ld.global.f64 	%fd18, [%rd26];
	add.s64 	%rd27, %rd23, %rd11;
	ld.global.f64 	%fd19, [%rd27];
	add.f64 	%fd20, %fd13, %fd14;
	add.f64 	%fd21, %fd20, %fd15;
	add.f64 	%fd22, %fd21, %fd16;
	add.f64 	%fd23, %fd22, %fd17;
	add.f64 	%fd24, %fd23, %fd18;
	add.f64 	%fd25, %fd24, %fd19;
	fma.rn.f64 	%fd26, %fd25, %fd25, 0d3D26BE40EBD0DCAE;
	sqrt.rn.f64 	%fd27, %fd26;
	add.f64 	%fd28, %fd25, %fd27;
	sub.f64 	%fd29, %fd28, %fd25;
	sub.f64 	%fd30, %fd28, %fd29;
	mul.wide.s32 	%rd28, %r44, 8;
	add.s64 	%rd29, %rd3, %rd28;
	st.global.f64 	[%rd29], %fd30;
	mul.f64 	%fd31, %fd28, 0d3FC0000000000000;
	add.f64 	%fd32, %fd10, %fd7;
	mul.f64 	%fd33, %fd32, 0d4010000000000000;
	add.f64 	%fd34, %fd33, 0d3FF0000000000000;
	mul.f64 	%fd35, %fd34, %fd31;
	mov.f64 	%fd36, 0d3FF0000000000000;
	sub.f64 	%fd37, %fd36, %fd33;
	mul.f64 	%fd38, %fd37, %fd31;
	mul.f64 	%fd39, %fd8, 0d4010000000000000;
	add.f64 	%fd40, %fd39, 0d3FF0000000000000;
	add.f64 	%fd41, %fd11, %fd40;
	mul.f64 	%fd42, %fd41, %fd31;
	sub.f64 	%fd43, %fd36, %fd39;
	add.f64 	%fd44, %fd11, %fd43;
	mul.f64 	%fd45, %fd44, %fd31;
	mul.f64 	%fd46, %fd9, 0d4010000000000000;
	add.f64 	%fd47, %fd46, 0d3FF0000000000000;
	add.f64 	%fd48, %fd12, %fd47;
	mul.f64 	%fd49, %fd48, %fd31;
	sub.f64 	%fd50, %fd36, %fd46;
	add.f64 	%fd51, %fd12, %fd50;
	mul.f64 	%fd52, %fd51, %fd31;
	add.f64 	%fd53, %fd35, %fd38;
	add.f64 	%fd54, %fd42, %fd53;
	add.f64 	%fd55, %fd45, %fd54;
	add.f64 	%fd56, %fd49, %fd55;
	add.f64 	%fd57, %fd52, %fd56;
	sub.f64 	%fd58, %fd28, %fd57;
	mul.f64 	%fd59, %fd29, 0d3FC0000000000000;
	sub.f64 	%fd60, %fd7, %fd10;
	mul.f64 	%fd61, %fd60, 0d4010000000000000;
	add.f64 	%fd62, %fd61, 0d3FF0000000000000;
	mul.f64 	%fd63, %fd62, %fd59;
	sub.f64 	%fd64, %fd36, %fd61;
	mul.f64 	%fd65, %fd64, %fd59;
	sub.f64 	%fd66, %fd8, %fd11;
	mul.f64 	%fd67, %fd66, 0d4010000000000000;
	add.f64 	%fd68, %fd67, 0d3FF0000000000000;
	mul.f64 	%fd69, %fd68, %fd59;
	sub.f64 	%fd70, %fd36, %fd67;
	mul.f64 	%fd71, %fd70, %fd59;
	sub.f64 	%fd72, %fd9, %fd12;
	mul.f64 	%fd73, %fd72, 0d4010000000000000;
	add.f64 	%fd74, %fd73, 0d3FF0000000000000;
	mul.f64 	%fd75, %fd74, %fd59;
	sub.f64 	%fd76, %fd36, %fd73;
	mul.f64 	%fd77, %fd76, %fd59;
	add.f64 	%fd78, %fd63, %fd65;
	add.f64 	%fd79, %fd69, %fd78;
	add.f64 	%fd80, %fd71, %fd79;
	add.f64 	%fd81, %fd75, %fd80;
	add.f64 	%fd82, %fd77, %fd81;
	sub.f64 	%fd83, %fd82, %fd29;
	add.f64 	%fd84, %fd58, %fd83;
	sub.f64 	%fd85, %fd35, %fd63;
	sub.f64 	%fd86, %fd38, %fd65;
	sub.f64 	%fd87, %fd42, %fd69;
	sub.f64 	%fd88, %fd45, %fd71;
	sub.f64 	%fd89, %fd49, %fd75;
	sub.f64 	%fd90, %fd52, %fd77;
	st.global.f64 	[%rd18], %fd84;
	st.global.f64 	[%rd21], %fd85;
	st.global.f64 	[%rd20], %fd86;
	st.global.f64 	[%rd24], %fd87;
	st.global.f64 	[%rd23], %fd88;
	st.global.f64 	[%rd27], %fd89;
	st.global.f64 	[%rd26], %fd90;
$L__BB1_4:
	add.s32 	%r50, %r50, 1;
	add.s32 	%r49, %r49, %r1;
	add.s32 	%r48, %r48, %r1;
	add.s32 	%r47, %r47, %r1;
	add.s32 	%r46, %r46, %r1;
	add.s32 	%r45, %r45, %r1;
	add.s32 	%r44, %r44, %r1;
	setp.ne.s32 	%p3, %r50, 1;
	@%p3 bra 	$L__BB1_2;
$L__BB1_5:
	ret;

}
	// .globl	_Z39dvc_ScaLBL_D3Q7_Membrane_AssignLinkCoefPiS_PdS0_S0_dddddiiiii
.visible .entry _Z39dvc_ScaLBL_D3Q7_Membrane_AssignLinkCoefPiS_PdS0_S0_dddddiiiii(
	.param .u64 .ptr .align 1 _Z39dvc_ScaLBL_D3Q7_Membrane_AssignLinkCoefPiS_PdS0_S0_dddddiiiii_param_0,
	.param .u64 .ptr .align 1 _Z39dvc_ScaLBL_D3Q7_Membrane_AssignLinkCoefPiS_PdS0_S0_dddddiiiii_param_1,
	.param .u64 .ptr .align 1 _Z39dvc_ScaLBL_D3Q7_Membrane_AssignLinkCoefPiS_PdS0_S0_dddddiiiii_param_2,
	.param .u64 .ptr .align 1 _Z39dvc_ScaLBL_D3Q7_Membrane_AssignLinkCoefPiS_PdS0_S0_dddddiiiii_param_3,
	.param .u64 .ptr .align 1 _Z39dvc_ScaLBL_D3Q7_Membrane_AssignLinkCoefPiS_PdS0_S0_dddddiiiii_param_4,
	.param .f64 _Z39dvc_ScaLBL_D3Q7_Membrane_AssignLinkCoefPiS_PdS0_S0_dddddiiiii_param_5,
	.param .f64 _Z39dvc_ScaLBL_D3Q7_Membrane_AssignLinkCoefPiS_PdS0_S0_dddddiiiii_param_6,
	.param .f64 _Z39dvc_ScaLBL_D3Q7_Membrane_AssignLinkCoefPiS_PdS0_S0_dddddiiiii_param_7,
	.param .f64 _Z39dvc_ScaLBL_D3Q7_Membrane_AssignLinkCoefPiS_PdS0_S0_dddddiiiii_param_8,
	.param .f64 _Z39dvc_ScaLBL_D3Q7_Membrane_AssignLinkCoefPiS_PdS0_S0_dddddiiiii_param_9,
	.param .u32 _Z39dvc_ScaLBL_D3Q7_Membrane_AssignLinkCoefPiS_PdS0_S0_dddddiiiii_param_10,
	.param .u32 _Z39dvc_ScaLBL_D3Q7_Membrane_AssignLinkCoefPiS_PdS0_S0_dddddiiiii_param_11,
	.param .u32 _Z39dvc_ScaLBL_D3Q7_Membrane_AssignLinkCoefPiS_PdS0_S0_dddddiiiii_param_12,
	.param .u32 _Z39dvc_ScaLBL_D3Q7_Membrane_AssignLinkCoefPiS_PdS0_S0_dddddiiiii_param_13,
	.param .u32 _Z39dvc_ScaLBL_D3Q7_Membrane_AssignLinkCoefPiS_PdS0_S0_dddddiiiii_param_14
)
{
	.reg .pred 	%p<21>;
	.reg .b32 	%r<125>;
	.reg .b64 	%rd<93>;
	.reg .b64 	%fd<41>;

	ld.param.u64 	%rd5, [_Z39dvc_ScaLBL_D3Q7_Membrane_AssignLinkCoefPiS_PdS0_S0_dddddiiiii_param_0];
	ld.param.u64 	%rd6, [_Z39dvc_ScaLBL_D3Q7_Membrane_AssignLinkCoefPiS_PdS0_S0_dddddiiiii_param_1];
	ld.param.u64 	%rd7, [_Z39dvc_ScaLBL_D3Q7_Membrane_AssignLinkCoefPiS_PdS0_S0_dddddiiiii_param_3];
	ld.param.u64 	%rd8, [_Z39dvc_ScaLBL_D3Q7_Membrane_AssignLinkCoefPiS_PdS0_S0_dddddiiiii_param_4];
	ld.param.f64 	%fd1, [_Z39dvc_ScaLBL_D3Q7_Membrane_AssignLinkCoefPiS_PdS0_S0_dddddiiiii_param_5];
	ld.param.f64 	%fd2, [_Z39dvc_ScaLBL_D3Q7_Membrane_AssignLinkCoefPiS_PdS0_S0_dddddiiiii_param_6];
	ld.param.f64 	%fd3, [_Z39dvc_ScaLBL_D3Q7_Membrane_AssignLinkCoefPiS_PdS0_S0_dddddiiiii_param_7];
	ld.param.f64 	%fd4, [_Z39dvc_ScaLBL_D3Q7_Membrane_AssignLinkCoefPiS_PdS0_S0_dddddiiiii_param_8];
	ld.param.f64 	%fd5, [_Z39dvc_ScaLBL_D3Q7_Membrane_AssignLinkCoefPiS_PdS0_S0_dddddiiiii_param_9];
	ld.param.u32 	%r41, [_Z39dvc_ScaLBL_D3Q7_Membrane_AssignLinkCoefPiS_PdS0_S0_dddddiiiii_param_10];
	ld.param.u32 	%r42, [_Z39dvc_ScaLBL_D3Q7_Membrane_AssignLinkCoefPiS_PdS0_S0_dddddiiiii_param_14];
	cvta.to.global.u64 	%rd1, %rd8;
	cvta.to.global.u64 	%rd2, %rd7;
	cvta.to.global.u64 	%rd3, %rd6;
	cvta.to.global.u64 	%rd4, %rd5;
	setp.lt.s32 	%p1, %r41, -524287;
	@%p1 bra 	$L__BB2_22;
	shr.s32 	%r44, %r41, 31;
	shr.u32 	%r45, %r44, 13;
	add.s32 	%r46, %r41, %r45;
	shr.s32 	%r1, %r46, 19;
	add.s32 	%r2, %r1, 1;
	mov.u32 	%r3, %ctaid.x;
	mov.u32 	%r4, %ntid.x;
	setp.lt.u32 	%p2, %r1, 3;
	mov.b32 	%r124, 0;
	@%p2 bra 	$L__BB2_12;
	and.b32  	%r47, %r2, -4;
	neg.s32 	%r122, %r47;
	mul.lo.s32 	%r48, %r2, %r3;
	mad.lo.s32 	%r49, %r4, %r48, %r4;
	mov.u32 	%r50, %tid.x;
	add.s32 	%r121, %r50, %r49;
	shl.b32 	%r51, %r49, 1;
	shl.b32 	%r52, %r50, 1;
	add.s32 	%r120, %r51, %r52;
	add.s32 	%r53, %r48, 2;
	mul.lo.s32 	%r54, %r4, %r53;
	add.s32 	%r119, %r50, %r54;
	shl.b32 	%r55, %r54, 1;
	add.s32 	%r118, %r55, %r52;
	add.s32 	%r56, %r48, 3;
	mul.lo.s32 	%r57, %r4, %r56;
	add.s32 	%r117, %r50, %r57;
	shl.b32 	%r58, %r57, 1;
	add.s32 	%r116, %r58, %r52;
	mul.lo.s32 	%r59, %r4, %r3;
	mul.lo.s32 	%r60, %r59, %r2;
	shl.b32 	%r61, %r60, 1;
	add.s32 	%r115, %r61, %r52;
	add.s32 	%r114, %r50, %r60;
$L__BB2_3:
	.pragma "nounroll";
	setp.ge.s32 	%p3, %r114, %r41;
	@%p3 bra 	$L__BB2_5;
	mul.wide.s32 	%rd9, %r115, 4;
	add.s64 	%rd10, %rd4, %rd9;
	ld.global.u32 	%r62, [%rd10];
	ld.global.u32 	%r63, [%rd10+4];
	rem.s32 	%r64, %r62, %r42;
	rem.s32 	%r65, %r63, %r42;
	mul.wide.s32 	%rd11, %r64, 4;
	add.s64 	%rd12, %rd3, %rd11;
	ld.global.u32 	%r66, [%rd12];
	mul.wide.s32 	%rd13, %r65, 4;
	add.s64 	%rd14, %rd3, %rd13;
	ld.global.u32 	%r67, [%rd14];
	mul.wide.s32 	%rd15, %r66, 8;
	add.s64 	%rd16, %rd2, %rd15;
	ld.global.f64 	%fd6, [%rd16];
	mul.wide.s32 	%rd17, %r67, 8;
	add.s64 	%rd18, %rd2, %rd17;
	ld.global.f64 	%fd7, [%rd18];
	sub.f64 	%fd8, %fd6, %fd7;
	setp.gt.f64 	%p4, %fd8, %fd1;
	selp.f64 	%fd9, %fd4, %fd2, %p4;
	selp.f64 	%fd10, %fd5, %fd3, %p4;
	mul.wide.s32 	%rd19, %r115, 8;
	add.s64 	%rd20, %rd1, %rd19;
	st.global.f64 	[%rd20], %fd9;
	st.global.f64 	[%rd20+8], %fd10;
$L__BB2_5:
	setp.ge.s32 	%p5, %r121, %r41;
	@%p5 bra 	$L__BB2_7;
	mul.wide.s32 	%rd21, %r120, 4;
	add.s64 	%rd22, %rd4, %rd21;
	ld.global.u32 	%r68, [%rd22];
	ld.global.u32 	%r69, [%rd22+4];
	rem.s32 	%r70, %r68, %r42;
	rem.s32 	%r71, %r69, %r42;
	mul.wide.s32 	%rd23, %r70, 4;
	add.s64 	%rd24, %rd3, %rd23;
	ld.global.u32 	%r72, [%rd24];
	mul.wide.s32 	%rd25, %r71, 4;
	add.s64 	%rd26, %rd3, %rd25;
	ld.global.u32 	%r73, [%rd26];
	mul.wide.s32 	%rd27, %r72, 8;
	add.s64 	%rd28, %rd2, %rd27;
	ld.global.f64 	%fd11, [%rd28];
	mul.wide.s32 	%rd29, %r73, 8;
	add.s64 	%rd30, %rd2, %rd29;
	ld.global.f64 	%fd12, [%rd30];
	sub.f64 	%fd13, %fd11, %fd12;
	setp.gt.f64 	%p6, %fd13, %fd1;
	selp.f64 	%fd14, %fd4, %fd2, %p6;
	selp.f64 	%fd15, %fd5, %fd3, %p6;
	mul.wide.s32 	%rd31, %r120, 8;
	add.s64 	%rd32, %rd1, %rd31;
	st.global.f64 	[%rd32], %fd14;
	st.global.f64 	[%rd32+8], %fd15;
$L__BB2_7:
	setp.ge.s32 	%p7, %r119, %r41;
	@%p7 bra 	$L__BB2_9;
	mul.wide.s32 	%rd33, %r118, 4;
	add.s64 	%rd34, %rd4, %rd33;
	ld.global.u32 	%r74, [%rd34];
	ld.global.u32 	%r75, [%rd34+4];
	rem.s32 	%r76, %r74, %r42;
	rem.s32 	%r77, %r75, %r42;
	mul.wide.s32 	%rd35, %r76, 4;
	add.s64 	%rd36, %rd3, %rd35;
	ld.global.u32 	%r78, [%rd36];
	mul.wide.s32 	%rd37, %r77, 4;
	add.s64 	%rd38, %rd3, %rd37;
	ld.global.u32 	%r79, [%rd38];
	mul.wide.s32 	%rd39, %r78, 8;
	add.s64 	%rd40, %rd2, %rd39;
	ld.global.f64 	%fd16, [%rd40];
	mul.wide.s32 	%rd41, %r79, 8;
	add.s64 	%rd42, %rd2, %rd41;
	ld.global.f64 	%fd17, [%rd42];
	sub.f64 	%fd18, %fd16, %fd17;
	setp.gt.f64 	%p8, %fd18, %fd1;
	selp.f64 	%fd19, %fd4, %fd2, %p8;
	selp.f64 	%fd20, %fd5, %fd3, %p8;
	mul.wide.s32 	%rd43, %r118, 8;
	add.s64 	%rd44, %rd1, %rd43;
	st.global.f64 	[%rd44], %fd19;
	st.global.f64 	[%rd44+8], %fd20;
$L__BB2_9:
	setp.ge.s32 	%p9, %r117, %r41;
	@%p9 bra 	$L__BB2_11;
	mul.wide.s32 	%rd45, %r116, 4;
	add.s64 	%rd46, %rd4, %rd45;
	ld.global.u32 	%r80, [%rd46];
	ld.global.u32 	%r81, [%rd46+4];
	rem.s32 	%r82, %r80, %r42;
	rem.s32 	%r83, %r81, %r42;
	mul.wide.s32 	%rd47, %r82, 4;
	add.s64 	%rd48, %rd3, %rd47;
	ld.global.u32 	%r84, [%rd48];
	mul.wide.s32 	%rd49, %r83, 4;
	add.s64 	%rd50, %rd3, %rd49;
	ld.global.u32 	%r85, [%rd50];
	mul.wide.s32 	%rd51, %r84, 8;
	add.s64 	%rd52, %rd2, %rd51;
	ld.global.f64 	%fd21, [%rd52];
	mul.wide.s32 	%rd53, %r85, 8;
	add.s64 	%rd54, %rd2, %rd53;
	ld.global.f64 	%fd22, [%rd54];
	sub.f64 	%fd23, %fd21, %fd22;
	setp.gt.f64 	%p10, %fd23, %fd1;
	selp.f64 	%fd24, %fd4, %fd2, %p10;
	selp.f64 	%fd25, %fd5, %fd3, %p10;
	mul.wide.s32 	%rd55, %r116, 8;
	add.s64 	%rd56, %rd1, %rd55;
	st.global.f64 	[%rd56], %fd24;
	st.global.f64 	[%rd56+8], %fd25;
$L__BB2_11:
	and.b32  	%r124, %r2, -4;
	add.s32 	%r122, %r122, 4;
	shl.b32 	%r86, %r4, 2;
	add.s32 	%r121, %r121, %r86;
	shl.b32 	%r87, %r4, 3;
	add.s32 	%r120, %r120, %r87;
	add.s32 	%r119, %r119, %r86;
	add.s32 	%r118, %r118, %r87;
	add.s32 	%r117, %r117, %r86;
	add.s32 	%r116, %r116, %r87;
	add.s32 	%r115, %r115, %r87;
	add.s32 	%r114, %r114, %r86;
	setp.ne.s32 	%p11, %r122, 0;
	@%p11 bra 	$L__BB2_3;
$L__BB2_12:
	mov.u32 	%r34, %tid.x;
	mov.u32 	%r89, %ctaid.x;
	mul.lo.s32 	%r35, %r2, %r89;
	and.b32  	%r88, %r2, 3;
	setp.eq.s32 	%p12, %r88, 0;
	@%p12 bra 	$L__BB2_22;
	setp.eq.s32 	%p13, %r88, 1;
	@%p13 bra 	$L__BB2_19;
	add.s32 	%r90, %r124, %r35;
	mad.lo.s32 	%r36, %r90, %r4, %r34;
	setp.ge.s32 	%p14, %r36, %r41;
	@%p14 bra 	$L__BB2_16;
	shl.b32 	%r91, %r36, 1;
	mul.wide.s32 	%rd57, %r91, 4;
	add.s64 	%rd58, %rd4, %rd57;
	ld.global.u32 	%r92, [%rd58];
	ld.global.u32 	%r93, [%rd58+4];
	rem.s32 	%r94, %r92, %r42;
	rem.s32 	%r95, %r93, %r42;
	mul.wide.s32 	%rd59, %r94, 4;
	add.s64 	%rd60, %rd3, %rd59;
	ld.global.u32 	%r96, [%rd60];
	mul.wide.s32 	%rd61, %r95, 4;
	add.s64 	%rd62, %rd3, %rd61;
	ld.global.u32 	%r97, [%rd62];
	mul.wide.s32 	%rd63, %r96, 8;
	add.s64 	%rd64, %rd2, %rd63;
	ld.global.f64 	%fd26, [%rd64];
	mul.wide.s32 	%rd65, %r97, 8;
	add.s64 	%rd66, %rd2, %rd65;
	ld.global.f64 	%fd27, [%rd66];
	sub.f64 	%fd28, %fd26, %fd27;
	setp.gt.f64 	%p15, %fd28, %fd1;
	selp.f64 	%fd29, %fd4, %fd2, %p15;
	selp.f64 	%fd30, %fd5, %fd3, %p15;
	mul.wide.s32 	%rd67, %r91, 8;
	add.s64 	%rd68, %rd1, %rd67;
	st.global.f64 	[%rd68], %fd29;
	st.global.f64 	[%rd68+8], %fd30;
$L__BB2_16:
	add.s32 	%r37, %r36, %r4;
	setp.ge.s32 	%p16, %r37, %r41;
	@%p16 bra 	$L__BB2_18;
	shl.b32 	%r98, %r37, 1;
	mul.wide.s32 	%rd69, %r98, 4;
	add.s64 	%rd70, %rd4, %rd69;
	ld.global.u32 	%r99, [%rd70];
	ld.global.u32 	%r100, [%rd70+4];
	rem.s32 	%r101, %r99, %r42;
	rem.s32 	%r102, %r100, %r42;
	mul.wide.s32 	%rd71, %r101, 4;
	add.s64 	%rd72, %rd3, %rd71;
	ld.global.u32 	%r103, [%rd72];
	mul.wide.s32 	%rd73, %r102, 4;
	add.s64 	%rd74, %rd3, %rd73;
	ld.global.u32 	%r104, [%rd74];
	mul.wide.s32 	%rd75, %r103, 8;
	add.s64 	%rd76, %rd2, %rd75;
	ld.global.f64 	%fd31, [%rd76];
	mul.wide.s32 	%rd77, %r104, 8;
	add.s64 	%rd78, %rd2, %rd77;
	ld.global.f64 	%fd32, [%rd78];
	sub.f64 	%fd33, %fd31, %fd32;
	setp.gt.f64 	%p17, %fd33, %fd1;
	selp.f64 	%fd34, %fd4, %fd2, %p17;
	selp.f64 	%fd35, %fd5, %fd3, %p17;
	mul.wide.s32 	%rd79, %r98, 8;
	add.s64 	%rd80, %rd1, %rd79;
	st.global.f64 	[%rd80], %fd34;
	st.global.f64 	[%rd80+8], %fd35;
$L__BB2_18:
	add.s32 	%r124, %r124, 2;
$L__BB2_19:
	and.b32  	%r105, %r1, 1;
	setp.eq.b32 	%p18, %r105, 1;
	@%p18 bra 	$L__BB2_22;
	add.s32 	%r106, %r124, %r35;
	mad.lo.s32 	%r40, %r106, %r4, %r34;
	setp.ge.s32 	%p19, %r40, %r41;
	@%p19 bra 	$L__BB2_22;
	shl.b32 	%r107, %r40, 1;
	mul.wide.s32 	%rd81, %r107, 4;
	add.s64 	%rd82, %rd4, %rd81;
	ld.global.u32 	%r108, [%rd82];
	ld.global.u32 	%r109, [%rd82+4];
	rem.s32 	%r110, %r108, %r42;
	rem.s32 	%r111, %r109, %r42;
	mul.wide.s32 	%rd83, %r110, 4;
	add.s64 	%rd84, %rd3, %rd83;
	ld.global.u32 	%r112, [%rd84];
	mul.wide.s32 	%rd85, %r111, 4;
	add.s64 	%rd86, %rd3, %rd85;
	ld.global.u32 	%r113, [%rd86];
	mul.wide.s32 	%rd87, %r112, 8;
	add.s64 	%rd88, %rd2, %rd87;
	ld.global.f64 	%fd36, [%rd88];
	mul.wide.s32 	%rd89, %r113, 8;
	add.s64 	%rd90, %rd2, %rd89;
	ld.global.f64 	%fd37, [%rd90];
	sub.f64 	%fd38, %fd36, %fd37;
	setp.gt.f64 	%p20, %fd38, %fd1;
	selp.f64 	%fd39, %fd4, %fd2, %p20;
	selp.f64 	%fd40, %fd5, %fd3, %p20;
	mul.wide.s32 	%rd91, %r107, 8;
	add.s64 	%rd92, %rd1, %rd91;
	st.global.f64 	[%rd92], %fd39;
	st.global.f64 	[%rd92+8], %fd40;
$L__BB2_22:
	ret;

}
	// .globl	_Z44dvc_ScaLBL_D3Q7_Membrane_AssignLinkCoef_haloiiiPiPdS0_dddddS_S_S0_iiiiiii
.visible .entry _Z44dvc_ScaLBL_D3Q7_Membrane_AssignLinkCoef_haloiiiPiPdS0_dddddS_S_S0_iiiiiii(
	.param .u32 _Z44dvc_ScaLBL_D3Q7_Membrane_AssignLinkCoef_haloiiiPiPdS0_dddddS_S_S0_iiiiiii_param_0,
	.param .u32 _Z44dvc_ScaLBL_D3Q7_Membrane_AssignLinkCoef_haloiiiPiPdS0_dddddS_S_S0_iiiiiii_param_1,
	.param .u32 _Z44dvc_ScaLBL_D3Q7_Membrane_AssignLinkCoef_haloiiiPiPdS0_dddddS_S_S0_iiiiiii_param_2,
	.param .u64 .ptr .align 1 _Z44dvc_ScaLBL_D3Q7_Membrane_AssignLinkCoef_haloiiiPiPdS0_dddddS_S_S0_iiiiiii_param_3,
	.param .u64 .ptr .align 1 _Z44dvc_ScaLBL_D3Q7_Membrane_AssignLinkCoef_haloiiiPiPdS0_dddddS_S_S0_iiiiiii_param_4,
	.param .u64 .ptr .align 1 _Z44dvc_ScaLBL_D3Q7_Membrane_AssignLinkCoef_haloiiiPiPdS0_dddddS_S_S0_iiiiiii_param_5,
	.param .f64 _Z44dvc_ScaLBL_D3Q7_Membrane_AssignLinkCoef_haloiiiPiPdS0_dddddS_S_S0_iiiiiii_param_6,
	.param .f64 _Z44dvc_ScaLBL_D3Q7_Membrane_AssignLinkCoef_haloiiiPiPdS0_dddddS_S_S0_iiiiiii_param_7,
	.param .f64 _Z44dvc_ScaLBL_D3Q7_Membrane_AssignLinkCoef_haloiiiPiPdS0_dddddS_S_S0_iiiiiii_param_8,
	.param .f64 _Z44dvc_ScaLBL_D3Q7_Membrane_AssignLinkCoef_haloiiiPiPdS0_dddddS_S_S0_iiiiiii_param_9,
	.param .f64 _Z44dvc_ScaLBL_D3Q7_Membrane_AssignLinkCoef_haloiiiPiPdS0_dddddS_S_S0_iiiiiii_param_10,
	.param .u64 .ptr .align 1 _Z44dvc_ScaLBL_D3Q7_Membrane_AssignLinkCoef_haloiiiPiPdS0_dddddS_S_S0_iiiiiii_param_11,
	.param .u64 .ptr .align 1 _Z44dvc_ScaLBL_D3Q7_Membrane_AssignLinkCoef_haloiiiPiPdS0_dddddS_S_S0_iiiiiii_param_12,
	.param .u64 .ptr .align 1 _Z44dvc_ScaLBL_D3Q7_Membrane_AssignLinkCoef_haloiiiPiPdS0_dddddS_S_S0_iiiiiii_param_13,
	.param .u32 _Z44dvc_ScaLBL_D3Q7_Membrane_AssignLinkCoef_haloiiiPiPdS0_dddddS_S_S0_iiiiiii_param_14,
	.param .u32 _Z44dvc_ScaLBL_D3Q7_Membrane_AssignLinkCoef_haloiiiPiPdS0_dddddS_S_S0_iiiiiii_param_15,
	.param .u32 _Z44dvc_ScaLBL_D3Q7_Membrane_AssignLinkCoef_haloiiiPiPdS0_dddddS_S_S0_iiiiiii_param_16,
	.param .u32 _Z44dvc_ScaLBL_D3Q7_Membrane_AssignLinkCoef_haloiiiPiPdS0_dddddS_S_S0_iiiiiii_param_17,
	.param .u32 _Z44dvc_ScaLBL_D3Q7_Membrane_AssignLinkCoef_haloiiiPiPdS0_dddddS_S_S0_iiiiiii_param_18,
	.param .u32 _Z44dvc_ScaLBL_D3Q7_Membrane_AssignLinkCoef_haloiiiPiPdS0_dddddS_S_S0_iiiiiii_param_19,
	.param .u32 _Z44dvc_ScaLBL_D3Q7_Membrane_AssignLinkCoef_haloiiiPiPdS0_dddddS_S_S0_iiiiiii_param_20
)
{
	.reg .pred 	%p<26>;
	.reg .b32 	%r<91>;
	.reg .b64 	%rd<49>;
	.reg .b64 	%fd<46>;

	ld.param.u32 	%r30, [_Z44dvc_ScaLBL_D3Q7_Membrane_AssignLinkCoef_haloiiiPiPdS0_dddddS_S_S0_iiiiiii_param_0];
	ld.param.u32 	%r31, [_Z44dvc_ScaLBL_D3Q7_Membrane_AssignLinkCoef_haloiiiPiPdS0_dddddS_S_S0_iiiiiii_param_1];
	ld.param.u32 	%r32, [_Z44dvc_ScaLBL_D3Q7_Membrane_AssignLinkCoef_haloiiiPiPdS0_dddddS_S_S0_iiiiiii_param_2];
	ld.param.u64 	%rd7, [_Z44dvc_ScaLBL_D3Q7_Membrane_AssignLinkCoef_haloiiiPiPdS0_dddddS_S_S0_iiiiiii_param_3];
	ld.param.u64 	%rd8, [_Z44dvc_ScaLBL_D3Q7_Membrane_AssignLinkCoef_haloiiiPiPdS0_dddddS_S_S0_iiiiiii_param_4];
	ld.param.u64 	%rd9, [_Z44dvc_ScaLBL_D3Q7_Membrane_AssignLinkCoef_haloiiiPiPdS0_dddddS_S_S0_iiiiiii_param_5];
	ld.param.f64 	%fd23, [_Z44dvc_ScaLBL_D3Q7_Membrane_AssignLinkCoef_haloiiiPiPdS0_dddddS_S_S0_iiiiiii_param_6];
	ld.param.f64 	%fd24, [_Z44dvc_ScaLBL_D3Q7_Membrane_AssignLinkCoef_haloiiiPiPdS0_dddddS_S_S0_iiiiiii_param_7];
	ld.param.f64 	%fd25, [_Z44dvc_ScaLBL_D3Q7_Membrane_AssignLinkCoef_haloiiiPiPdS0_dddddS_S_S0_iiiiiii_param_8];
	ld.param.f64 	%fd26, [_Z44dvc_ScaLBL_D3Q7_Membrane_AssignLinkCoef_haloiiiPiPdS0_dddddS_S_S0_iiiiiii_param_9];
	ld.param.f64 	%fd27, [_Z44dvc_ScaLBL_D3Q7_Membrane_AssignLinkCoef_haloiiiPiPdS0_dddddS_S_S0_iiiiiii_param_10];
	ld.param.u64 	%rd10, [_Z44dvc_ScaLBL_D3Q7_Membrane_AssignLinkCoef_haloiiiPiPdS0_dddddS_S_S0_iiiiiii_param_11];
	ld.param.u64 	%rd11, [_Z44dvc_ScaLBL_D3Q7_Membrane_AssignLinkCoef_haloiiiPiPdS0_dddddS_S_S0_iiiiiii_param_12];
	ld.param.u64 	%rd12, [_Z44dvc_ScaLBL_D3Q7_Membrane_AssignLinkCoef_haloiiiPiPdS0_dddddS_S_S0_iiiiiii_param_13];
	ld.param.u32 	%r36, [_Z44dvc_ScaLBL_D3Q7_Membrane_AssignLinkCoef_haloiiiPiPdS0_dddddS_S_S0_iiiiiii_param_15];
	ld.param.u32 	%r33, [_Z44dvc_ScaLBL_D3Q7_Membrane_AssignLinkCoef_haloiiiPiPdS0_dddddS_S_S0_iiiiiii_param_16];
	ld.param.u32 	%r34, [_Z44dvc_ScaLBL_D3Q7_Membrane_AssignLinkCoef_haloiiiPiPdS0_dddddS_S_S0_iiiiiii_param_18];
	ld.param.u32 	%r35, [_Z44dvc_ScaLBL_D3Q7_Membrane_AssignLinkCoef_haloiiiPiPdS0_dddddS_S_S0_iiiiiii_param_19];
	cvta.to.global.u64 	%rd1, %rd12;
	cvta.to.global.u64 	%rd2, %rd9;
	cvta.to.global.u64 	%rd3, %rd8;
	cvta.to.global.u64 	%rd4, %rd7;
	cvta.to.global.u64 	%rd5, %rd11;
	cvta.to.global.u64 	%rd6, %rd10;
	sub.s32 	%r1, %r33, %r36;
	setp.lt.s32 	%p1, %r1, -524287;
	@%p1 bra 	$L__BB3_23;
	shr.s32 	%r38, %r1, 31;
	shr.u32 	%r39, %r38, 13;
	add.s32 	%r40, %r1, %r39;
	shr.s32 	%r2, %r40, 19;
	add.s32 	%r3, %r2, 1;
	mov.u32 	%r4, %ctaid.x;
	mov.u32 	%r5, %ntid.x;
	mad.lo.s32 	%r6, %r4, %r2, %r4;
	mov.u32 	%r7, %tid.x;
	mul.lo.s32 	%r8, %r35, %r34;
	neg.f64 	%fd1, %fd23;
	add.s32 	%r41, %r1, 524287;
	setp.lt.u32 	%p2, %r41, 1048575;
	mov.b32 	%r90, 0;
	@%p2 bra 	$L__BB3_16;
	and.b32  	%r42, %r3, -2;
	neg.s32 	%r89, %r42;
	mad.lo.s32 	%r43, %r5, %r6, %r5;
	add.s32 	%r88, %r7, %r43;
	shl.b32 	%r44, %r43, 1;
	shl.b32 	%r45, %r7, 1;
	add.s32 	%r87, %r44, %r45;
	mul.lo.s32 	%r46, %r5, %r4;
	mul.lo.s32 	%r47, %r46, %r3;
	add.s32 	%r86, %r7, %r47;
	shl.b32 	%r48, %r47, 1;
	add.s32 	%r85, %r48, %r45;
$L__BB3_3:
	setp.ge.s32 	%p3, %r86, %r33;
	@%p3 bra 	$L__BB3_9;
	mul.wide.s32 	%rd13, %r86, 4;
	add.s64 	%rd14, %rd6, %rd13;
	ld.global.u32 	%r49, [%rd14];
	add.s64 	%rd15, %rd5, %rd13;
	ld.global.u32 	%r50, [%rd15];
	setp.lt.s32 	%p4, %r50, 1;
	setp.lt.s32 	%p5, %r49, 0;
	mov.f64 	%fd40, 0d3FF0000000000000;
	or.pred  	%p6, %p4, %p5;
	mov.f64 	%fd41, %fd40;
	@%p6 bra 	$L__BB3_8;
	mul.wide.u32 	%rd16, %r49, 4;
	add.s64 	%rd17, %rd4, %rd16;
	ld.global.u32 	%r51, [%rd17];
	mul.wide.s32 	%rd18, %r51, 8;
	add.s64 	%rd19, %rd3, %rd18;
	ld.global.f64 	%fd29, [%rd19];
	add.s64 	%rd20, %rd2, %rd18;
	ld.global.f64 	%fd30, [%rd20];
	div.s32 	%r52, %r51, %r8;
	sub.s32 	%r53, %r52, %r32;
	mul.lo.s32 	%r54, %r53, %r35;
	sub.s32 	%r55, %r54, %r31;
	mad.lo.s32 	%r56, %r52, %r8, %r30;
	sub.s32 	%r57, %r51, %r56;
	mad.lo.s32 	%r58, %r55, %r34, %r57;
	mul.wide.s32 	%rd21, %r58, 8;
	add.s64 	%rd22, %rd2, %rd21;
	ld.global.f64 	%fd31, [%rd22];
	sub.f64 	%fd2, %fd30, %fd31;
	setp.leu.f64 	%p7, %fd29, 0d0000000000000000;
	@%p7 bra 	$L__BB3_7;
	setp.lt.f64 	%p9, %fd2, %fd1;
	selp.f64 	%fd40, %fd24, %fd26, %p9;
	selp.f64 	%fd41, %fd25, %fd27, %p9;
	bra.uni 	$L__BB3_8;
$L__BB3_7:
	setp.gt.f64 	%p8, %fd2, %fd23;
	selp.f64 	%fd40, %fd27, %fd25, %p8;
	selp.f64 	%fd41, %fd26, %fd24, %p8;
$L__BB3_8:
	mul.wide.s32 	%rd23, %r85, 8;
	add.s64 	%rd24, %rd1, %rd23;
	st.global.f64 	[%rd24], %fd41;
	st.global.f64 	[%rd24+8], %fd40;
$L__BB3_9:
	setp.ge.s32 	%p10, %r88, %r33;
	@%p10 bra 	$L__BB3_15;
	mul.wide.s32 	%rd25, %r88, 4;
	add.s64 	%rd26, %rd6, %rd25;
	ld.global.u32 	%r59, [%rd26];
	add.s64 	%rd27, %rd5, %rd25;
	ld.global.u32 	%r60, [%rd27];
	setp.lt.s32 	%p11, %r60, 1;
	setp.lt.s32 	%p12, %r59, 0;
	mov.f64 	%fd42, 0d3FF0000000000000;
	or.pred  	%p13, %p11, %p12;
	mov.f64 	%fd43, %fd42;
	@%p13 bra 	$L__BB3_14;
	mul.wide.u32 	%rd28, %r59, 4;
	add.s64 	%rd29, %rd4, %rd28;
	ld.global.u32 	%r61, [%rd29];
	mul.wide.s32 	%rd30, %r61, 8;
	add.s64 	%rd31, %rd3, %rd30;
	ld.global.f64 	%fd33, [%rd31];
	add.s64 	%rd32, %rd2, %rd30;
	ld.global.f64 	%fd34, [%rd32];
	div.s32 	%r62, %r61, %r8;
	sub.s32 	%r63, %r62, %r32;
	mul.lo.s32 	%r64, %r63, %r35;
	sub.s32 	%r65, %r64, %r31;
	mad.lo.s32 	%r66, %r62, %r8, %r30;
	sub.s32 	%r67, %r61, %r66;
	mad.lo.s32 	%r68, %r65, %r34, %r67;
	mul.wide.s32 	%rd33, %r68, 8;
	add.s64 	%rd34, %rd2, %rd33;
	ld.global.f64 	%fd35, [%rd34];
	sub.f64 	%fd9, %fd34, %fd35;
	setp.gt.f64 	%p14, %fd33, 0d0000000000000000;
	@%p14 bra 	$L__BB3_13;
	setp.gt.f64 	%p15, %fd9, %fd23;
	selp.f64 	%fd42, %fd27, %fd25, %p15;
	selp.f64 	%fd43, %fd26, %fd24, %p15;
	bra.uni 	$L__BB3_14;
$L__BB3_13:
	setp.lt.f64 	%p16, %fd9, %fd1;
	selp.f64 	%fd42, %fd24, %fd26, %p16;
	selp.f64 	%fd43, %fd25, %fd27, %p16;
$L__BB3_14:
	mul.wide.s32 	%rd35, %r87, 8;
	add.s64 	%rd36, %rd1, %rd35;
	st.global.f64 	[%rd36], %fd43;
	st.global.f64 	[%rd36+8], %fd42;
$L__BB3_15:
	add.s32 	%r69, %r2, 1;
	and.b32  	%r90, %r69, -2;
	add.s32 	%r89, %r89, 2;
	shl.b32 	%r70, %r5, 1;
	add.s32 	%r88, %r88, %r70;
	shl.b32 	%r71, %r5, 2;
	add.s32 	%r87, %r87, %r71;
	add.s32 	%r86, %r86, %r70;
	add.s32 	%r85, %r85, %r71;
	setp.ne.s32 	%p17, %r89, 0;
	@%p17 bra 	$L__BB3_3;
$L__BB3_16:
	and.b32  	%r72, %r2, 1;
	setp.eq.b32 	%p18, %r72, 1;
	@%p18 bra 	$L__BB3_23;
	add.s32 	%r73, %r90, %r6;
	mad.lo.s32 	%r28, %r73, %r5, %r7;
	setp.ge.s32 	%p19, %r28, %r33;
	@%p19 bra 	$L__BB3_23;
	mul.wide.s32 	%rd37, %r28, 4;
	add.s64 	%rd38, %rd6, %rd37;
	ld.global.u32 	%r74, [%rd38];
	add.s64 	%rd39, %rd5, %rd37;
	ld.global.u32 	%r75, [%rd39];
	setp.lt.s32 	%p20, %r75, 1;
	setp.lt.s32 	%p21, %r74, 0;
	mov.f64 	%fd44, 0d3FF0000000000000;
	or.pred  	%p22, %p20, %p21;
	mov.f64 	%fd45, %fd44;
	@%p22 bra 	$L__BB3_22;
	mul.wide.u32 	%rd40, %r74, 4;
	add.s64 	%rd41, %rd4, %rd40;
	ld.global.u32 	%r76, [%rd41];
	mul.wide.s32 	%rd42, %r76, 8;
	add.s64 	%rd43, %rd3, %rd42;
	ld.global.f64 	%fd37, [%rd43];
	add.s64 	%rd44, %rd2, %rd42;
	ld.global.f64 	%fd38, [%rd44];
	div.s32 	%r77, %r76, %r8;
	sub.s32 	%r78, %r77, %r32;
	mul.lo.s32 	%r79, %r78, %r35;
	sub.s32 	%r80, %r79, %r31;
	mad.lo.s32 	%r81, %r77, %r8, %r30;
	sub.s32 	%r82, %r76, %r81;
	mad.lo.s32 	%r83, %r80, %r34, %r82;
	mul.wide.s32 	%rd45, %r83, 8;
	add.s64 	%rd46, %rd2, %rd45;
	ld.global.f64 	%fd39, [%rd46];
	sub.f64 	%fd16, %fd38, %fd39;
	setp.gt.f64 	%p23, %fd37, 0d0000000000000000;
	@%p23 bra 	$L__BB3_21;
	setp.gt.f64 	%p24, %fd16, %fd23;
	selp.f64 	%fd44, %fd27, %fd25, %p24;
	selp.f64 	%fd45, %fd26, %fd24, %p24;
	bra.uni 	$L__BB3_22;
$L__BB3_21:
	setp.lt.f64 	%p25, %fd16, %fd1;
	selp.f64 	%fd44, %fd24, %fd26, %p25;
	selp.f64 	%fd45, %fd25, %fd27, %p25;
$L__BB3_22:
	shl.b32 	%r84, %r28, 1;
	mul.wide.s32 	%rd47, %r84, 8;
	add.s64 	%rd48, %rd1, %rd47;
	st.global.f64 	[%rd48], %fd45;
	st.global.f64 	[%rd48+8], %fd44;
$L__BB3_23:
	ret;

}
	// .globl	_Z31dvc_ScaLBL_D3Q7_Membrane_UnpackiPiPdiS0_iS0_
.visible .entry _Z31dvc_ScaLBL_D3Q7_Membrane_UnpackiPiPdiS0_iS0_(
	.param .u32 _Z31dvc_ScaLBL_D3Q7_Membrane_UnpackiPiPdiS0_iS0__param_0,
	.param .u64 .ptr .align 1 _Z31dvc_ScaLBL_D3Q7_Membrane_UnpackiPiPdiS0_iS0__param_1,
	.param .u64 .ptr .align 1 _Z31dvc_ScaLBL_D3Q7_Membrane_UnpackiPiPdiS0_iS0__param_2,
	.param .u32 _Z31dvc_ScaLBL_D3Q7_Membrane_UnpackiPiPdiS0_iS0__param_3,
	.param .u64 .ptr .align 1 _Z31dvc_ScaLBL_D3Q7_Membrane_UnpackiPiPdiS0_iS0__param_4,
	.param .u32 _Z31dvc_ScaLBL_D3Q7_Membrane_UnpackiPiPdiS0_iS0__param_5,
	.param .u64 .ptr .align 1 _Z31dvc_ScaLBL_D3Q7_Membrane_UnpackiPiPdiS0_iS0__param_6
)
{
	.reg .pred 	%p<16>;
	.reg .b32 	%r<99>;
	.reg .b64 	%rd<58>;
	.reg .b64 	%fd<41>;

	ld.param.u32 	%r53, [_Z31dvc_ScaLBL_D3Q7_Membrane_UnpackiPiPdiS0_iS0__param_0];
	ld.param.u64 	%rd5, [_Z31dvc_ScaLBL_D3Q7_Membrane_UnpackiPiPdiS0_iS0__param_1];
	ld.param.u64 	%rd6, [_Z31dvc_ScaLBL_D3Q7_Membrane_UnpackiPiPdiS0_iS0__param_2];
	ld.param.u32 	%r54, [_Z31dvc_ScaLBL_D3Q7_Membrane_UnpackiPiPdiS0_iS0__param_3];
	ld.param.u64 	%rd7, [_Z31dvc_ScaLBL_D3Q7_Membrane_UnpackiPiPdiS0_iS0__param_4];
	ld.param.u32 	%r55, [_Z31dvc_ScaLBL_D3Q7_Membrane_UnpackiPiPdiS0_iS0__param_5];
	cvta.to.global.u64 	%rd1, %rd6;
	cvta.to.global.u64 	%rd2, %rd7;
	cvta.to.global.u64 	%rd3, %rd5;
	setp.lt.s32 	%p1, %r54, -524287;
	@%p1 bra 	$L__BB4_22;
	shr.s32 	%r57, %r54, 31;
	shr.u32 	%r58, %r57, 13;
	add.s32 	%r59, %r54, %r58;
	shr.s32 	%r60, %r59, 19;
	add.s32 	%r1, %r60, 1;
	mov.u32 	%r2, %ctaid.x;
	mov.u32 	%r3, %ntid.x;
	mad.lo.s32 	%r4, %r2, %r60, %r2;
	mov.u32 	%r5, %tid.x;
	mul.lo.s32 	%r6, %r55, %r53;
	and.b32  	%r7, %r1, 3;
	setp.lt.u32 	%p2, %r60, 3;
	mov.b32 	%r95, 0;
	@%p2 bra 	$L__BB4_16;
	and.b32  	%r95, %r1, -4;
	neg.s32 	%r94, %r95;
	mad.lo.s32 	%r61, %r3, %r4, %r3;
	add.s32 	%r93, %r5, %r61;
	shl.b32 	%r62, %r61, 1;
	shl.b32 	%r63, %r5, 1;
	add.s32 	%r92, %r62, %r63;
	add.s32 	%r64, %r4, 2;
	mul.lo.s32 	%r65, %r3, %r64;
	add.s32 	%r91, %r5, %r65;
	shl.b32 	%r66, %r65, 1;
	add.s32 	%r90, %r66, %r63;
	add.s32 	%r67, %r4, 3;
	mul.lo.s32 	%r68, %r3, %r67;
	add.s32 	%r89, %r5, %r68;
	shl.b32 	%r69, %r68, 1;
	add.s32 	%r88, %r69, %r63;
	mul.lo.s32 	%r70, %r3, %r2;
	mul.lo.s32 	%r71, %r70, %r1;
	add.s32 	%r87, %r5, %r71;
	shl.b32 	%r72, %r71, 1;
	add.s32 	%r86, %r72, %r63;
$L__BB4_3:
	setp.ge.s32 	%p3, %r87, %r54;
	@%p3 bra 	$L__BB4_6;
	mul.wide.s32 	%rd8, %r87, 4;
	add.s64 	%rd9, %rd3, %rd8;
	ld.global.u32 	%r27, [%rd9];
	setp.lt.s32 	%p4, %r27, 0;
	@%p4 bra 	$L__BB4_6;
	ld.param.u64 	%rd53, [_Z31dvc_ScaLBL_D3Q7_Membrane_UnpackiPiPdiS0_iS0__param_6];
	cvta.to.global.u64 	%rd10, %rd53;
	mul.wide.s32 	%rd11, %r86, 8;
	add.s64 	%rd12, %rd10, %rd11;
	ld.global.f64 	%fd1, [%rd12];
	ld.global.f64 	%fd2, [%rd12+8];
	add.s32 	%r73, %r27, %r6;
	mul.wide.s32 	%rd13, %r73, 8;
	add.s64 	%rd14, %rd2, %rd13;
	ld.global.f64 	%fd3, [%rd14];
	mul.wide.s32 	%rd15, %r87, 8;
	add.s64 	%rd16, %rd1, %rd15;
	ld.global.f64 	%fd4, [%rd16];
	mov.f64 	%fd5, 0d3FF0000000000000;
	sub.f64 	%fd6, %fd5, %fd1;
	mul.f64 	%fd7, %fd2, %fd4;
	fma.rn.f64 	%fd8, %fd6, %fd3, %fd7;
	st.global.f64 	[%rd14], %fd8;
$L__BB4_6:
	setp.ge.s32 	%p5, %r93, %r54;
	@%p5 bra 	$L__BB4_9;
	mul.wide.s32 	%rd17, %r93, 4;
	add.s64 	%rd18, %rd3, %rd17;
	ld.global.u32 	%r28, [%rd18];
	setp.lt.s32 	%p6, %r28, 0;
	@%p6 bra 	$L__BB4_9;
	ld.param.u64 	%rd54, [_Z31dvc_ScaLBL_D3Q7_Membrane_UnpackiPiPdiS0_iS0__param_6];
	cvta.to.global.u64 	%rd19, %rd54;
	mul.wide.s32 	%rd20, %r92, 8;
	add.s64 	%rd21, %rd19, %rd20;
	ld.global.f64 	%fd9, [%rd21];
	ld.global.f64 	%fd10, [%rd21+8];
	add.s32 	%r74, %r28, %r6;
	mul.wide.s32 	%rd22, %r74, 8;
	add.s64 	%rd23, %rd2, %rd22;
	ld.global.f64 	%fd11, [%rd23];
	mul.wide.s32 	%rd24, %r93, 8;
	add.s64 	%rd25, %rd1, %rd24;
	ld.global.f64 	%fd12, [%rd25];
	mov.f64 	%fd13, 0d3FF0000000000000;
	sub.f64 	%fd14, %fd13, %fd9;
	mul.f64 	%fd15, %fd10, %fd12;
	fma.rn.f64 	%fd16, %fd14, %fd11, %fd15;
	st.global.f64 	[%rd23], %fd16;
$L__BB4_9:
	setp.ge.s32 	%p7, %r91, %r54;
	@%p7 bra 	$L__BB4_12;
	mul.wide.s32 	%rd26, %r91, 4;
	add.s64 	%rd27, %rd3, %rd26;
	ld.global.u32 	%r29, [%rd27];
	setp.lt.s32 	%p8, %r29, 0;
	@%p8 bra 	$L__BB4_12;
	ld.param.u64 	%rd55, [_Z31dvc_ScaLBL_D3Q7_Membrane_UnpackiPiPdiS0_iS0__param_6];
	cvta.to.global.u64 	%rd28, %rd55;
	mul.wide.s32 	%rd29, %r90, 8;
	add.s64 	%rd30, %rd28, %rd29;
	ld.global.f64 	%fd17, [%rd30];
	ld.global.f64 	%fd18, [%rd30+8];
	add.s32 	%r75, %r29, %r6;
	mul.wide.s32 	%rd31, %r75, 8;
	add.s64 	%rd32, %rd2, %rd31;
	ld.global.f64 	%fd19, [%rd32];
	mul.wide.s32 	%rd33, %r91, 8;
	add.s64 	%rd34, %rd1, %rd33;
	ld.global.f64 	%fd20, [%rd34];
	mov.f64 	%fd21, 0d3FF0000000000000;
	sub.f64 	%fd22, %fd21, %fd17;
	mul.f64 	%fd23, %fd18, %fd20;
	fma.rn.f64 	%fd24, %fd22, %fd19, %fd23;
	st.global.f64 	[%rd32], %fd24;
$L__BB4_12:
	setp.ge.s32 	%p9, %r89, %r54;
	@%p9 bra 	$L__BB4_15;
	mul.wide.s32 	%rd35, %r89, 4;
	add.s64 	%rd36, %rd3, %rd35;
	ld.global.u32 	%r30, [%rd36];
	setp.lt.s32 	%p10, %r30, 0;
	@%p10 bra 	$L__BB4_15;
	ld.param.u64 	%rd56, [_Z31dvc_ScaLBL_D3Q7_Membrane_UnpackiPiPdiS0_iS0__param_6];
	cvta.to.global.u64 	%rd37, %rd56;
	mul.wide.s32 	%rd38, %r88, 8;
	add.s64 	%rd39, %rd37, %rd38;
	ld.global.f64 	%fd25, [%rd39];
	ld.global.f64 	%fd26, [%rd39+8];
	add.s32 	%r76, %r30, %r6;
	mul.wide.s32 	%rd40, %r76, 8;
	add.s64 	%rd41, %rd2, %rd40;
	ld.global.f64 	%fd27, [%rd41];
	mul.wide.s32 	%rd42, %r89, 8;
	add.s64 	%rd43, %rd1, %rd42;
	ld.global.f64 	%fd28, [%rd43];
	mov.f64 	%fd29, 0d3FF0000000000000;
	sub.f64 	%fd30, %fd29, %fd25;
	mul.f64 	%fd31, %fd26, %fd28;
	fma.rn.f64 	%fd32, %fd30, %fd27, %fd31;
	st.global.f64 	[%rd41], %fd32;
$L__BB4_15:
	add.s32 	%r94, %r94, 4;
	mov.u32 	%r77, %ntid.x;
	shl.b32 	%r78, %r77, 2;
	add.s32 	%r93, %r93, %r78;
	shl.b32 	%r79, %r77, 3;
	add.s32 	%r92, %r92, %r79;
	add.s32 	%r91, %r91, %r78;
	add.s32 	%r90, %r90, %r79;
	add.s32 	%r89, %r89, %r78;
	add.s32 	%r88, %r88, %r79;
	add.s32 	%r87, %r87, %r78;
	add.s32 	%r86, %r86, %r79;
	setp.ne.s32 	%p11, %r94, 0;
	@%p11 bra 	$L__BB4_3;
$L__BB4_16:
	setp.eq.s32 	%p12, %r7, 0;
	@%p12 bra 	$L__BB4_22;
	add.s32 	%r80, %r95, %r4;
	mov.u32 	%r41, %ntid.x;
	mul.lo.s32 	%r81, %r41, %r80;
	shl.b32 	%r82, %r81, 1;
	mov.u32 	%r83, %tid.x;
	shl.b32 	%r84, %r83, 1;
	add.s32 	%r98, %r82, %r84;
	shl.b32 	%r43, %r41, 1;
	add.s32 	%r97, %r83, %r81;
	neg.s32 	%r96, %r7;
$L__BB4_18:
	.pragma "nounroll";
	setp.ge.s32 	%p13, %r97, %r54;
	@%p13 bra 	$L__BB4_21;
	mul.wide.s32 	%rd44, %r97, 4;
	add.s64 	%rd45, %rd3, %rd44;
	ld.global.u32 	%r49, [%rd45];
	setp.lt.s32 	%p14, %r49, 0;
	@%p14 bra 	$L__BB4_21;
	ld.param.u64 	%rd57, [_Z31dvc_ScaLBL_D3Q7_Membrane_UnpackiPiPdiS0_iS0__param_6];
	cvta.to.global.u64 	%rd46, %rd57;
	mul.wide.s32 	%rd47, %r98, 8;
	add.s64 	%rd48, %rd46, %rd47;
	ld.global.f64 	%fd33, [%rd48];
	ld.global.f64 	%fd34, [%rd48+8];
	add.s32 	%r85, %r49, %r6;
	mul.wide.s32 	%rd49, %r85, 8;
	add.s64 	%rd50, %rd2, %rd49;
	ld.global.f64 	%fd35, [%rd50];
	mul.wide.s32 	%rd51, %r97, 8;
	add.s64 	%rd52, %rd1, %rd51;
	ld.global.f64 	%fd36, [%rd52];
	mov.f64 	%fd37, 0d3FF0000000000000;
	sub.f64 	%fd38, %fd37, %fd33;
	mul.f64 	%fd39, %fd34, %fd36;
	fma.rn.f64 	%fd40, %fd38, %fd35, %fd39;
	st.global.f64 	[%rd50], %fd40;
$L__BB4_21:
	add.s32 	%r98, %r98, %r43;
	add.s32 	%r97, %r97, %r41;
	add.s32 	%r96, %r96, 1;
	setp.ne.s32 	%p15, %r96, 0;
	@%p15 bra 	$L__BB4_18;
$L__BB4_22:
	ret;

}
	// .globl	_Z37dvc_ScaLBL_D3Q7_Membrane_IonTransportPiPdS0_S0_ii
.visible .entry _Z37dvc_ScaLBL_D3Q7_Membrane_IonTransportPiPdS0_S0_ii(
	.param .u64 .ptr .align 1 _Z37dvc_ScaLBL_D3Q7_Membrane_IonTransportPiPdS0_S0_ii_param_0,
	.param .u64 .ptr .align 1 _Z37dvc_ScaLBL_D3Q7_Membrane_IonTransportPiPdS0_S0_ii_param_1,
	.param .u64 .ptr .align 1 _Z37dvc_ScaLBL_D3Q7_Membrane_IonTransportPiPdS0_S0_ii_param_2,
	.param .u64 .ptr .align 1 _Z37dvc_ScaLBL_D3Q7_Membrane_IonTransportPiPdS0_S0_ii_param_3,
	.param .u32 _Z37dvc_ScaLBL_D3Q7_Membrane_IonTransportPiPdS0_S0_ii_param_4,
	.param .u32 _Z37dvc_ScaLBL_D3Q7_Membrane_IonTransportPiPdS0_S0_ii_param_5
)
{
	.reg .pred 	%p<8>;
	.reg .b32 	%r<65>;
	.reg .b64 	%rd<45>;
	.reg .b64 	%fd<52>;

	ld.param.u64 	%rd5, [_Z37dvc_ScaLBL_D3Q7_Membrane_IonTransportPiPdS0_S0_ii_param_0];
	ld.param.u64 	%rd6, [_Z37dvc_ScaLBL_D3Q7_Membrane_IonTransportPiPdS0_S0_ii_param_1];
	ld.param.u64 	%rd7, [_Z37dvc_ScaLBL_D3Q7_Membrane_IonTransportPiPdS0_S0_ii_param_2];
	ld.param.u64 	%rd8, [_Z37dvc_ScaLBL_D3Q7_Membrane_IonTransportPiPdS0_S0_ii_param_3];
	ld.param.u32 	%r25, [_Z37dvc_ScaLBL_D3Q7_Membrane_IonTransportPiPdS0_S0_ii_param_4];
	ld.param.u32 	%r26, [_Z37dvc_ScaLBL_D3Q7_Membrane_IonTransportPiPdS0_S0_ii_param_5];
	cvta.to.global.u64 	%rd1, %rd8;
	cvta.to.global.u64 	%rd2, %rd7;
	cvta.to.global.u64 	%rd3, %rd5;
	cvta.to.global.u64 	%rd4, %rd6;
	setp.lt.s32 	%p1, %r25, -524287;
	@%p1 bra 	$L__BB5_11;
	shr.s32 	%r28, %r25, 31;
	shr.u32 	%r29, %r28, 13;
	add.s32 	%r30, %r25, %r29;
	shr.s32 	%r1, %r30, 19;
	add.s32 	%r2, %r1, 1;
	mov.u32 	%r3, %ctaid.x;
	mov.u32 	%r4, %ntid.x;
	mad.lo.s32 	%r5, %r3, %r1, %r3;
	mov.u32 	%r6, %tid.x;
	add.s32 	%r31, %r25, 524287;
	setp.lt.u32 	%p2, %r31, 1048575;
	mov.b32 	%r64, 0;
	@%p2 bra 	$L__BB5_8;
	and.b32  	%r32, %r2, -2;
	neg.s32 	%r63, %r32;
	mad.lo.s32 	%r33, %r4, %r5, %r4;
	add.s32 	%r62, %r6, %r33;
	shl.b32 	%r34, %r33, 1;
	shl.b32 	%r35, %r6, 1;
	add.s32 	%r61, %r34, %r35;
	mul.lo.s32 	%r36, %r4, %r3;
	mul.lo.s32 	%r37, %r36, %r2;
	shl.b32 	%r38, %r37, 1;
	add.s32 	%r60, %r38, %r35;
	add.s32 	%r59, %r6, %r37;
$L__BB5_3:
	setp.ge.s32 	%p3, %r59, %r25;
	@%p3 bra 	$L__BB5_5;
	mul.wide.s32 	%rd9, %r60, 8;
	add.s64 	%rd10, %rd4, %rd9;
	ld.global.f64 	%fd1, [%rd10];
	ld.global.f64 	%fd2, [%rd10+8];
	mul.wide.s32 	%rd11, %r60, 4;
	add.s64 	%rd12, %rd3, %rd11;
	ld.global.u32 	%r39, [%rd12];
	ld.global.u32 	%r40, [%rd12+4];
	rem.s32 	%r41, %r39, %r26;
	rem.s32 	%r42, %r40, %r26;
	mul.wide.s32 	%rd13, %r39, 8;
	add.s64 	%rd14, %rd2, %rd13;
	ld.global.f64 	%fd3, [%rd14];
	mul.wide.s32 	%rd15, %r40, 8;
	add.s64 	%rd16, %rd2, %rd15;
	ld.global.f64 	%fd4, [%rd16];
	mov.f64 	%fd5, 0d3FF0000000000000;
	sub.f64 	%fd6, %fd5, %fd1;
	mul.f64 	%fd7, %fd2, %fd4;
	fma.rn.f64 	%fd8, %fd6, %fd3, %fd7;
	sub.f64 	%fd9, %fd5, %fd2;
	mul.f64 	%fd10, %fd9, %fd4;
	fma.rn.f64 	%fd11, %fd1, %fd3, %fd10;
	mul.wide.s32 	%rd17, %r41, 8;
	add.s64 	%rd18, %rd1, %rd17;
	ld.global.f64 	%fd12, [%rd18];
	mul.wide.s32 	%rd19, %r42, 8;
	add.s64 	%rd20, %rd1, %rd19;
	ld.global.f64 	%fd13, [%rd20];
	sub.f64 	%fd14, %fd8, %fd3;
	add.f64 	%fd15, %fd12, %fd14;
	sub.f64 	%fd16, %fd11, %fd4;
	add.f64 	%fd17, %fd13, %fd16;
	st.global.f64 	[%rd18], %fd15;
	st.global.f64 	[%rd20], %fd17;
	st.global.f64 	[%rd14], %fd8;
	st.global.f64 	[%rd16], %fd11;
$L__BB5_5:
	setp.ge.s32 	%p4, %r62, %r25;
	@%p4 bra 	$L__BB5_7;
	mul.wide.s32 	%rd21, %r61, 8;
	add.s64 	%rd22, %rd4, %rd21;
	ld.global.f64 	%fd18, [%rd22];
	ld.global.f64 	%fd19, [%rd22+8];
	mul.wide.s32 	%rd23, %r61, 4;
	add.s64 	%rd24, %rd3, %rd23;
	ld.global.u32 	%r43, [%rd24];
	ld.global.u32 	%r44, [%rd24+4];
	rem.s32 	%r45, %r43, %r26;
	rem.s32 	%r46, %r44, %r26;
	mul.wide.s32 	%rd25, %r43, 8;
	add.s64 	%rd26, %rd2, %rd25;
	ld.global.f64 	%fd20, [%rd26];
	mul.wide.s32 	%rd27, %r44, 8;
	add.s64 	%rd28, %rd2, %rd27;
	ld.global.f64 	%fd21, [%rd28];
	mov.f64 	%fd22, 0d3FF0000000000000;
	sub.f64 	%fd23, %fd22, %fd18;
	mul.f64 	%fd24, %fd19, %fd21;
	fma.rn.f64 	%fd25, %fd23, %fd20, %fd24;
	sub.f64 	%fd26, %fd22, %fd19;
	mul.f64 	%fd27, %fd26, %fd21;
	fma.rn.f64 	%fd28, %fd18, %fd20, %fd27;
	mul.wide.s32 	%rd29, %r45, 8;
	add.s64 	%rd30, %rd1, %rd29;
	ld.global.f64 	%fd29, [%rd30];
	mul.wide.s32 	%rd31, %r46, 8;
	add.s64 	%rd32, %rd1, %rd31;
	ld.global.f64 	%fd30, [%rd32];
	sub.f64 	%fd31, %fd25, %fd20;
	add.f64 	%fd32, %fd29, %fd31;
	sub.f64 	%fd33, %fd28, %fd21;
	add.f64 	%fd34, %fd30, %fd33;
	st.global.f64 	[%rd30], %fd32;
	st.global.f64 	[%rd32], %fd34;
	st.global.f64 	[%rd26], %fd25;
	st.global.f64 	[%rd28], %fd28;
$L__BB5_7:
	add.s32 	%r47, %r1, 1;
	and.b32  	%r64, %r47, -2;
	add.s32 	%r63, %r63, 2;
	mov.u32 	%r48, %ntid.x;
	shl.b32 	%r49, %r48, 1;
	add.s32 	%r62, %r62, %r49;
	shl.b32 	%r50, %r48, 2;
	add.s32 	%r61, %r61, %r50;
	add.s32 	%r60, %r60, %r50;
	add.s32 	%r59, %r59, %r49;
	setp.ne.s32 	%p5, %r63, 0;
	@%p5 bra 	$L__BB5_3;
$L__BB5_8:
	and.b32  	%r51, %r1, 1;
	setp.eq.b32 	%p6, %r51, 1;
	@%p6 bra 	$L__BB5_11;
	add.s32 	%r52, %r64, %r5;
	mov.u32 	%r53, %ntid.x;
	mad.lo.s32 	%r24, %r52, %r53, %r6;
	setp.ge.s32 	%p7, %r24, %r25;
	@%p7 bra 	$L__BB5_11;
	shl.b32 	%r54, %r24, 1;
	mul.wide.s32 	%rd33, %r54, 8;
	add.s64 	%rd34, %rd4, %rd33;
	ld.global.f64 	%fd35, [%rd34];
	ld.global.f64 	%fd36, [%rd34+8];
	mul.wide.s32 	%rd35, %r54, 4;
	add.s64 	%rd36, %rd3, %rd35;
	ld.global.u32 	%r55, [%rd36];
	ld.global.u32 	%r56, [%rd36+4];
	rem.s32 	%r57, %r55, %r26;
	rem.s32 	%r58, %r56, %r26;
	mul.wide.s32 	%rd37, %r55, 8;
	add.s64 	%rd38, %rd2, %rd37;
	ld.global.f64 	%fd37, [%rd38];
	mul.wide.s32 	%rd39, %r56, 8;
	add.s64 	%rd40, %rd2, %rd39;
	ld.global.f64 	%fd38, [%rd40];
	mov.f64 	%fd39, 0d3FF0000000000000;
	sub.f64 	%fd40, %fd39, %fd35;
	mul.f64 	%fd41, %fd36, %fd38;
	fma.rn.f64 	%fd42, %fd40, %fd37, %fd41;
	sub.f64 	%fd43, %fd39, %fd36;
	mul.f64 	%fd44, %fd43, %fd38;
	fma.rn.f64 	%fd45, %fd35, %fd37, %fd44;
	mul.wide.s32 	%rd41, %r57, 8;
	add.s64 	%rd42, %rd1, %rd41;
	ld.global.f64 	%fd46, [%rd42];
	mul.wide.s32 	%rd43, %r58, 8;
	add.s64 	%rd44, %rd1, %rd43;
	ld.global.f64 	%fd47, [%rd44];
	sub.f64 	%fd48, %fd42, %fd37;
	add.f64 	%fd49, %fd46, %fd48;
	sub.f64 	%fd50, %fd45, %fd38;
	add.f64 	%fd51, %fd47, %fd50;
	st.global.f64 	[%rd42], %fd49;
	st.global.f64 	[%rd44], %fd51;
	st.global.f64 	[%rd38], %fd42;
	st.global.f64 	[%rd40], %fd45;
$L__BB5_11:
	ret;

}
	// .globl	_Z38dvc_ScaLBL_D3Q7_AAodd_IonConcentrationPiPdS0_iii
.visible .entry _Z38dvc_ScaLBL_D3Q7_AAodd_IonConcentrationPiPdS0_iii(
	.param .u64 .ptr .align 1 _Z38dvc_ScaLBL_D3Q7_AAodd_IonConcentrationPiPdS0_iii_param_0,
	.param .u64 .ptr .align 1 _Z38dvc_ScaLBL_D3Q7_AAodd_IonConcentrationPiPdS0_iii_param_1,
	.param .u64 .ptr .align 1 _Z38dvc_ScaLBL_D3Q7_AAodd_IonConcentrationPiPdS0_iii_param_2,
	.param .u32 _Z38dvc_ScaLBL_D3Q7_AAodd_IonConcentrationPiPdS0_iii_param_3,
	.param .u32 _Z38dvc_ScaLBL_D3Q7_AAodd_IonConcentrationPiPdS0_iii_param_4,
	.param .u32 _Z38dvc_ScaLBL_D3Q7_AAodd_IonConcentrationPiPdS0_iii_param_5
)
{
	.reg .pred 	%p<14>;
	.reg .b32 	%r<95>;
	.reg .b64 	%rd<168>;
	.reg .b64 	%fd<92>;

	ld.param.u64 	%rd4, [_Z38dvc_ScaLBL_D3Q7_AAodd_IonConcentrationPiPdS0_iii_param_0];
	ld.param.u64 	%rd5, [_Z38dvc_ScaLBL_D3Q7_AAodd_IonConcentrationPiPdS0_iii_param_1];
	ld.param.u64 	%rd6, [_Z38dvc_ScaLBL_D3Q7_AAodd_IonConcentrationPiPdS0_iii_param_2];
	ld.param.u32 	%r30, [_Z38dvc_ScaLBL_D3Q7_AAodd_IonConcentrationPiPdS0_iii_param_3];
	ld.param.u32 	%r31, [_Z38dvc_ScaLBL_D3Q7_AAodd_IonConcentrationPiPdS0_iii_param_4];
	ld.param.u32 	%r32, [_Z38dvc_ScaLBL_D3Q7_AAodd_IonConcentrationPiPdS0_iii_param_5];
	cvta.to.global.u64 	%rd1, %rd6;
	cvta.to.global.u64 	%rd2, %rd4;
	cvta.to.global.u64 	%rd3, %rd5;
	setp.lt.s32 	%p1, %r32, -524287;
	@%p1 bra 	$L__BB6_22;
	shr.s32 	%r34, %r32, 31;
	shr.u32 	%r35, %r34, 13;
	add.s32 	%r36, %r32, %r35;
	shr.s32 	%r1, %r36, 19;
	add.s32 	%r2, %r1, 1;
	mov.u32 	%r3, %ctaid.x;
	mov.u32 	%r4, %ntid.x;
	mad.lo.s32 	%r5, %r3, %r1, %r3;
	mov.u32 	%r37, %tid.x;
	add.s32 	%r6, %r30, %r37;
	setp.lt.u32 	%p2, %r1, 3;
	mov.b32 	%r94, 0;
	@%p2 bra 	$L__BB6_12;
	and.b32  	%r94, %r2, -4;
	neg.s32 	%r92, %r94;
	mad.lo.s32 	%r38, %r4, %r5, %r4;
	add.s32 	%r91, %r6, %r38;
	shl.b32 	%r10, %r4, 2;
	add.s32 	%r39, %r5, 2;
	mad.lo.s32 	%r90, %r4, %r39, %r6;
	add.s32 	%r40, %r5, 3;
	mad.lo.s32 	%r89, %r4, %r40, %r6;
	mul.lo.s32 	%r41, %r4, %r3;
	mad.lo.s32 	%r88, %r41, %r2, %r6;
	mul.wide.s32 	%rd13, %r32, 4;
$L__BB6_3:
	.pragma "nounroll";
	setp.ge.s32 	%p3, %r88, %r31;
	@%p3 bra 	$L__BB6_5;
	mul.wide.s32 	%rd7, %r88, 8;
	add.s64 	%rd8, %rd3, %rd7;
	ld.global.f64 	%fd1, [%rd8];
	mul.wide.s32 	%rd9, %r88, 4;
	add.s64 	%rd10, %rd2, %rd9;
	ld.global.u32 	%r42, [%rd10];
	mul.wide.s32 	%rd11, %r42, 8;
	add.s64 	%rd12, %rd3, %rd11;
	ld.global.f64 	%fd2, [%rd12];
	add.f64 	%fd3, %fd1, %fd2;
	add.s64 	%rd14, %rd10, %rd13;
	ld.global.u32 	%r43, [%rd14];
	mul.wide.s32 	%rd15, %r43, 8;
	add.s64 	%rd16, %rd3, %rd15;
	ld.global.f64 	%fd4, [%rd16];
	add.f64 	%fd5, %fd3, %fd4;
	add.s64 	%rd17, %rd14, %rd13;
	ld.global.u32 	%r44, [%rd17];
	mul.wide.s32 	%rd18, %r44, 8;
	add.s64 	%rd19, %rd3, %rd18;
	ld.global.f64 	%fd6, [%rd19];
	add.f64 	%fd7, %fd5, %fd6;
	add.s64 	%rd20, %rd17, %rd13;
	ld.global.u32 	%r45, [%rd20];
	mul.wide.s32 	%rd21, %r45, 8;
	add.s64 	%rd22, %rd3, %rd21;
	ld.global.f64 	%fd8, [%rd22];
	add.f64 	%fd9, %fd7, %fd8;
	add.s64 	%rd23, %rd20, %rd13;
	ld.global.u32 	%r46, [%rd23];
	mul.wide.s32 	%rd24, %r46, 8;
	add.s64 	%rd25, %rd3, %rd24;
	ld.global.f64 	%fd10, [%rd25];
	add.f64 	%fd11, %fd9, %fd10;
	add.s64 	%rd26, %rd23, %rd13;
	ld.global.u32 	%r47, [%rd26];
	mul.wide.s32 	%rd27, %r47, 8;
	add.s64 	%rd28, %rd3, %rd27;
	ld.global.f64 	%fd12, [%rd28];
	add.f64 	%fd13, %fd11, %fd12;
	add.s64 	%rd29, %rd1, %rd7;
	st.global.f64 	[%rd29], %fd13;
$L__BB6_5:
	setp.ge.s32 	%p4, %r91, %r31;
	@%p4 bra 	$L__BB6_7;
	mul.wide.s32 	%rd30, %r91, 8;
	add.s64 	%rd31, %rd3, %rd30;
	ld.global.f64 	%fd14, [%rd31];
	mul.wide.s32 	%rd32, %r91, 4;
	add.s64 	%rd33, %rd2, %rd32;
	ld.global.u32 	%r48, [%rd33];
	mul.wide.s32 	%rd34, %r48, 8;
	add.s64 	%rd35, %rd3, %rd34;
	ld.global.f64 	%fd15, [%rd35];
	add.f64 	%fd16, %fd14, %fd15;
	mul.wide.s32 	%rd36, %r32, 4;
	add.s64 	%rd37, %rd33, %rd36;
	ld.global.u32 	%r49, [%rd37];
	mul.wide.s32 	%rd38, %r49, 8;
	add.s64 	%rd39, %rd3, %rd38;
	ld.global.f64 	%fd17, [%rd39];
	add.f64 	%fd18, %fd16, %fd17;
	add.s64 	%rd40, %rd37, %rd36;
	ld.global.u32 	%r50, [%rd40];
	mul.wide.s32 	%rd41, %r50, 8;
	add.s64 	%rd42, %rd3, %rd41;
	ld.global.f64 	%fd19, [%rd42];
	add.f64 	%fd20, %fd18, %fd19;
	add.s64 	%rd43, %rd40, %rd36;
	ld.global.u32 	%r51, [%rd43];
	mul.wide.s32 	%rd44, %r51, 8;
	add.s64 	%rd45, %rd3, %rd44;
	ld.global.f64 	%fd21, [%rd45];
	add.f64 	%fd22, %fd20, %fd21;
	add.s64 	%rd46, %rd43, %rd36;
	ld.global.u32 	%r52, [%rd46];
	mul.wide.s32 	%rd47, %r52, 8;
	add.s64 	%rd48, %rd3, %rd47;
	ld.global.f64 	%fd23, [%rd48];
	add.f64 	%fd24, %fd22, %fd23;
	add.s64 	%rd49, %rd46, %rd36;
	ld.global.u32 	%r53, [%rd49];
	mul.wide.s32 	%rd50, %r53, 8;
	add.s64 	%rd51, %rd3, %rd50;
	ld.global.f64 	%fd25, [%rd51];
	add.f64 	%fd26, %fd24, %fd25;
	add.s64 	%rd52, %rd1, %rd30;
	st.global.f64 	[%rd52], %fd26;
$L__BB6_7:
	setp.ge.s32 	%p5, %r90, %r31;
	@%p5 bra 	$L__BB6_9;
	mul.wide.s32 	%rd53, %r90, 8;
	add.s64 	%rd54, %rd3, %rd53;
	ld.global.f64 	%fd27, [%rd54];
	mul.wide.s32 	%rd55, %r90, 4;
	add.s64 	%rd56, %rd2, %rd55;
	ld.global.u32 	%r54, [%rd56];
	mul.wide.s32 	%rd57, %r54, 8;
	add.s64 	%rd58, %rd3, %rd57;
	ld.global.f64 	%fd28, [%rd58];
	add.f64 	%fd29, %fd27, %fd28;
	mul.wide.s32 	%rd59, %r32, 4;
	add.s64 	%rd60, %rd56, %rd59;
	ld.global.u32 	%r55, [%rd60];
	mul.wide.s32 	%rd61, %r55, 8;
	add.s64 	%rd62, %rd3, %rd61;
	ld.global.f64 	%fd30, [%rd62];
	add.f64 	%fd31, %fd29, %fd30;
	add.s64 	%rd63, %rd60, %rd59;
	ld.global.u32 	%r56, [%rd63];
	mul.wide.s32 	%rd64, %r56, 8;
	add.s64 	%rd65, %rd3, %rd64;
	ld.global.f64 	%fd32, [%rd65];
	add.f64 	%fd33, %fd31, %fd32;
	add.s64 	%rd66, %rd63, %rd59;
	ld.global.u32 	%r57, [%rd66];
	mul.wide.s32 	%rd67, %r57, 8;
	add.s64 	%rd68, %rd3, %rd67;
	ld.global.f64 	%fd34, [%rd68];
	add.f64 	%fd35, %fd33, %fd34;
	add.s64 	%rd69, %rd66, %rd59;
	ld.global.u32 	%r58, [%rd69];
	mul.wide.s32 	%rd70, %r58, 8;
	add.s64 	%rd71, %rd3, %rd70;
	ld.global.f64 	%fd36, [%rd71];
	add.f64 	%fd37, %fd35, %fd36;
	add.s64 	%rd72, %rd69, %rd59;
	ld.global.u32 	%r59, [%rd72];
	mul.wide.s32 	%rd73, %r59, 8;
	add.s64 	%rd74, %rd3, %rd73;
	ld.global.f64 	%fd38, [%rd74];
	add.f64 	%fd39, %fd37, %fd38;
	add.s64 	%rd75, %rd1, %rd53;
	st.global.f64 	[%rd75], %fd39;
$L__BB6_9:
	setp.ge.s32 	%p6, %r89, %r31;
	@%p6 bra 	$L__BB6_11;
	mul.wide.s32 	%rd76, %r89, 8;
	add.s64 	%rd77, %rd3, %rd76;
	ld.global.f64 	%fd40, [%rd77];
	mul.wide.s32 	%rd78, %r89, 4;
	add.s64 	%rd79, %rd2, %rd78;
	ld.global.u32 	%r60, [%rd79];
	mul.wide.s32 	%rd80, %r60, 8;
	add.s64 	%rd81, %rd3, %rd80;
	ld.global.f64 	%fd41, [%rd81];
	add.f64 	%fd42, %fd40, %fd41;
	mul.wide.s32 	%rd82, %r32, 4;
	add.s64 	%rd83, %rd79, %rd82;
	ld.global.u32 	%r61, [%rd83];
	mul.wide.s32 	%rd84, %r61, 8;
	add.s64 	%rd85, %rd3, %rd84;
	ld.global.f64 	%fd43, [%rd85];
	add.f64 	%fd44, %fd42, %fd43;
	add.s64 	%rd86, %rd83, %rd82;
	ld.global.u32 	%r62, [%rd86];
	mul.wide.s32 	%rd87, %r62, 8;
	add.s64 	%rd88, %rd3, %rd87;
	ld.global.f64 	%fd45, [%rd88];
	add.f64 	%fd46, %fd44, %fd45;
	add.s64 	%rd89, %rd86, %rd82;
	ld.global.u32 	%r63, [%rd89];
	mul.wide.s32 	%rd90, %r63, 8;
	add.s64 	%rd91, %rd3, %rd90;
	ld.global.f64 	%fd47, [%rd91];
	add.f64 	%fd48, %fd46, %fd47;
	add.s64 	%rd92, %rd89, %rd82;
	ld.global.u32 	%r64, [%rd92];
	mul.wide.s32 	%rd93, %r64, 8;
	add.s64 	%rd94, %rd3, %rd93;
	ld.global.f64 	%fd49, [%rd94];
	add.f64 	%fd50, %fd48, %fd49;
	add.s64 	%rd95, %rd92, %rd82;
	ld.global.u32 	%r65, [%rd95];
	mul.wide.s32 	%rd96, %r65, 8;
	add.s64 	%rd97, %rd3, %rd96;
	ld.global.f64 	%fd51, [%rd97];
	add.f64 	%fd52, %fd50, %fd51;
	add.s64 	%rd98, %rd1, %rd76;
	st.global.f64 	[%rd98], %fd52;
$L__BB6_11:
	add.s32 	%r92, %r92, 4;
	add.s32 	%r91, %r91, %r10;
	add.s32 	%r90, %r90, %r10;
	add.s32 	%r89, %r89, %r10;
	add.s32 	%r88, %r88, %r10;
	setp.ne.s32 	%p7, %r92, 0;
	@%p7 bra 	$L__BB6_3;
$L__BB6_12:
	and.b32  	%r66, %r2, 3;
	setp.eq.s32 	%p8, %r66, 0;
	@%p8 bra 	$L__BB6_22;
	setp.eq.s32 	%p9, %r66, 1;
	@%p9 bra 	$L__BB6_19;
	add.s32 	%r67, %r94, %r5;
	mad.lo.s32 	%r25, %r67, %r4, %r6;
	setp.ge.s32 	%p10, %r25, %r31;
	@%p10 bra 	$L__BB6_16;
	mul.wide.s32 	%rd99, %r25, 8;
	add.s64 	%rd100, %rd3, %rd99;
	ld.global.f64 	%fd53, [%rd100];
	mul.wide.s32 	%rd101, %r25, 4;
	add.s64 	%rd102, %rd2, %rd101;
	ld.global.u32 	%r68, [%rd102];
	mul.wide.s32 	%rd103, %r68, 8;
	add.s64 	%rd104, %rd3, %rd103;
	ld.global.f64 	%fd54, [%rd104];
	add.f64 	%fd55, %fd53, %fd54;
	mul.wide.s32 	%rd105, %r32, 4;
	add.s64 	%rd106, %rd102, %rd105;
	ld.global.u32 	%r69, [%rd106];
	mul.wide.s32 	%rd107, %r69, 8;
	add.s64 	%rd108, %rd3, %rd107;
	ld.global.f64 	%fd56, [%rd108];
	add.f64 	%fd57, %fd55, %fd56;
	add.s64 	%rd109, %rd106, %rd105;
	ld.global.u32 	%r70, [%rd109];
	mul.wide.s32 	%rd110, %r70, 8;
	add.s64 	%rd111, %rd3, %rd110;
	ld.global.f64 	%fd58, [%rd111];
	add.f64 	%fd59, %fd57, %fd58;
	add.s64 	%rd112, %rd109, %rd105;
	ld.global.u32 	%r71, [%rd112];
	mul.wide.s32 	%rd113, %r71, 8;
	add.s64 	%rd114, %rd3, %rd113;
	ld.global.f64 	%fd60, [%rd114];
	add.f64 	%fd61, %fd59, %fd60;
	add.s64 	%rd115, %rd112, %rd105;
	ld.global.u32 	%r72, [%rd115];
	mul.wide.s32 	%rd116, %r72, 8;
	add.s64 	%rd117, %rd3, %rd116;
	ld.global.f64 	%fd62, [%rd117];
	add.f64 	%fd63, %fd61, %fd62;
	add.s64 	%rd118, %rd115, %rd105;
	ld.global.u32 	%r73, [%rd118];
	mul.wide.s32 	%rd119, %r73, 8;
	add.s64 	%rd120, %rd3, %rd119;
	ld.global.f64 	%fd64, [%rd120];
	add.f64 	%fd65, %fd63, %fd64;
	add.s64 	%rd121, %rd1, %rd99;
	st.global.f64 	[%rd121], %fd65;
$L__BB6_16:
	add.s32 	%r26, %r25, %r4;
	setp.ge.s32 	%p11, %r26, %r31;
	@%p11 bra 	$L__BB6_18;
	mul.wide.s32 	%rd122, %r26, 8;
	add.s64 	%rd123, %rd3, %rd122;
	ld.global.f64 	%fd66, [%rd123];
	mul.wide.s32 	%rd124, %r26, 4;
	add.s64 	%rd125, %rd2, %rd124;
	ld.global.u32 	%r74, [%rd125];
	mul.wide.s32 	%rd126, %r74, 8;
	add.s64 	%rd127, %rd3, %rd126;
	ld.global.f64 	%fd67, [%rd127];
	add.f64 	%fd68, %fd66, %fd67;
	mul.wide.s32 	%rd128, %r32, 4;
	add.s64 	%rd129, %rd125, %rd128;
	ld.global.u32 	%r75, [%rd129];
	mul.wide.s32 	%rd130, %r75, 8;
	add.s64 	%rd131, %rd3, %rd130;
	ld.global.f64 	%fd69, [%rd131];
	add.f64 	%fd70, %fd68, %fd69;
	add.s64 	%rd132, %rd129, %rd128;
	ld.global.u32 	%r76, [%rd132];
	mul.wide.s32 	%rd133, %r76, 8;
	add.s64 	%rd134, %rd3, %rd133;
	ld.global.f64 	%fd71, [%rd134];
	add.f64 	%fd72, %fd70, %fd71;
	add.s64 	%rd135, %rd132, %rd128;
	ld.global.u32 	%r77, [%rd135];
	mul.wide.s32 	%rd136, %r77, 8;
	add.s64 	%rd137, %rd3, %rd136;
	ld.global.f64 	%fd73, [%rd137];
	add.f64 	%fd74, %fd72, %fd73;
	add.s64 	%rd138, %rd135, %rd128;
	ld.global.u32 	%r78, [%rd138];
	mul.wide.s32 	%rd139, %r78, 8;
	add.s64 	%rd140, %rd3, %rd139;
	ld.global.f64 	%fd75, [%rd140];
	add.f64 	%fd76, %fd74, %fd75;
	add.s64 	%rd141, %rd138, %rd128;
	ld.global.u32 	%r79, [%rd141];
	mul.wide.s32 	%rd142, %r79, 8;
	add.s64 	%rd143, %rd3, %rd142;
	ld.global.f64 	%fd77, [%rd143];
	add.f64 	%fd78, %fd76, %fd77;
	add.s64 	%rd144, %rd1, %rd122;
	st.global.f64 	[%rd144], %fd78;
$L__BB6_18:
	add.s32 	%r94, %r94, 2;
$L__BB6_19:
	and.b32  	%r80, %r1, 1;
	setp.eq.b32 	%p12, %r80, 1;
	@%p12 bra 	$L__BB6_22;
	add.s32 	%r81, %r94, %r5;
	mad.lo.s32 	%r29, %r81, %r4, %r6;
	setp.ge.s32 	%p13, %r29, %r31;
	@%p13 bra 	$L__BB6_22;
	mul.wide.s32 	%rd145, %r29, 8;
	add.s64 	%rd146, %rd3, %rd145;
	ld.global.f64 	%fd79, [%rd146];
	mul.wide.s32 	%rd147, %r29, 4;
	add.s64 	%rd148, %rd2, %rd147;
	ld.global.u32 	%r82, [%rd148];
	mul.wide.s32 	%rd149, %r82, 8;
	add.s64 	%rd150, %rd3, %rd149;
	ld.global.f64 	%fd80, [%rd150];
	add.f64 	%fd81, %fd79, %fd80;
	mul.wide.s32 	%rd151, %r32, 4;
	add.s64 	%rd152, %rd148, %rd151;
	ld.global.u32 	%r83, [%rd152];
	mul.wide.s32 	%rd153, %r83, 8;
	add.s64 	%rd154, %rd3, %rd153;
	ld.global.f64 	%fd82, [%rd154];
	add.f64 	%fd83, %fd81, %fd82;
	add.s64 	%rd155, %rd152, %rd151;
	ld.global.u32 	%r84, [%rd155];
	mul.wide.s32 	%rd156, %r84, 8;
	add.s64 	%rd157, %rd3, %rd156;
	ld.global.f64 	%fd84, [%rd157];
	add.f64 	%fd85, %fd83, %fd84;
	add.s64 	%rd158, %rd155, %rd151;
	ld.global.u32 	%r85, [%rd158];
	mul.wide.s32 	%rd159, %r85, 8;
	add.s64 	%rd160, %rd3, %rd159;
	ld.global.f64 	%fd86, [%rd160];
	add.f64 	%fd87, %fd85, %fd86;
	add.s64 	%rd161, %rd158, %rd151;
	ld.global.u32 	%r86, [%rd161];
	mul.wide.s32 	%rd162, %r86, 8;
	add.s64 	%rd163, %rd3, %rd162;
	ld.global.f64 	%fd88, [%rd163];
	add.f64 	%fd89, %fd87, %fd88;
	add.s64 	%rd164, %rd161, %rd151;
	ld.global.u32 	%r87, [%rd164];
	mul.wide.s32 	%rd165, %r87, 8;
	add.s64 	%rd166, %rd3, %rd165;
	ld.global.f64 	%fd90, [%rd166];
	add.f64 	%fd91, %fd89, %fd90;
	add.s64 	%rd167, %rd1, %rd145;
	st.global.f64 	[%rd167], %fd91;
$L__BB6_22:
	ret;

}
	// .globl	_Z39dvc_ScaLBL_D3Q7_AAeven_IonConcentrationPdS_iii
.visible .entry _Z39dvc_ScaLBL_D3Q7_AAeven_IonConcentrationPdS_iii(
	.param .u64 .ptr .align 1 _Z39dvc_ScaLBL_D3Q7_AAeven_IonConcentrationPdS_iii_param_0,
	.param .u64 .ptr .align 1 _Z39dvc_ScaLBL_D3Q7_AAeven_IonConcentrationPdS_iii_param_1,
	.param .u32 _Z39dvc_ScaLBL_D3Q7_AAeven_IonConcentrationPdS_iii_param_2,
	.param .u32 _Z39dvc_ScaLBL_D3Q7_AAeven_IonConcentrationPdS_iii_param_3,
	.param .u32 _Z39dvc_ScaLBL_D3Q7_AAeven_IonConcentrationPdS_iii_param_4
)
{
	.reg .pred 	%p<14>;
	.reg .b32 	%r<124>;
	.reg .b64 	%rd<114>;
	.reg .b64 	%fd<92>;

	ld.param.u32 	%r57, [_Z39dvc_ScaLBL_D3Q7_AAeven_IonConcentrationPdS_iii_param_4];
	setp.lt.s32 	%p1, %r57, -524287;
	@%p1 bra 	$L__BB7_22;
	ld.param.u32 	%r100, [_Z39dvc_ScaLBL_D3Q7_AAeven_IonConcentrationPdS_iii_param_2];
	shr.s32 	%r59, %r57, 31;
	shr.u32 	%r60, %r59, 13;
	add.s32 	%r61, %r57, %r60;
	shr.s32 	%r1, %r61, 19;
	add.s32 	%r2, %r1, 1;
	mov.u32 	%r3, %ctaid.x;
	mov.u32 	%r4, %ntid.x;
	mad.lo.s32 	%r5, %r3, %r1, %r3;
	mov.u32 	%r62, %tid.x;
	add.s32 	%r6, %r100, %r62;
	shl.b32 	%r7, %r57, 1;
	setp.lt.u32 	%p2, %r1, 3;
	mov.b32 	%r123, 0;
	@%p2 bra 	$L__BB7_12;
	and.b32  	%r63, %r2, -4;
	neg.s32 	%r121, %r63;
	mad.lo.s32 	%r64, %r4, %r5, %r4;
	add.s32 	%r120, %r6, %r64;
	shl.b32 	%r65, %r57, 2;
	add.s32 	%r119, %r120, %r65;
	mul.lo.s32 	%r66, %r57, 6;
	add.s32 	%r118, %r120, %r66;
	add.s32 	%r67, %r5, 2;
	mad.lo.s32 	%r117, %r4, %r67, %r6;
	add.s32 	%r116, %r117, %r65;
	add.s32 	%r115, %r117, %r66;
	add.s32 	%r68, %r5, 3;
	mad.lo.s32 	%r114, %r4, %r68, %r6;
	add.s32 	%r113, %r114, %r65;
	add.s32 	%r112, %r114, %r66;
	mul.lo.s32 	%r69, %r4, %r3;
	mad.lo.s32 	%r111, %r69, %r2, %r6;
	add.s32 	%r110, %r111, %r65;
	add.s32 	%r109, %r111, %r66;
	mul.wide.s32 	%rd8, %r7, 8;
	mul.wide.s32 	%rd10, %r57, 8;
$L__BB7_3:
	.pragma "nounroll";
	ld.param.u32 	%r102, [_Z39dvc_ScaLBL_D3Q7_AAeven_IonConcentrationPdS_iii_param_3];
	setp.ge.s32 	%p3, %r111, %r102;
	@%p3 bra 	$L__BB7_5;
	ld.param.u64 	%rd109, [_Z39dvc_ScaLBL_D3Q7_AAeven_IonConcentrationPdS_iii_param_1];
	ld.param.u64 	%rd104, [_Z39dvc_ScaLBL_D3Q7_AAeven_IonConcentrationPdS_iii_param_0];
	cvta.to.global.u64 	%rd5, %rd104;
	mul.wide.s32 	%rd6, %r111, 8;
	add.s64 	%rd7, %rd5, %rd6;
	ld.global.f64 	%fd1, [%rd7];
	add.s64 	%rd9, %rd7, %rd8;
	ld.global.f64 	%fd2, [%rd9];
	add.f64 	%fd3, %fd1, %fd2;
	add.s64 	%rd11, %rd7, %rd10;
	ld.global.f64 	%fd4, [%rd11];
	add.f64 	%fd5, %fd3, %fd4;
	mul.wide.s32 	%rd12, %r110, 8;
	add.s64 	%rd13, %rd5, %rd12;
	ld.global.f64 	%fd6, [%rd13];
	add.f64 	%fd7, %fd5, %fd6;
	add.s64 	%rd14, %rd9, %rd10;
	ld.global.f64 	%fd8, [%rd14];
	add.f64 	%fd9, %fd7, %fd8;
	mul.wide.s32 	%rd15, %r109, 8;
	add.s64 	%rd16, %rd5, %rd15;
	ld.global.f64 	%fd10, [%rd16];
	add.f64 	%fd11, %fd9, %fd10;
	add.s64 	%rd17, %rd13, %rd10;
	ld.global.f64 	%fd12, [%rd17];
	add.f64 	%fd13, %fd11, %fd12;
	cvta.to.global.u64 	%rd18, %rd109;
	add.s64 	%rd19, %rd18, %rd6;
	st.global.f64 	[%rd19], %fd13;
$L__BB7_5:
	ld.param.u32 	%r103, [_Z39dvc_ScaLBL_D3Q7_AAeven_IonConcentrationPdS_iii_param_3];
	setp.ge.s32 	%p4, %r120, %r103;
	@%p4 bra 	$L__BB7_7;
	ld.param.u64 	%rd110, [_Z39dvc_ScaLBL_D3Q7_AAeven_IonConcentrationPdS_iii_param_1];
	ld.param.u64 	%rd105, [_Z39dvc_ScaLBL_D3Q7_AAeven_IonConcentrationPdS_iii_param_0];
	cvta.to.global.u64 	%rd20, %rd105;
	mul.wide.s32 	%rd21, %r120, 8;
	add.s64 	%rd22, %rd20, %rd21;
	ld.global.f64 	%fd14, [%rd22];
	mul.wide.s32 	%rd23, %r7, 8;
	add.s64 	%rd24, %rd22, %rd23;
	ld.global.f64 	%fd15, [%rd24];
	add.f64 	%fd16, %fd14, %fd15;
	mul.wide.s32 	%rd25, %r57, 8;
	add.s64 	%rd26, %rd22, %rd25;
	ld.global.f64 	%fd17, [%rd26];
	add.f64 	%fd18, %fd16, %fd17;
	mul.wide.s32 	%rd27, %r119, 8;
	add.s64 	%rd28, %rd20, %rd27;
	ld.global.f64 	%fd19, [%rd28];
	add.f64 	%fd20, %fd18, %fd19;
	add.s64 	%rd29, %rd24, %rd25;
	ld.global.f64 	%fd21, [%rd29];
	add.f64 	%fd22, %fd20, %fd21;
	mul.wide.s32 	%rd30, %r118, 8;
	add.s64 	%rd31, %rd20, %rd30;
	ld.global.f64 	%fd23, [%rd31];
	add.f64 	%fd24, %fd22, %fd23;
	add.s64 	%rd32, %rd28, %rd25;
	ld.global.f64 	%fd25, [%rd32];
	add.f64 	%fd26, %fd24, %fd25;
	cvta.to.global.u64 	%rd33, %rd110;
	add.s64 	%rd34, %rd33, %rd21;
	st.global.f64 	[%rd34], %fd26;
$L__BB7_7:
	ld.param.u32 	%r104, [_Z39dvc_ScaLBL_D3Q7_AAeven_IonConcentrationPdS_iii_param_3];
	setp.ge.s32 	%p5, %r117, %r104;
	@%p5 bra 	$L__BB7_9;
	ld.param.u64 	%rd111, [_Z39dvc_ScaLBL_D3Q7_AAeven_IonConcentrationPdS_iii_param_1];
	ld.param.u64 	%rd106, [_Z39dvc_ScaLBL_D3Q7_AAeven_IonConcentrationPdS_iii_param_0];
	cvta.to.global.u64 	%rd35, %rd106;
	mul.wide.s32 	%rd36, %r117, 8;
	add.s64 	%rd37, %rd35, %rd36;
	ld.global.f64 	%fd27, [%rd37];
	mul.wide.s32 	%rd38, %r7, 8;
	add.s64 	%rd39, %rd37, %rd38;
	ld.global.f64 	%fd28, [%rd39];
	add.f64 	%fd29, %fd27, %fd28;
	mul.wide.s32 	%rd40, %r57, 8;
	add.s64 	%rd41, %rd37, %rd40;
	ld.global.f64 	%fd30, [%rd41];
	add.f64 	%fd31, %fd29, %fd30;
	mul.wide.s32 	%rd42, %r116, 8;
	add.s64 	%rd43, %rd35, %rd42;
	ld.global.f64 	%fd32, [%rd43];
	add.f64 	%fd33, %fd31, %fd32;
	add.s64 	%rd44, %rd39, %rd40;
	ld.global.f64 	%fd34, [%rd44];
	add.f64 	%fd35, %fd33, %fd34;
	mul.wide.s32 	%rd45, %r115, 8;
	add.s64 	%rd46, %rd35, %rd45;
	ld.global.f64 	%fd36, [%rd46];
	add.f64 	%fd37, %fd35, %fd36;
	add.s64 	%rd47, %rd43, %rd40;
	ld.global.f64 	%fd38, [%rd47];
	add.f64 	%fd39, %fd37, %fd38;
	cvta.to.global.u64 	%rd48, %rd111;
	add.s64 	%rd49, %rd48, %rd36;
	st.global.f64 	[%rd49], %fd39;
$L__BB7_9:
	ld.param.u32 	%r105, [_Z39dvc_ScaLBL_D3Q7_AAeven_IonConcentrationPdS_iii_param_3];
	setp.ge.s32 	%p6, %r114, %r105;
	@%p6 bra 	$L__BB7_11;
	ld.param.u64 	%rd112, [_Z39dvc_ScaLBL_D3Q7_AAeven_IonConcentrationPdS_iii_param_1];
	ld.param.u64 	%rd107, [_Z39dvc_ScaLBL_D3Q7_AAeven_IonConcentrationPdS_iii_param_0];
	cvta.to.global.u64 	%rd50, %rd107;
	mul.wide.s32 	%rd51, %r114, 8;
	add.s64 	%rd52, %rd50, %rd51;
	ld.global.f64 	%fd40, [%rd52];
	mul.wide.s32 	%rd53, %r7, 8;
	add.s64 	%rd54, %rd52, %rd53;
	ld.global.f64 	%fd41, [%rd54];
	add.f64 	%fd42, %fd40, %fd41;
	mul.wide.s32 	%rd55, %r57, 8;
	add.s64 	%rd56, %rd52, %rd55;
	ld.global.f64 	%fd43, [%rd56];
	add.f64 	%fd44, %fd42, %fd43;
	mul.wide.s32 	%rd57, %r113, 8;
	add.s64 	%rd58, %rd50, %rd57;
	ld.global.f64 	%fd45, [%rd58];
	add.f64 	%fd46, %fd44, %fd45;
	add.s64 	%rd59, %rd54, %rd55;
	ld.global.f64 	%fd47, [%rd59];
	add.f64 	%fd48, %fd46, %fd47;
	mul.wide.s32 	%rd60, %r112, 8;
	add.s64 	%rd61, %rd50, %rd60;
	ld.global.f64 	%fd49, [%rd61];
	add.f64 	%fd50, %fd48, %fd49;
	add.s64 	%rd62, %rd58, %rd55;
	ld.global.f64 	%fd51, [%rd62];
	add.f64 	%fd52, %fd50, %fd51;
	cvta.to.global.u64 	%rd63, %rd112;
	add.s64 	%rd64, %rd63, %rd51;
	st.global.f64 	[%rd64], %fd52;
$L__BB7_11:
	add.s32 	%r70, %r1, 1;
	and.b32  	%r123, %r70, -4;
	add.s32 	%r121, %r121, 4;
	mov.u32 	%r71, %ntid.x;
	shl.b32 	%r72, %r71, 2;
	add.s32 	%r120, %r120, %r72;
	add.s32 	%r119, %r119, %r72;
	add.s32 	%r118, %r118, %r72;
	add.s32 	%r117, %r117, %r72;
	add.s32 	%r116, %r116, %r72;
	add.s32 	%r115, %r115, %r72;
	add.s32 	%r114, %r114, %r72;
	add.s32 	%r113, %r113, %r72;
	add.s32 	%r112, %r112, %r72;
	add.s32 	%r111, %r111, %r72;
	add.s32 	%r110, %r110, %r72;
	add.s32 	%r109, %r109, %r72;
	setp.ne.s32 	%p7, %r121, 0;
	@%p7 bra 	$L__BB7_3;
$L__BB7_12:
	ld.param.u32 	%r101, [_Z39dvc_ScaLBL_D3Q7_AAeven_IonConcentrationPdS_iii_param_2];
	ld.param.u64 	%rd113, [_Z39dvc_ScaLBL_D3Q7_AAeven_IonConcentrationPdS_iii_param_1];
	ld.param.u64 	%rd108, [_Z39dvc_ScaLBL_D3Q7_AAeven_IonConcentrationPdS_iii_param_0];
	cvta.to.global.u64 	%rd1, %rd108;
	cvta.to.global.u64 	%rd2, %rd113;
	mov.u32 	%r74, %tid.x;
	add.s32 	%r49, %r101, %r74;
	add.s32 	%r75, %r1, 1;
	and.b32  	%r73, %r75, 3;
	setp.eq.s32 	%p8, %r73, 0;
	@%p8 bra 	$L__BB7_22;
	setp.eq.s32 	%p9, %r73, 1;
	@%p9 bra 	$L__BB7_19;
	ld.param.u32 	%r106, [_Z39dvc_ScaLBL_D3Q7_AAeven_IonConcentrationPdS_iii_param_3];
	add.s32 	%r76, %r123, %r5;
	mov.u32 	%r77, %ntid.x;
	mad.lo.s32 	%r50, %r76, %r77, %r49;
	setp.ge.s32 	%p10, %r50, %r106;
	@%p10 bra 	$L__BB7_16;
	mul.wide.s32 	%rd65, %r50, 8;
	add.s64 	%rd66, %rd1, %rd65;
	ld.global.f64 	%fd53, [%rd66];
	add.s32 	%r78, %r7, %r50;
	mul.wide.s32 	%rd67, %r7, 8;
	add.s64 	%rd68, %rd66, %rd67;
	ld.global.f64 	%fd54, [%rd68];
	add.f64 	%fd55, %fd53, %fd54;
	sub.s32 	%r79, %r78, %r57;
	mul.wide.s32 	%rd69, %r57, 8;
	add.s64 	%rd70, %rd66, %rd69;
	ld.global.f64 	%fd56, [%rd70];
	add.f64 	%fd57, %fd55, %fd56;
	mul.lo.s32 	%r80, %r57, 3;
	add.s32 	%r81, %r79, %r80;
	mul.wide.s32 	%rd71, %r81, 8;
	add.s64 	%rd72, %rd1, %rd71;
	ld.global.f64 	%fd58, [%rd72];
	add.f64 	%fd59, %fd57, %fd58;
	add.s32 	%r82, %r78, %r57;
	add.s64 	%rd73, %rd68, %rd69;
	ld.global.f64 	%fd60, [%rd73];
	add.f64 	%fd61, %fd59, %fd60;
	add.s32 	%r83, %r82, %r80;
	mul.wide.s32 	%rd74, %r83, 8;
	add.s64 	%rd75, %rd1, %rd74;
	ld.global.f64 	%fd62, [%rd75];
	add.f64 	%fd63, %fd61, %fd62;
	add.s64 	%rd76, %rd72, %rd69;
	ld.global.f64 	%fd64, [%rd76];
	add.f64 	%fd65, %fd63, %fd64;
	add.s64 	%rd77, %rd2, %rd65;
	st.global.f64 	[%rd77], %fd65;
$L__BB7_16:
	ld.param.u32 	%r107, [_Z39dvc_ScaLBL_D3Q7_AAeven_IonConcentrationPdS_iii_param_3];
	add.s32 	%r51, %r50, %r77;
	setp.ge.s32 	%p11, %r51, %r107;
	@%p11 bra 	$L__BB7_18;
	mul.wide.s32 	%rd78, %r51, 8;
	add.s64 	%rd79, %rd1, %rd78;
	ld.global.f64 	%fd66, [%rd79];
	add.s32 	%r85, %r7, %r51;
	mul.wide.s32 	%rd80, %r7, 8;
	add.s64 	%rd81, %rd79, %rd80;
	ld.global.f64 	%fd67, [%rd81];
	add.f64 	%fd68, %fd66, %fd67;
	sub.s32 	%r86, %r85, %r57;
	mul.wide.s32 	%rd82, %r57, 8;
	add.s64 	%rd83, %rd79, %rd82;
	ld.global.f64 	%fd69, [%rd83];
	add.f64 	%fd70, %fd68, %fd69;
	mul.lo.s32 	%r87, %r57, 3;
	add.s32 	%r88, %r86, %r87;
	mul.wide.s32 	%rd84, %r88, 8;
	add.s64 	%rd85, %rd1, %rd84;
	ld.global.f64 	%fd71, [%rd85];
	add.f64 	%fd72, %fd70, %fd71;
	add.s32 	%r89, %r85, %r57;
	add.s64 	%rd86, %rd81, %rd82;
	ld.global.f64 	%fd73, [%rd86];
	add.f64 	%fd74, %fd72, %fd73;
	add.s32 	%r90, %r89, %r87;
	mul.wide.s32 	%rd87, %r90, 8;
	add.s64 	%rd88, %rd1, %rd87;
	ld.global.f64 	%fd75, [%rd88];
	add.f64 	%fd76, %fd74, %fd75;
	add.s64 	%rd89, %rd85, %rd82;
	ld.global.f64 	%fd77, [%rd89];
	add.f64 	%fd78, %fd76, %fd77;
	add.s64 	%rd90, %rd2, %rd78;
	st.global.f64 	[%rd90], %fd78;
$L__BB7_18:
	add.s32 	%r123, %r123, 2;
$L__BB7_19:
	and.b32  	%r91, %r1, 1;
	setp.eq.b32 	%p12, %r91, 1;
	@%p12 bra 	$L__BB7_22;
	ld.param.u32 	%r108, [_Z39dvc_ScaLBL_D3Q7_AAeven_IonConcentrationPdS_iii_param_3];
	add.s32 	%r92, %r123, %r5;
	mov.u32 	%r93, %ntid.x;
	mad.lo.s32 	%r54, %r92, %r93, %r49;
	setp.ge.s32 	%p13, %r54, %r108;
	@%p13 bra 	$L__BB7_22;
	mul.wide.s32 	%rd91, %r54, 8;
	add.s64 	%rd92, %rd1, %rd91;
	ld.global.f64 	%fd79, [%rd92];
	add.s32 	%r94, %r7, %r54;
	mul.wide.s32 	%rd93, %r7, 8;
	add.s64 	%rd94, %rd92, %rd93;
	ld.global.f64 	%fd80, [%rd94];
	add.f64 	%fd81, %fd79, %fd80;
	sub.s32 	%r95, %r94, %r57;
	mul.wide.s32 	%rd95, %r57, 8;
	add.s64 	%rd96, %rd92, %rd95;
	ld.global.f64 	%fd82, [%rd96];
	add.f64 	%fd83, %fd81, %fd82;
	mul.lo.s32 	%r96, %r57, 3;
	add.s32 	%r97, %r95, %r96;
	mul.wide.s32 	%rd97, %r97, 8;
	add.s64 	%rd98, %rd1, %rd97;
	ld.global.f64 	%fd84, [%rd98];
	add.f64 	%fd85, %fd83, %fd84;
	add.s32 	%r98, %r94, %r57;
	add.s64 	%rd99, %rd94, %rd95;
	ld.global.f64 	%fd86, [%rd99];
	add.f64 	%fd87, %fd85, %fd86;
	add.s32 	%r99, %r98, %r96;
	mul.wide.s32 	%rd100, %r99, 8;
	add.s64 	%rd101, %rd1, %rd100;
	ld.global.f64 	%fd88, [%rd101];
	add.f64 	%fd89, %fd87, %fd88;
	add.s64 	%rd102, %rd98, %rd95;
	ld.global.f64 	%fd90, [%rd102];
	add.f64 	%fd91, %fd89, %fd90;
	add.s64 	%rd103, %rd2, %rd91;
	st.global.f64 	[%rd103], %fd91;
$L__BB7_22:
	ret;

}
	// .globl	_Z25dvc_ScaLBL_D3Q7_AAodd_IonPiPdS0_S0_S0_S0_S0_S0_diddiii
.visible .entry _Z25dvc_ScaLBL_D3Q7_AAodd_IonPiPdS0_S0_S0_S0_S0_S0_diddiii(
	.param .u64 .ptr .align 1 _Z25dvc_ScaLBL_D3Q7_AAodd_IonPiPdS0_S0_S0_S0_S0_S0_diddiii_param_0,
	.param .u64 .ptr .align 1 _Z25dvc_ScaLBL_D3Q7_AAodd_IonPiPdS0_S0_S0_S0_S0_S0_diddiii_param_1,
	.param .u64 .ptr .align 1 _Z25dvc_ScaLBL_D3Q7_AAodd_IonPiPdS0_S0_S0_S0_S0_S0_diddiii_param_2,
	.param .u64 .ptr .align 1 _Z25dvc_ScaLBL_D3Q7_AAodd_IonPiPdS0_S0_S0_S0_S0_S0_diddiii_param_3,
	.param .u64 .ptr .align 1 _Z25dvc_ScaLBL_D3Q7_AAodd_IonPiPdS0_S0_S0_S0_S0_S0_diddiii_param_4,
	.param .u64 .ptr .align 1 _Z25dvc_ScaLBL_D3Q7_AAodd_IonPiPdS0_S0_S0_S0_S0_S0_diddiii_param_5,
	.param .u64 .ptr .align 1 _Z25dvc_ScaLBL_D3Q7_AAodd_IonPiPdS0_S0_S0_S0_S0_S0_diddiii_param_6,
	.param .u64 .ptr .align 1 _Z25dvc_ScaLBL_D3Q7_AAodd_IonPiPdS0_S0_S0_S0_S0_S0_diddiii_param_7,
	.param .f64 _Z25dvc_ScaLBL_D3Q7_AAodd_IonPiPdS0_S0_S0_S0_S0_S0_diddiii_param_8,
	.param .u32 _Z25dvc_ScaLBL_D3Q7_AAodd_IonPiPdS0_S0_S0_S0_S0_S0_diddiii_param_9,
	.param .f64 _Z25dvc_ScaLBL_D3Q7_AAodd_IonPiPdS0_S0_S0_S0_S0_S0_diddiii_param_10,
	.param .f64 _Z25dvc_ScaLBL_D3Q7_AAodd_IonPiPdS0_S0_S0_S0_S0_S0_diddiii_param_11,
	.param .u32 _Z25dvc_ScaLBL_D3Q7_AAodd_IonPiPdS0_S0_S0_S0_S0_S0_diddiii_param_12,
	.param .u32 _Z25dvc_ScaLBL_D3Q7_AAodd_IonPiPdS0_S0_S0_S0_S0_S0_diddiii_param_13,
	.param .u32 _Z25dvc_ScaLBL_D3Q7_AAodd_IonPiPdS0_S0_S0_S0_S0_S0_diddiii_param_14
)
{
	.reg .pred 	%p<4>;
	.reg .b32 	%r<30>;
	.reg .b64 	%rd<61>;
	.reg .b64 	%fd<77>;

	ld.param.u64 	%rd7, [_Z25dvc_ScaLBL_D3Q7_AAodd_IonPiPdS0_S0_S0_S0_S0_S0_diddiii_param_3];
	ld.param.u64 	%rd8, [_Z25dvc_ScaLBL_D3Q7_AAodd_IonPiPdS0_S0_S0_S0_S0_S0_diddiii_param_4];
	ld.param.u64 	%rd9, [_Z25dvc_ScaLBL_D3Q7_AAodd_IonPiPdS0_S0_S0_S0_S0_S0_diddiii_param_5];
	ld.param.f64 	%fd6, [_Z25dvc_ScaLBL_D3Q7_AAodd_IonPiPdS0_S0_S0_S0_S0_S0_diddiii_param_8];
	ld.param.u32 	%r8, [_Z25dvc_ScaLBL_D3Q7_AAodd_IonPiPdS0_S0_S0_S0_S0_S0_diddiii_param_9];
	ld.param.f64 	%fd7, [_Z25dvc_ScaLBL_D3Q7_AAodd_IonPiPdS0_S0_S0_S0_S0_S0_diddiii_param_10];
	ld.param.f64 	%fd8, [_Z25dvc_ScaLBL_D3Q7_AAodd_IonPiPdS0_S0_S0_S0_S0_S0_diddiii_param_11];
	ld.param.u32 	%r9, [_Z25dvc_ScaLBL_D3Q7_AAodd_IonPiPdS0_S0_S0_S0_S0_S0_diddiii_param_12];
	ld.param.u32 	%r11, [_Z25dvc_ScaLBL_D3Q7_AAodd_IonPiPdS0_S0_S0_S0_S0_S0_diddiii_param_14];
	setp.lt.s32 	%p1, %r11, -524287;
	@%p1 bra 	$L__BB8_5;
	shr.s32 	%r12, %r11, 31;
	shr.u32 	%r13, %r12, 13;
	add.s32 	%r14, %r11, %r13;
	shr.s32 	%r15, %r14, 19;
	neg.s32 	%r29, %r15;
	mov.u32 	%r16, %ctaid.x;
	mov.u32 	%r1, %ntid.x;
	mov.u32 	%r17, %tid.x;
	cvt.rn.f64.s32 	%fd9, %r8;
	mul.f64 	%fd10, %fd6, %fd9;
	div.rn.f64 	%fd1, %fd10, %fd8;
	fma.rn.f64 	%fd2, %fd7, 0dBFE0000000000000, 0d3FF0000000000000;
	mov.f64 	%fd11, 0d3FF0000000000000;
	sub.f64 	%fd3, %fd11, %fd7;
	mul.f64 	%fd4, %fd7, 0d3FD0000000000000;
	mul.f64 	%fd5, %fd7, 0d3FC0000000000000;
	add.s32 	%r18, %r17, %r9;
	mul.lo.s32 	%r19, %r1, %r16;
	mad.lo.s32 	%r20, %r19, %r15, %r19;
	add.s32 	%r28, %r18, %r20;
	cvta.to.global.u64 	%rd1, %rd7;
	cvta.to.global.u64 	%rd2, %rd8;
	cvta.to.global.u64 	%rd3, %rd9;
	mul.wide.s32 	%rd15, %r11, 8;
	mul.wide.s32 	%rd29, %r11, 4;
$L__BB8_2:
	ld.param.u32 	%r27, [_Z25dvc_ScaLBL_D3Q7_AAodd_IonPiPdS0_S0_S0_S0_S0_S0_diddiii_param_13];
	setp.ge.s32 	%p2, %r28, %r27;
	@%p2 bra 	$L__BB8_4;
	ld.param.u64 	%rd60, [_Z25dvc_ScaLBL_D3Q7_AAodd_IonPiPdS0_S0_S0_S0_S0_S0_diddiii_param_7];
	ld.param.u64 	%rd59, [_Z25dvc_ScaLBL_D3Q7_AAodd_IonPiPdS0_S0_S0_S0_S0_S0_diddiii_param_6];
	ld.param.u64 	%rd58, [_Z25dvc_ScaLBL_D3Q7_AAodd_IonPiPdS0_S0_S0_S0_S0_S0_diddiii_param_2];
	ld.param.u64 	%rd57, [_Z25dvc_ScaLBL_D3Q7_AAodd_IonPiPdS0_S0_S0_S0_S0_S0_diddiii_param_1];
	ld.param.u64 	%rd56, [_Z25dvc_ScaLBL_D3Q7_AAodd_IonPiPdS0_S0_S0_S0_S0_S0_diddiii_param_0];
	cvta.to.global.u64 	%rd12, %rd60;
	mul.wide.s32 	%rd13, %r28, 8;
	add.s64 	%rd14, %rd12, %rd13;
	ld.global.f64 	%fd12, [%rd14];
	add.s64 	%rd16, %rd14, %rd15;
	ld.global.f64 	%fd13, [%rd16];
	add.s64 	%rd17, %rd16, %rd15;
	ld.global.f64 	%fd14, [%rd17];
	cvta.to.global.u64 	%rd18, %rd59;
	add.s64 	%rd19, %rd18, %rd13;
	ld.global.f64 	%fd15, [%rd19];
	add.s64 	%rd20, %rd19, %rd15;
	ld.global.f64 	%fd16, [%rd20];
	add.s64 	%rd21, %rd20, %rd15;
	ld.global.f64 	%fd17, [%rd21];
	mul.f64 	%fd18, %fd1, %fd12;
	mul.f64 	%fd19, %fd1, %fd13;
	mul.f64 	%fd20, %fd1, %fd14;
	cvta.to.global.u64 	%rd22, %rd57;
	add.s64 	%rd23, %rd22, %rd13;
	ld.global.f64 	%fd21, [%rd23];
	cvta.to.global.u64 	%rd24, %rd56;
	mul.wide.s32 	%rd25, %r28, 4;
	add.s64 	%rd26, %rd24, %rd25;
	ld.global.u32 	%r21, [%rd26];
	mul.wide.s32 	%rd27, %r21, 8;
	add.s64 	%rd28, %rd22, %rd27;
	ld.global.f64 	%fd22, [%rd28];
	add.s64 	%rd30, %rd26, %rd29;
	ld.global.u32 	%r22, [%rd30];
	mul.wide.s32 	%rd31, %r22, 8;
	add.s64 	%rd32, %rd22, %rd31;
	ld.global.f64 	%fd23, [%rd32];
	add.s64 	%rd33, %rd30, %rd29;
	ld.global.u32 	%r23, [%rd33];
	mul.wide.s32 	%rd34, %r23, 8;
	add.s64 	%rd35, %rd22, %rd34;
	ld.global.f64 	%fd24, [%rd35];
	add.s64 	%rd36, %rd33, %rd29;
	ld.global.u32 	%r24, [%rd36];
	mul.wide.s32 	%rd37, %r24, 8;
	add.s64 	%rd38, %rd22, %rd37;
	ld.global.f64 	%fd25, [%rd38];
	add.s64 	%rd39, %rd36, %rd29;
	ld.global.u32 	%r25, [%rd39];
	mul.wide.s32 	%rd40, %r25, 8;
	add.s64 	%rd41, %rd22, %rd40;
	ld.global.f64 	%fd26, [%rd41];
	add.s64 	%rd42, %rd39, %rd29;
	ld.global.u32 	%r26, [%rd42];
	mul.wide.s32 	%rd43, %r26, 8;
	add.s64 	%rd44, %rd22, %rd43;
	ld.global.f64 	%fd27, [%rd44];
	add.f64 	%fd28, %fd21, %fd22;
	add.f64 	%fd29, %fd28, %fd23;
	add.f64 	%fd30, %fd29, %fd24;
	add.f64 	%fd31, %fd30, %fd25;
	add.f64 	%fd32, %fd31, %fd26;
	add.f64 	%fd33, %fd32, %fd27;
	sub.f64 	%fd34, %fd22, %fd23;
	mul.f64 	%fd35, %fd15, %fd33;
	sub.f64 	%fd36, %fd34, %fd35;
	mul.f64 	%fd37, %fd2, %fd36;
	sub.f64 	%fd38, %fd24, %fd25;
	mul.f64 	%fd39, %fd16, %fd33;
	sub.f64 	%fd40, %fd38, %fd39;
	mul.f64 	%fd41, %fd2, %fd40;
	sub.f64 	%fd42, %fd26, %fd27;
	mul.f64 	%fd43, %fd17, %fd33;
	sub.f64 	%fd44, %fd42, %fd43;
	mul.f64 	%fd45, %fd2, %fd44;
	add.s64 	%rd45, %rd1, %rd13;
	st.global.f64 	[%rd45], %fd37;
	add.s64 	%rd46, %rd45, %rd15;
	st.global.f64 	[%rd46], %fd41;
	add.s64 	%rd47, %rd46, %rd15;
	st.global.f64 	[%rd47], %fd45;
	add.s64 	%rd48, %rd2, %rd13;
	st.global.f64 	[%rd48], %fd35;
	add.s64 	%rd49, %rd48, %rd15;
	st.global.f64 	[%rd49], %fd39;
	add.s64 	%rd50, %rd49, %rd15;
	st.global.f64 	[%rd50], %fd43;
	mul.f64 	%fd46, %fd18, %fd33;
	add.s64 	%rd51, %rd3, %rd13;
	st.global.f64 	[%rd51], %fd46;
	mul.f64 	%fd47, %fd19, %fd33;
	add.s64 	%rd52, %rd51, %rd15;
	st.global.f64 	[%rd52], %fd47;
	mul.f64 	%fd48, %fd20, %fd33;
	add.s64 	%rd53, %rd52, %rd15;
	st.global.f64 	[%rd53], %fd48;
	cvta.to.global.u64 	%rd54, %rd58;
	add.s64 	%rd55, %rd54, %rd13;
	st.global.f64 	[%rd55], %fd33;
	mul.f64 	%fd49, %fd4, %fd33;
	fma.rn.f64 	%fd50, %fd3, %fd21, %fd49;
	st.global.f64 	[%rd23], %fd50;
	mul.f64 	%fd51, %fd5, %fd33;
	add.f64 	%fd52, %fd18, %fd15;
	mul.f64 	%fd53, %fd52, 0d4010000000000000;
	add.f64 	%fd54, %fd53, 0d3FF0000000000000;
	mul.f64 	%fd55, %fd54, %fd51;
	fma.rn.f64 	%fd56, %fd3, %fd22, %fd55;
	st.global.f64 	[%rd32], %fd56;
	mov.f64 	%fd57, 0d3FF0000000000000;
	sub.f64 	%fd58, %fd57, %fd53;
	mul.f64 	%fd59, %fd58, %fd51;
	fma.rn.f64 	%fd60, %fd3, %fd23, %fd59;
	st.global.f64 	[%rd28], %fd60;
	add.f64 	%fd61, %fd19, %fd16;
	mul.f64 	%fd62, %fd61, 0d4010000000000000;
	add.f64 	%fd63, %fd62, 0d3FF0000000000000;
	mul.f64 	%fd64, %fd63, %fd51;
	fma.rn.f64 	%fd65, %fd3, %fd24, %fd64;
	st.global.f64 	[%rd38], %fd65;
	sub.f64 	%fd66, %fd57, %fd62;
	mul.f64 	%fd67, %fd66, %fd51;
	fma.rn.f64 	%fd68, %fd3, %fd25, %fd67;
	st.global.f64 	[%rd35], %fd68;
	add.f64 	%fd69, %fd20, %fd17;
	mul.f64 	%fd70, %fd69, 0d4010000000000000;
	add.f64 	%fd71, %fd70, 0d3FF0000000000000;
	mul.f64 	%fd72, %fd71, %fd51;
	fma.rn.f64 	%fd73, %fd3, %fd26, %fd72;
	st.global.f64 	[%rd44], %fd73;
	sub.f64 	%fd74, %fd57, %fd70;
	mul.f64 	%fd75, %fd74, %fd51;
	fma.rn.f64 	%fd76, %fd3, %fd27, %fd75;
	st.global.f64 	[%rd41], %fd76;
$L__BB8_4:
	add.s32 	%r29, %r29, 1;
	add.s32 	%r28, %r28, %r1;
	setp.ne.s32 	%p3, %r29, 1;
	@%p3 bra 	$L__BB8_2;
$L__BB8_5:
	ret;

}
	// .globl	_Z26dvc_ScaLBL_D3Q7_AAeven_IonPdS_S_S_S_S_S_diddiii
.visible .entry _Z26dvc_ScaLBL_D3Q7_AAeven_IonPdS_S_S_S_S_S_diddiii(
	.param .u64 .ptr .align 1 _Z26dvc_ScaLBL_D3Q7_AAeven_IonPdS_S_S_S_S_S_diddiii_param_0,
	.param .u64 .ptr .align 1 _Z26dvc_ScaLBL_D3Q7_AAeven_IonPdS_S_S_S_S_S_diddiii_param_1,
	.param .u64 .ptr .align 1 _Z26dvc_ScaLBL_D3Q7_AAeven_IonPdS_S_S_S_S_S_diddiii_param_2,
	.param .u64 .ptr .align 1 _Z26dvc_ScaLBL_D3Q7_AAeven_IonPdS_S_S_S_S_S_diddiii_param_3,
	.param .u64 .ptr .align 1 _Z26dvc_ScaLBL_D3Q7_AAeven_IonPdS_S_S_S_S_S_diddiii_param_4,
	.param .u64 .ptr .align 1 _Z26dvc_ScaLBL_D3Q7_AAeven_IonPdS_S_S_S_S_S_diddiii_param_5,
	.param .u64 .ptr .align 1 _Z26dvc_ScaLBL_D3Q7_AAeven_IonPdS_S_S_S_S_S_diddiii_param_6,
	.param .f64 _Z26dvc_ScaLBL_D3Q7_AAeven_IonPdS_S_S_S_S_S_diddiii_param_7,
	.param .u32 _Z26dvc_ScaLBL_D3Q7_AAeven_IonPdS_S_S_S_S_S_diddiii_param_8,
	.param .f64 _Z26dvc_ScaLBL_D3Q7_AAeven_IonPdS_S_S_S_S_S_diddiii_param_9,
	.param .f64 _Z26dvc_ScaLBL_D3Q7_AAeven_IonPdS_S_S_S_S_S_diddiii_param_10,
	.param .u32 _Z26dvc_ScaLBL_D3Q7_AAeven_IonPdS_S_S_S_S_S_diddiii_param_11,
	.param .u32 _Z26dvc_ScaLBL_D3Q7_AAeven_IonPdS_S_S_S_S_S_diddiii_param_12,
	.param .u32 _Z26dvc_ScaLBL_D3Q7_AAeven_IonPdS_S_S_S_S_S_diddiii_param_13
)
{
	.reg .pred 	%p<4>;
	.reg .b32 	%r<38>;
	.reg .b64 	%rd<49>;
	.reg .b64 	%fd<77>;

	ld.param.u64 	%rd5, [_Z26dvc_ScaLBL_D3Q7_AAeven_IonPdS_S_S_S_S_S_diddiii_param_3];
	ld.param.f64 	%fd6, [_Z26dvc_ScaLBL_D3Q7_AAeven_IonPdS_S_S_S_S_S_diddiii_param_7];
	ld.param.u32 	%r17, [_Z26dvc_ScaLBL_D3Q7_AAeven_IonPdS_S_S_S_S_S_diddiii_param_8];
	ld.param.f64 	%fd7, [_Z26dvc_ScaLBL_D3Q7_AAeven_IonPdS_S_S_S_S_S_diddiii_param_9];
	ld.param.f64 	%fd8, [_Z26dvc_ScaLBL_D3Q7_AAeven_IonPdS_S_S_S_S_S_diddiii_param_10];
	ld.param.u32 	%r18, [_Z26dvc_ScaLBL_D3Q7_AAeven_IonPdS_S_S_S_S_S_diddiii_param_11];
	ld.param.u32 	%r20, [_Z26dvc_ScaLBL_D3Q7_AAeven_IonPdS_S_S_S_S_S_diddiii_param_13];
	setp.lt.s32 	%p1, %r20, -524287;
	@%p1 bra 	$L__BB9_5;
	shr.s32 	%r21, %r20, 31;
	shr.u32 	%r22, %r21, 13;
	add.s32 	%r23, %r20, %r22;
	shr.s32 	%r24, %r23, 19;
	neg.s32 	%r37, %r24;
	mov.u32 	%r25, %ctaid.x;
	mov.u32 	%r1, %ntid.x;
	mov.u32 	%r26, %tid.x;
	cvt.rn.f64.s32 	%fd9, %r17;
	mul.f64 	%fd10, %fd6, %fd9;
	div.rn.f64 	%fd1, %fd10, %fd8;
	fma.rn.f64 	%fd2, %fd7, 0dBFE0000000000000, 0d3FF0000000000000;
	mov.f64 	%fd11, 0d3FF0000000000000;
	sub.f64 	%fd3, %fd11, %fd7;
	mul.f64 	%fd4, %fd7, 0d3FD0000000000000;
	mul.f64 	%fd5, %fd7, 0d3FC0000000000000;
	add.s32 	%r27, %r26, %r18;
	mul.lo.s32 	%r28, %r1, %r25;
	mad.lo.s32 	%r29, %r28, %r24, %r28;
	add.s32 	%r33, %r27, %r29;
	shl.b32 	%r30, %r20, 2;
	add.s32 	%r36, %r33, %r30;
	mad.lo.s32 	%r35, %r20, 6, %r33;
	shl.b32 	%r31, %r20, 1;
	add.s32 	%r34, %r33, %r31;
	cvta.to.global.u64 	%rd1, %rd5;
	mul.wide.s32 	%rd12, %r20, 8;
$L__BB9_2:
	ld.param.u32 	%r32, [_Z26dvc_ScaLBL_D3Q7_AAeven_IonPdS_S_S_S_S_S_diddiii_param_12];
	setp.ge.s32 	%p2, %r33, %r32;
	@%p2 bra 	$L__BB9_4;
	ld.param.u64 	%rd48, [_Z26dvc_ScaLBL_D3Q7_AAeven_IonPdS_S_S_S_S_S_diddiii_param_6];
	ld.param.u64 	%rd47, [_Z26dvc_ScaLBL_D3Q7_AAeven_IonPdS_S_S_S_S_S_diddiii_param_5];
	ld.param.u64 	%rd46, [_Z26dvc_ScaLBL_D3Q7_AAeven_IonPdS_S_S_S_S_S_diddiii_param_4];
	ld.param.u64 	%rd45, [_Z26dvc_ScaLBL_D3Q7_AAeven_IonPdS_S_S_S_S_S_diddiii_param_2];
	ld.param.u64 	%rd44, [_Z26dvc_ScaLBL_D3Q7_AAeven_IonPdS_S_S_S_S_S_diddiii_param_1];
	ld.param.u64 	%rd43, [_Z26dvc_ScaLBL_D3Q7_AAeven_IonPdS_S_S_S_S_S_diddiii_param_0];
	cvta.to.global.u64 	%rd9, %rd48;
	mul.wide.s32 	%rd10, %r33, 8;
	add.s64 	%rd11, %rd9, %rd10;
	ld.global.f64 	%fd12, [%rd11];
	add.s64 	%rd13, %rd11, %rd12;
	ld.global.f64 	%fd13, [%rd13];
	add.s64 	%rd14, %rd13, %rd12;
	ld.global.f64 	%fd14, [%rd14];
	cvta.to.global.u64 	%rd15, %rd47;
	add.s64 	%rd16, %rd15, %rd10;
	ld.global.f64 	%fd15, [%rd16];
	add.s64 	%rd17, %rd16, %rd12;
	ld.global.f64 	%fd16, [%rd17];
	add.s64 	%rd18, %rd17, %rd12;
	ld.global.f64 	%fd17, [%rd18];
	mul.f64 	%fd18, %fd1, %fd12;
	mul.f64 	%fd19, %fd1, %fd13;
	mul.f64 	%fd20, %fd1, %fd14;
	cvta.to.global.u64 	%rd19, %rd43;
	add.s64 	%rd20, %rd19, %rd10;
	ld.global.f64 	%fd21, [%rd20];
	mul.wide.s32 	%rd21, %r34, 8;
	add.s64 	%rd22, %rd19, %rd21;
	ld.global.f64 	%fd22, [%rd22];
	add.s64 	%rd23, %rd20, %rd12;
	ld.global.f64 	%fd23, [%rd23];
	mul.wide.s32 	%rd24, %r36, 8;
	add.s64 	%rd25, %rd19, %rd24;
	ld.global.f64 	%fd24, [%rd25];
	add.s64 	%rd26, %rd22, %rd12;
	ld.global.f64 	%fd25, [%rd26];
	mul.wide.s32 	%rd27, %r35, 8;
	add.s64 	%rd28, %rd19, %rd27;
	ld.global.f64 	%fd26, [%rd28];
	add.s64 	%rd29, %rd25, %rd12;
	ld.global.f64 	%fd27, [%rd29];
	add.f64 	%fd28, %fd21, %fd22;
	add.f64 	%fd29, %fd28, %fd23;
	add.f64 	%fd30, %fd29, %fd24;
	add.f64 	%fd31, %fd30, %fd25;
	add.f64 	%fd32, %fd31, %fd26;
	add.f64 	%fd33, %fd32, %fd27;
	sub.f64 	%fd34, %fd22, %fd23;
	mul.f64 	%fd35, %fd15, %fd33;
	sub.f64 	%fd36, %fd34, %fd35;
	mul.f64 	%fd37, %fd2, %fd36;
	sub.f64 	%fd38, %fd24, %fd25;
	mul.f64 	%fd39, %fd16, %fd33;
	sub.f64 	%fd40, %fd38, %fd39;
	mul.f64 	%fd41, %fd2, %fd40;
	sub.f64 	%fd42, %fd26, %fd27;
	mul.f64 	%fd43, %fd17, %fd33;
	sub.f64 	%fd44, %fd42, %fd43;
	mul.f64 	%fd45, %fd2, %fd44;
	cvta.to.global.u64 	%rd30, %rd45;
	add.s64 	%rd31, %rd30, %rd10;
	st.global.f64 	[%rd31], %fd37;
	add.s64 	%rd32, %rd31, %rd12;
	st.global.f64 	[%rd32], %fd41;
	add.s64 	%rd33, %rd32, %rd12;
	st.global.f64 	[%rd33], %fd45;
	add.s64 	%rd34, %rd1, %rd10;
	st.global.f64 	[%rd34], %fd35;
	add.s64 	%rd35, %rd34, %rd12;
	st.global.f64 	[%rd35], %fd39;
	add.s64 	%rd36, %rd35, %rd12;
	st.global.f64 	[%rd36], %fd43;
	mul.f64 	%fd46, %fd18, %fd33;
	cvta.to.global.u64 	%rd37, %rd46;
	add.s64 	%rd38, %rd37, %rd10;
	st.global.f64 	[%rd38], %fd46;
	mul.f64 	%fd47, %fd19, %fd33;
	add.s64 	%rd39, %rd38, %rd12;
	st.global.f64 	[%rd39], %fd47;
	mul.f64 	%fd48, %fd20, %fd33;
	add.s64 	%rd40, %rd39, %rd12;
	st.global.f64 	[%rd40], %fd48;
	cvta.to.global.u64 	%rd41, %rd44;
	add.s64 	%rd42, %rd41, %rd10;
	st.global.f64 	[%rd42], %fd33;
	mul.f64 	%fd49, %fd4, %fd33;
	fma.rn.f64 	%fd50, %fd3, %fd21, %fd49;
	st.global.f64 	[%rd20], %fd50;
	mul.f64 	%fd51, %fd5, %fd33;
	add.f64 	%fd52, %fd18, %fd15;
	mul.f64 	%fd53, %fd52, 0d4010000000000000;
	add.f64 	%fd54, %fd53, 0d3FF0000000000000;
	mul.f64 	%fd55, %fd54, %fd51;
	fma.rn.f64 	%fd56, %fd3, %fd22, %fd55;
	st.global.f64 	[%rd23], %fd56;
	mov.f64 	%fd57, 0d3FF0000000000000;
	sub.f64 	%fd58, %fd57, %fd53;
	mul.f64 	%fd59, %fd58, %fd51;
	fma.rn.f64 	%fd60, %fd3, %fd23, %fd59;
	st.global.f64 	[%rd22], %fd60;
	add.f64 	%fd61, %fd19, %fd16;
	mul.f64 	%fd62, %fd61, 0d4010000000000000;
	add.f64 	%fd63, %fd62, 0d3FF0000000000000;
	mul.f64 	%fd64, %fd63, %fd51;
	fma.rn.f64 	%fd65, %fd3, %fd24, %fd64;
	st.global.f64 	[%rd26], %fd65;
	sub.f64 	%fd66, %fd57, %fd62;
	mul.f64 	%fd67, %fd66, %fd51;
	fma.rn.f64 	%fd68, %fd3, %fd25, %fd67;
	st.global.f64 	[%rd25], %fd68;
	add.f64 	%fd69, %fd20, %fd17;
	mul.f64 	%fd70, %fd69, 0d4010000000000000;
	add.f64 	%fd71, %fd70, 0d3FF0000000000000;
	mul.f64 	%fd72, %fd71, %fd51;
	fma.rn.f64 	%fd73, %fd3, %fd26, %fd72;
	st.global.f64 	[%rd29], %fd73;
	sub.f64 	%fd74, %fd57, %fd70;
	mul.f64 	%fd75, %fd74, %fd51;
	fma.rn.f64 	%fd76, %fd3, %fd27, %fd75;
	st.global.f64 	[%rd28], %fd76;
$L__BB9_4:
	add.s32 	%r37, %r37, 1;
	add.s32 	%r36, %r36, %r1;
	add.s32 	%r35, %r35, %r1;
	add.s32 	%r34, %r34, %r1;
	add.s32 	%r33, %r33, %r1;
	setp.ne.s32 	%p3, %r37, 1;
	@%p3 bra 	$L__BB9_2;
$L__BB9_5:
	ret;

}
	// .globl	_Z24dvc_ScaLBL_D3Q7_Ion_InitPdS_di
.visible .entry _Z24dvc_ScaLBL_D3Q7_Ion_InitPdS_di(
	.param .u64 .ptr .align 1 _Z24dvc_ScaLBL_D3Q7_Ion_InitPdS_di_param_0,
	.param .u64 .ptr .align 1 _Z24dvc_ScaLBL_D3Q7_Ion_InitPdS_di_param_1,
	.param .f64 _Z24dvc_ScaLBL_D3Q7_Ion_InitPdS_di_param_2,
	.param .u32 _Z24dvc_ScaLBL_D3Q7_Ion_InitPdS_di_param_3
)
{
	.reg .pred 	%p<11>;
	.reg .b32 	%r<50>;
	.reg .b64 	%rd<55>;
	.reg .b64 	%fd<4>;

	ld.param.u64 	%rd3, [_Z24dvc_ScaLBL_D3Q7_Ion_InitPdS_di_param_0];
	ld.param.u64 	%rd4, [_Z24dvc_ScaLBL_D3Q7_Ion_InitPdS_di_param_1];
	ld.param.f64 	%fd3, [_Z24dvc_ScaLBL_D3Q7_Ion_InitPdS_di_param_2];
	ld.param.u32 	%r31, [_Z24dvc_ScaLBL_D3Q7_Ion_InitPdS_di_param_3];
	cvta.to.global.u64 	%rd1, %rd4;
	cvta.to.global.u64 	%rd2, %rd3;
	setp.lt.s32 	%p1, %r31, -524287;
	@%p1 bra 	$L__BB10_17;
	shr.s32 	%r33, %r31, 31;
	shr.u32 	%r34, %r33, 13;
	add.s32 	%r35, %r31, %r34;
	shr.s32 	%r36, %r35, 19;
	add.s32 	%r1, %r36, 1;
	mov.u32 	%r2, %ctaid.x;
	mov.u32 	%r3, %ntid.x;
	mad.lo.s32 	%r4, %r2, %r36, %r2;
	mov.u32 	%r5, %tid.x;
	mul.f64 	%fd1, %fd3, 0d3FD0000000000000;
	mul.f64 	%fd2, %fd3, 0d3FC0000000000000;
	and.b32  	%r6, %r1, 3;
	setp.lt.u32 	%p2, %r36, 3;
	mov.b32 	%r47, 0;
	@%p2 bra 	$L__BB10_12;
	and.b32  	%r47, %r1, -4;
	neg.s32 	%r46, %r47;
	mad.lo.s32 	%r37, %r3, %r4, %r3;
	add.s32 	%r45, %r5, %r37;
	shl.b32 	%r10, %r3, 2;
	add.s32 	%r38, %r4, 2;
	mad.lo.s32 	%r44, %r3, %r38, %r5;
	add.s32 	%r39, %r4, 3;
	mad.lo.s32 	%r43, %r3, %r39, %r5;
	mul.lo.s32 	%r40, %r3, %r2;
	mad.lo.s32 	%r42, %r40, %r1, %r5;
	mul.wide.s32 	%rd7, %r31, 8;
$L__BB10_3:
	setp.ge.s32 	%p3, %r42, %r31;
	@%p3 bra 	$L__BB10_5;
	mul.wide.s32 	%rd5, %r42, 8;
	add.s64 	%rd6, %rd2, %rd5;
	st.global.f64 	[%rd6], %fd1;
	add.s64 	%rd8, %rd6, %rd7;
	st.global.f64 	[%rd8], %fd2;
	add.s64 	%rd9, %rd8, %rd7;
	st.global.f64 	[%rd9], %fd2;
	add.s64 	%rd10, %rd9, %rd7;
	st.global.f64 	[%rd10], %fd2;
	add.s64 	%rd11, %rd10, %rd7;
	st.global.f64 	[%rd11], %fd2;
	add.s64 	%rd12, %rd11, %rd7;
	st.global.f64 	[%rd12], %fd2;
	add.s64 	%rd13, %rd12, %rd7;
	st.global.f64 	[%rd13], %fd2;
	add.s64 	%rd14, %rd1, %rd5;
	st.global.f64 	[%rd14], %fd3;
$L__BB10_5:
	setp.ge.s32 	%p4, %r45, %r31;
	@%p4 bra 	$L__BB10_7;
	mul.wide.s32 	%rd15, %r45, 8;
	add.s64 	%rd16, %rd2, %rd15;
	st.global.f64 	[%rd16], %fd1;
	add.s64 	%rd18, %rd16, %rd7;
	st.global.f64 	[%rd18], %fd2;
	add.s64 	%rd19, %rd18, %rd7;
	st.global.f64 	[%rd19], %fd2;
	add.s64 	%rd20, %rd19, %rd7;
	st.global.f64 	[%rd20], %fd2;
	add.s64 	%rd21, %rd20, %rd7;
	st.global.f64 	[%rd21], %fd2;
	add.s64 	%rd22, %rd21, %rd7;
	st.global.f64 	[%rd22], %fd2;
	add.s64 	%rd23, %rd22, %rd7;
	st.global.f64 	[%rd23], %fd2;
	add.s64 	%rd24, %rd1, %rd15;
	st.global.f64 	[%rd24], %fd3;
$L__BB10_7:
	setp.ge.s32 	%p5, %r44, %r31;
	@%p5 bra 	$L__BB10_9;
	mul.wide.s32 	%rd25, %r44, 8;
	add.s64 	%rd26, %rd2, %rd25;
	st.global.f64 	[%rd26], %fd1;
	add.s64 	%rd28, %rd26, %rd7;
	st.global.f64 	[%rd28], %fd2;
	add.s64 	%rd29, %rd28, %rd7;
	st.global.f64 	[%rd29], %fd2;
	add.s64 	%rd30, %rd29, %rd7;
	st.global.f64 	[%rd30], %fd2;
	add.s64 	%rd31, %rd30, %rd7;
	st.global.f64 	[%rd31], %fd2;
	add.s64 	%rd32, %rd31, %rd7;
	st.global.f64 	[%rd32], %fd2;
	add.s64 	%rd33, %rd32, %rd7;
	st.global.f64 	[%rd33], %fd2;
	add.s64 	%rd34, %rd1, %rd25;
	st.global.f64 	[%rd34], %fd3;
$L__BB10_9:
	setp.ge.s32 	%p6, %r43, %r31;
	@%p6 bra 	$L__BB10_11;
	mul.wide.s32 	%rd35, %r43, 8;
	add.s64 	%rd36, %rd2, %rd35;
	st.global.f64 	[%rd36], %fd1;
	add.s64 	%rd38, %rd36, %rd7;
	st.global.f64 	[%rd38], %fd2;
	add.s64 	%rd39, %rd38, %rd7;
	st.global.f64 	[%rd39], %fd2;
	add.s64 	%rd40, %rd39, %rd7;
	st.global.f64 	[%rd40], %fd2;
	add.s64 	%rd41, %rd40, %rd7;
	st.global.f64 	[%rd41], %fd2;
	add.s64 	%rd42, %rd41, %rd7;
	st.global.f64 	[%rd42], %fd2;
	add.s64 	%rd43, %rd42, %rd7;
	st.global.f64 	[%rd43], %fd2;
	add.s64 	%rd44, %rd1, %rd35;
	st.global.f64 	[%rd44], %fd3;
$L__BB10_11:
	add.s32 	%r46, %r46, 4;
	add.s32 	%r45, %r45, %r10;
	add.s32 	%r44, %r44, %r10;
	add.s32 	%r43, %r43, %r10;
	add.s32 	%r42, %r42, %r10;
	setp.ne.s32 	%p7, %r46, 0;
	@%p7 bra 	$L__BB10_3;
$L__BB10_12:
	setp.eq.s32 	%p8, %r6, 0;
	@%p8 bra 	$L__BB10_17;
	add.s32 	%r41, %r47, %r4;
	mad.lo.s32 	%r49, %r3, %r41, %r5;
	neg.s32 	%r48, %r6;
	mul.wide.s32 	%rd47, %r31, 8;
$L__BB10_14:
	.pragma "nounroll";
	setp.ge.s32 	%p9, %r49, %r31;
	@%p9 bra 	$L__BB10_16;
	mul.wide.s32 	%rd45, %r49, 8;
	add.s64 	%rd46, %rd2, %rd45;
	st.global.f64 	[%rd46], %fd1;
	add.s64 	%rd48, %rd46, %rd47;
	st.global.f64 	[%rd48], %fd2;
	add.s64 	%rd49, %rd48, %rd47;
	st.global.f64 	[%rd49], %fd2;
	add.s64 	%rd50, %rd49, %rd47;
	st.global.f64 	[%rd50], %fd2;
	add.s64 	%rd51, %rd50, %rd47;
	st.global.f64 	[%rd51], %fd2;
	add.s64 	%rd52, %rd51, %rd47;
	st.global.f64 	[%rd52], %fd2;
	add.s64 	%rd53, %rd52, %rd47;
	st.global.f64 	[%rd53], %fd2;
	add.s64 	%rd54, %rd1, %rd45;
	st.global.f64 	[%rd54], %fd3;
$L__BB10_16:
	add.s32 	%r49, %r49, %r3;
	add.s32 	%r48, %r48, 1;
	setp.ne.s32 	%p10, %r48, 0;
	@%p10 bra 	$L__BB10_14;
$L__BB10_17:
	ret;

}
	// .globl	_Z33dvc_ScaLBL_D3Q7_Ion_Init_FromFilePdS_i
.visible .entry _Z33dvc_ScaLBL_D3Q7_Ion_Init_FromFilePdS_i(
	.param .u64 .ptr .align 1 _Z33dvc_ScaLBL_D3Q7_Ion_Init_FromFilePdS_i_param_0,
	.param .u64 .ptr .align 1 _Z33dvc_ScaLBL_D3Q7_Ion_Init_FromFilePdS_i_param_1,
	.param .u32 _Z33dvc_ScaLBL_D3Q7_Ion_Init_FromFilePdS_i_param_2
)
{
	.reg .pred 	%p<14>;
	.reg .b32 	%r<50>;
	.reg .b64 	%rd<75>;
	.reg .b64 	%fd<22>;

	ld.param.u64 	%rd3, [_Z33dvc_ScaLBL_D3Q7_Ion_Init_FromFilePdS_i_param_0];
	ld.param.u64 	%rd4, [_Z33dvc_ScaLBL_D3Q7_Ion_Init_FromFilePdS_i_param_1];
	ld.param.u32 	%r30, [_Z33dvc_ScaLBL_D3Q7_Ion_Init_FromFilePdS_i_param_2];
	cvta.to.global.u64 	%rd1, %rd3;
	cvta.to.global.u64 	%rd2, %rd4;
	setp.lt.s32 	%p1, %r30, -524287;
	@%p1 bra 	$L__BB11_22;
	shr.s32 	%r32, %r30, 31;
	shr.u32 	%r33, %r32, 13;
	add.s32 	%r34, %r30, %r33;
	shr.s32 	%r1, %r34, 19;
	add.s32 	%r2, %r1, 1;
	mov.u32 	%r3, %ctaid.x;
	mov.u32 	%r4, %ntid.x;
	mad.lo.s32 	%r5, %r3, %r1, %r3;
	mov.u32 	%r6, %tid.x;
	setp.lt.u32 	%p2, %r1, 3;
	mov.b32 	%r49, 0;
	@%p2 bra 	$L__BB11_12;
	and.b32  	%r49, %r2, -4;
	neg.s32 	%r47, %r49;
	mad.lo.s32 	%r35, %r4, %r5, %r4;
	add.s32 	%r46, %r6, %r35;
	shl.b32 	%r10, %r4, 2;
	add.s32 	%r36, %r5, 2;
	mad.lo.s32 	%r45, %r4, %r36, %r6;
	add.s32 	%r37, %r5, 3;
	mad.lo.s32 	%r44, %r4, %r37, %r6;
	mul.lo.s32 	%r38, %r4, %r3;
	mad.lo.s32 	%r43, %r38, %r2, %r6;
	mul.wide.s32 	%rd8, %r30, 8;
$L__BB11_3:
	.pragma "nounroll";
	setp.ge.s32 	%p3, %r43, %r30;
	@%p3 bra 	$L__BB11_5;
	mul.wide.s32 	%rd5, %r43, 8;
	add.s64 	%rd6, %rd2, %rd5;
	ld.global.f64 	%fd1, [%rd6];
	mul.f64 	%fd2, %fd1, 0d3FD0000000000000;
	add.s64 	%rd7, %rd1, %rd5;
	st.global.f64 	[%rd7], %fd2;
	mul.f64 	%fd3, %fd1, 0d3FC0000000000000;
	add.s64 	%rd9, %rd7, %rd8;
	st.global.f64 	[%rd9], %fd3;
	add.s64 	%rd10, %rd9, %rd8;
	st.global.f64 	[%rd10], %fd3;
	add.s64 	%rd11, %rd10, %rd8;
	st.global.f64 	[%rd11], %fd3;
	add.s64 	%rd12, %rd11, %rd8;
	st.global.f64 	[%rd12], %fd3;
	add.s64 	%rd13, %rd12, %rd8;
	st.global.f64 	[%rd13], %fd3;
	add.s64 	%rd14, %rd13, %rd8;
	st.global.f64 	[%rd14], %fd3;
$L__BB11_5:
	setp.ge.s32 	%p4, %r46, %r30;
	@%p4 bra 	$L__BB11_7;
	mul.wide.s32 	%rd15, %r46, 8;
	add.s64 	%rd16, %rd2, %rd15;
	ld.global.f64 	%fd4, [%rd16];
	mul.f64 	%fd5, %fd4, 0d3FD0000000000000;
	add.s64 	%rd17, %rd1, %rd15;
	st.global.f64 	[%rd17], %fd5;
	mul.f64 	%fd6, %fd4, 0d3FC0000000000000;
	add.s64 	%rd19, %rd17, %rd8;
	st.global.f64 	[%rd19], %fd6;
	add.s64 	%rd20, %rd19, %rd8;
	st.global.f64 	[%rd20], %fd6;
	add.s64 	%rd21, %rd20, %rd8;
	st.global.f64 	[%rd21], %fd6;
	add.s64 	%rd22, %rd21, %rd8;
	st.global.f64 	[%rd22], %fd6;
	add.s64 	%rd23, %rd22, %rd8;
	st.global.f64 	[%rd23], %fd6;
	add.s64 	%rd24, %rd23, %rd8;
	st.global.f64 	[%rd24], %fd6;
$L__BB11_7:
	setp.ge.s32 	%p5, %r45, %r30;
	@%p5 bra 	$L__BB11_9;
	mul.wide.s32 	%rd25, %r45, 8;
	add.s64 	%rd26, %rd2, %rd25;
	ld.global.f64 	%fd7, [%rd26];
	mul.f64 	%fd8, %fd7, 0d3FD0000000000000;
	add.s64 	%rd27, %rd1, %rd25;
	st.global.f64 	[%rd27], %fd8;
	mul.f64 	%fd9, %fd7, 0d3FC0000000000000;
	add.s64 	%rd29, %rd27, %rd8;
	st.global.f64 	[%rd29], %fd9;
	add.s64 	%rd30, %rd29, %rd8;
	st.global.f64 	[%rd30], %fd9;
	add.s64 	%rd31, %rd30, %rd8;
	st.global.f64 	[%rd31], %fd9;
	add.s64 	%rd32, %rd31, %rd8;
	st.global.f64 	[%rd32], %fd9;
	add.s64 	%rd33, %rd32, %rd8;
	st.global.f64 	[%rd33], %fd9;
	add.s64 	%rd34, %rd33, %rd8;
	st.global.f64 	[%rd34], %fd9;
$L__BB11_9:
	setp.ge.s32 	%p6, %r44, %r30;
	@%p6 bra 	$L__BB11_11;
	mul.wide.s32 	%rd35, %r44, 8;
	add.s64 	%rd36, %rd2, %rd35;
	ld.global.f64 	%fd10, [%rd36];
	mul.f64 	%fd11, %fd10, 0d3FD0000000000000;
	add.s64 	%rd37, %rd1, %rd35;
	st.global.f64 	[%rd37], %fd11;
	mul.f64 	%fd12, %fd10, 0d3FC0000000000000;
	add.s64 	%rd39, %rd37, %rd8;
	st.global.f64 	[%rd39], %fd12;
	add.s64 	%rd40, %rd39, %rd8;
	st.global.f64 	[%rd40], %fd12;
	add.s64 	%rd41, %rd40, %rd8;
	st.global.f64 	[%rd41], %fd12;
	add.s64 	%rd42, %rd41, %rd8;
	st.global.f64 	[%rd42], %fd12;
	add.s64 	%rd43, %rd42, %rd8;
	st.global.f64 	[%rd43], %fd12;
	add.s64 	%rd44, %rd43, %rd8;
	st.global.f64 	[%rd44], %fd12;
$L__BB11_11:
	add.s32 	%r47, %r47, 4;
	add.s32 	%r46, %r46, %r10;
	add.s32 	%r45, %r45, %r10;
	add.s32 	%r44, %r44, %r10;
	add.s32 	%r43, %r43, %r10;
	setp.ne.s32 	%p7, %r47, 0;
	@%p7 bra 	$L__BB11_3;
$L__BB11_12:
	and.b32  	%r39, %r2, 3;
	setp.eq.s32 	%p8, %r39, 0;
	@%p8 bra 	$L__BB11_22;
	setp.eq.s32 	%p9, %r39, 1;
	@%p9 bra 	$L__BB11_19;
	add.s32 	%r40, %r49, %r5;
	mad.lo.s32 	%r25, %r40, %r4, %r6;
	setp.ge.s32 	%p10, %r25, %r30;
	@%p10 bra 	$L__BB11_16;
	mul.wide.s32 	%rd45, %r25, 8;
	add.s64 	%rd46, %rd2, %rd45;
	ld.global.f64 	%fd13, [%rd46];
	mul.f64 	%fd14, %fd13, 0d3FD0000000000000;
	add.s64 	%rd47, %rd1, %rd45;
	st.global.f64 	[%rd47], %fd14;
	mul.f64 	%fd15, %fd13, 0d3FC0000000000000;
	mul.wide.s32 	%rd48, %r30, 8;
	add.s64 	%rd49, %rd47, %rd48;
	st.global.f64 	[%rd49], %fd15;
	add.s64 	%rd50, %rd49, %rd48;
	st.global.f64 	[%rd50], %fd15;
	add.s64 	%rd51, %rd50, %rd48;
	st.global.f64 	[%rd51], %fd15;
	add.s64 	%rd52, %rd51, %rd48;
	st.global.f64 	[%rd52], %fd15;
	add.s64 	%rd53, %rd52, %rd48;
	st.global.f64 	[%rd53], %fd15;
	add.s64 	%rd54, %rd53, %rd48;
	st.global.f64 	[%rd54], %fd15;
$L__BB11_16:
	add.s32 	%r26, %r25, %r4;
	setp.ge.s32 	%p11, %r26, %r30;
	@%p11 bra 	$L__BB11_18;
	mul.wide.s32 	%rd55, %r26, 8;
	add.s64 	%rd56, %rd2, %rd55;
	ld.global.f64 	%fd16, [%rd56];
	mul.f64 	%fd17, %fd16, 0d3FD0000000000000;
	add.s64 	%rd57, %rd1, %rd55;
	st.global.f64 	[%rd57], %fd17;
	mul.f64 	%fd18, %fd16, 0d3FC0000000000000;
	mul.wide.s32 	%rd58, %r30, 8;
	add.s64 	%rd59, %rd57, %rd58;
	st.global.f64 	[%rd59], %fd18;
	add.s64 	%rd60, %rd59, %rd58;
	st.global.f64 	[%rd60], %fd18;
	add.s64 	%rd61, %rd60, %rd58;
	st.global.f64 	[%rd61], %fd18;
	add.s64 	%rd62, %rd61, %rd58;
	st.global.f64 	[%rd62], %fd18;
	add.s64 	%rd63, %rd62, %rd58;
	st.global.f64 	[%rd63], %fd18;
	add.s64 	%rd64, %rd63, %rd58;
	st.global.f64 	[%rd64], %fd18;
$L__BB11_18:
	add.s32 	%r49, %r49, 2;
$L__BB11_19:
	and.b32  	%r41, %r1, 1;
	setp.eq.b32 	%p12, %r41, 1;
	@%p12 bra 	$L__BB11_22;
	add.s32 	%r42, %r49, %r5;
	mad.lo.s32 	%r29, %r42, %r4, %r6;
	setp.ge.s32 	%p13, %r29, %r30;
	@%p13 bra 	$L__BB11_22;
	mul.wide.s32 	%rd65, %r29, 8;
	add.s64 	%rd66, %rd2, %rd65;
	ld.global.f64 	%fd19, [%rd66];
	mul.f64 	%fd20, %fd19, 0d3FD0000000000000;
	add.s64 	%rd67, %rd1, %rd65;
	st.global.f64 	[%rd67], %fd20;
	mul.f64 	%fd21, %fd19, 0d3FC0000000000000;
	mul.wide.s32 	%rd68, %r30, 8;
	add.s64 	%rd69, %rd67, %rd68;
	st.global.f64 	[%rd69], %fd21;
	add.s64 	%rd70, %rd69, %rd68;
	st.global.f64 	[%rd70], %fd21;
	add.s64 	%rd71, %rd70, %rd68;
	st.global.f64 	[%rd71], %fd21;
	add.s64 	%rd72, %rd71, %rd68;
	st.global.f64 	[%rd72], %fd21;
	add.s64 	%rd73, %rd72, %rd68;
	st.global.f64 	[%rd73], %fd21;
	add.s64 	%rd74, %rd73, %rd68;
	st.global.f64 	[%rd74], %fd21;
$L__BB11_22:
	ret;

}
	// .globl	_Z33dvc_ScaLBL_D3Q7_Ion_ChargeDensityPdS_diiii
.visible .entry _Z33dvc_ScaLBL_D3Q7_Ion_ChargeDensityPdS_diiii(
	.param .u64 .ptr .align 1 _Z33dvc_ScaLBL_D3Q7_Ion_ChargeDensityPdS_diiii_param_0,
	.param .u64 .ptr .align 1 _Z33dvc_ScaLBL_D3Q7_Ion_ChargeDensityPdS_diiii_param_1,
	.param .f64 _Z33dvc_ScaLBL_D3Q7_Ion_ChargeDensityPdS_diiii_param_2,
	.param .u32 _Z33dvc_ScaLBL_D3Q7_Ion_ChargeDensityPdS_diiii_param_3,
	.param .u32 _Z33dvc_ScaLBL_D3Q7_Ion_ChargeDensityPdS_diiii_param_4,
	.param .u32 _Z33dvc_ScaLBL_D3Q7_Ion_ChargeDensityPdS_diiii_param_5,
	.param .u32 _Z33dvc_ScaLBL_D3Q7_Ion_ChargeDensityPdS_diiii_param_6
)
{
	.reg .pred 	%p<39>;
	.reg .b32 	%r<138>;
	.reg .b64 	%rd<65>;
	.reg .b64 	%fd<63>;

	ld.param.u64 	%rd3, [_Z33dvc_ScaLBL_D3Q7_Ion_ChargeDensityPdS_diiii_param_0];
	ld.param.u64 	%rd4, [_Z33dvc_ScaLBL_D3Q7_Ion_ChargeDensityPdS_diiii_param_1];
	ld.param.f64 	%fd2, [_Z33dvc_ScaLBL_D3Q7_Ion_ChargeDensityPdS_diiii_param_2];
	ld.param.u32 	%r79, [_Z33dvc_ScaLBL_D3Q7_Ion_ChargeDensityPdS_diiii_param_3];
	ld.param.u32 	%r80, [_Z33dvc_ScaLBL_D3Q7_Ion_ChargeDensityPdS_diiii_param_4];
	ld.param.u32 	%r81, [_Z33dvc_ScaLBL_D3Q7_Ion_ChargeDensityPdS_diiii_param_5];
	ld.param.u32 	%r82, [_Z33dvc_ScaLBL_D3Q7_Ion_ChargeDensityPdS_diiii_param_6];
	cvta.to.global.u64 	%rd1, %rd4;
	cvta.to.global.u64 	%rd2, %rd3;
	setp.lt.s32 	%p1, %r82, -524287;
	@%p1 bra 	$L__BB12_41;
	shr.s32 	%r84, %r82, 31;
	shr.u32 	%r85, %r84, 13;
	add.s32 	%r86, %r82, %r85;
	shr.s32 	%r1, %r86, 19;
	add.s32 	%r2, %r1, 1;
	mov.u32 	%r3, %ctaid.x;
	mov.u32 	%r4, %ntid.x;
	mad.lo.s32 	%r5, %r3, %r1, %r3;
	mov.u32 	%r87, %tid.x;
	add.s32 	%r6, %r80, %r87;
	mul.lo.s32 	%r7, %r82, %r79;
	mul.f64 	%fd1, %fd2, 0d40F78E5000000000;
	setp.lt.u32 	%p2, %r1, 7;
	mov.b32 	%r136, 0;
	@%p2 bra 	$L__BB12_20;
	and.b32  	%r88, %r2, -8;
	neg.s32 	%r134, %r88;
	add.s32 	%r89, %r6, %r7;
	mad.lo.s32 	%r90, %r4, %r5, %r4;
	add.s32 	%r133, %r89, %r90;
	add.s32 	%r132, %r6, %r90;
	add.s32 	%r91, %r5, 2;
	mul.lo.s32 	%r92, %r4, %r91;
	add.s32 	%r131, %r89, %r92;
	add.s32 	%r130, %r6, %r92;
	add.s32 	%r93, %r5, 3;
	mul.lo.s32 	%r94, %r4, %r93;
	add.s32 	%r129, %r89, %r94;
	add.s32 	%r128, %r6, %r94;
	add.s32 	%r95, %r5, 4;
	mul.lo.s32 	%r96, %r4, %r95;
	add.s32 	%r127, %r89, %r96;
	add.s32 	%r126, %r6, %r96;
	add.s32 	%r97, %r5, 5;
	mul.lo.s32 	%r98, %r4, %r97;
	add.s32 	%r125, %r89, %r98;
	add.s32 	%r124, %r6, %r98;
	add.s32 	%r99, %r5, 6;
	mul.lo.s32 	%r100, %r4, %r99;
	add.s32 	%r123, %r89, %r100;
	add.s32 	%r122, %r6, %r100;
	add.s32 	%r101, %r5, 7;
	mul.lo.s32 	%r102, %r4, %r101;
	add.s32 	%r121, %r89, %r102;
	add.s32 	%r120, %r6, %r102;
	mul.lo.s32 	%r103, %r4, %r3;
	mad.lo.s32 	%r118, %r103, %r2, %r6;
	add.s32 	%r119, %r118, %r7;
$L__BB12_3:
	.pragma "nounroll";
	setp.ge.s32 	%p3, %r118, %r81;
	@%p3 bra 	$L__BB12_5;
	setp.eq.s32 	%p4, %r79, 0;
	mul.wide.s32 	%rd5, %r119, 8;
	add.s64 	%rd6, %rd2, %rd5;
	ld.global.f64 	%fd3, [%rd6];
	mul.wide.s32 	%rd7, %r118, 8;
	add.s64 	%rd8, %rd1, %rd7;
	ld.global.f64 	%fd4, [%rd8];
	selp.f64 	%fd5, 0d0000000000000000, %fd4, %p4;
	fma.rn.f64 	%fd6, %fd1, %fd3, %fd5;
	st.global.f64 	[%rd8], %fd6;
$L__BB12_5:
	add.s32 	%r42, %r4, %r118;
	setp.ge.s32 	%p5, %r42, %r81;
	@%p5 bra 	$L__BB12_7;
	setp.eq.s32 	%p6, %r79, 0;
	mul.wide.s32 	%rd9, %r133, 8;
	add.s64 	%rd10, %rd2, %rd9;
	ld.global.f64 	%fd7, [%rd10];
	mul.wide.s32 	%rd11, %r132, 8;
	add.s64 	%rd12, %rd1, %rd11;
	ld.global.f64 	%fd8, [%rd12];
	selp.f64 	%fd9, 0d0000000000000000, %fd8, %p6;
	fma.rn.f64 	%fd10, %fd1, %fd7, %fd9;
	st.global.f64 	[%rd12], %fd10;
$L__BB12_7:
	add.s32 	%r43, %r4, %r42;
	setp.ge.s32 	%p7, %r43, %r81;
	@%p7 bra 	$L__BB12_9;
	setp.eq.s32 	%p8, %r79, 0;
	mul.wide.s32 	%rd13, %r131, 8;
	add.s64 	%rd14, %rd2, %rd13;
	ld.global.f64 	%fd11, [%rd14];
	mul.wide.s32 	%rd15, %r130, 8;
	add.s64 	%rd16, %rd1, %rd15;
	ld.global.f64 	%fd12, [%rd16];
	selp.f64 	%fd13, 0d0000000000000000, %fd12, %p8;
	fma.rn.f64 	%fd14, %fd1, %fd11, %fd13;
	st.global.f64 	[%rd16], %fd14;
$L__BB12_9:
	add.s32 	%r44, %r4, %r43;
	setp.ge.s32 	%p9, %r44, %r81;
	@%p9 bra 	$L__BB12_11;
	setp.eq.s32 	%p10, %r79, 0;
	mul.wide.s32 	%rd17, %r129, 8;
	add.s64 	%rd18, %rd2, %rd17;
	ld.global.f64 	%fd15, [%rd18];
	mul.wide.s32 	%rd19, %r128, 8;
	add.s64 	%rd20, %rd1, %rd19;
	ld.global.f64 	%fd16, [%rd20];
	selp.f64 	%fd17, 0d0000000000000000, %fd16, %p10;
	fma.rn.f64 	%fd18, %fd1, %fd15, %fd17;
	st.global.f64 	[%rd20], %fd18;
$L__BB12_11:
	add.s32 	%r45, %r4, %r44;
	setp.ge.s32 	%p11, %r45, %r81;
	@%p11 bra 	$L__BB12_13;
	setp.eq.s32 	%p12, %r79, 0;
	mul.wide.s32 	%rd21, %r127, 8;
	add.s64 	%rd22, %rd2, %rd21;
	ld.global.f64 	%fd19, [%rd22];
	mul.wide.s32 	%rd23, %r126, 8;
	add.s64 	%rd24, %rd1, %rd23;
	ld.global.f64 	%fd20, [%rd24];
	selp.f64 	%fd21, 0d0000000000000000, %fd20, %p12;
	fma.rn.f64 	%fd22, %fd1, %fd19, %fd21;
	st.global.f64 	[%rd24], %fd22;
$L__BB12_13:
	add.s32 	%r46, %r4, %r45;
	setp.ge.s32 	%p13, %r46, %r81;
	@%p13 bra 	$L__BB12_15;
	setp.eq.s32 	%p14, %r79, 0;
	mul.wide.s32 	%rd25, %r125, 8;
	add.s64 	%rd26, %rd2, %rd25;
	ld.global.f64 	%fd23, [%rd26];
	mul.wide.s32 	%rd27, %r124, 8;
	add.s64 	%rd28, %rd1, %rd27;
	ld.global.f64 	%fd24, [%rd28];
	selp.f64 	%fd25, 0d0000000000000000, %fd24, %p14;
	fma.rn.f64 	%fd26, %fd1, %fd23, %fd25;
	st.global.f64 	[%rd28], %fd26;
$L__BB12_15:
	add.s32 	%r47, %r4, %r46;
	setp.ge.s32 	%p15, %r47, %r81;
	@%p15 bra 	$L__BB12_17;
	setp.eq.s32 	%p16, %r79, 0;
	mul.wide.s32 	%rd29, %r123, 8;
	add.s64 	%rd30, %rd2, %rd29;
	ld.global.f64 	%fd27, [%rd30];
	mul.wide.s32 	%rd31, %r122, 8;
	add.s64 	%rd32, %rd1, %rd31;
	ld.global.f64 	%fd28, [%rd32];
	selp.f64 	%fd29, 0d0000000000000000, %fd28, %p16;
	fma.rn.f64 	%fd30, %fd1, %fd27, %fd29;
	st.global.f64 	[%rd32], %fd30;
$L__BB12_17:
	add.s32 	%r104, %r4, %r47;
	setp.ge.s32 	%p17, %r104, %r81;
	@%p17 bra 	$L__BB12_19;
	setp.eq.s32 	%p18, %r79, 0;
	mul.wide.s32 	%rd33, %r121, 8;
	add.s64 	%rd34, %rd2, %rd33;
	ld.global.f64 	%fd31, [%rd34];
	mul.wide.s32 	%rd35, %r120, 8;
	add.s64 	%rd36, %rd1, %rd35;
	ld.global.f64 	%fd32, [%rd36];
	selp.f64 	%fd33, 0d0000000000000000, %fd32, %p18;
	fma.rn.f64 	%fd34, %fd1, %fd31, %fd33;
	st.global.f64 	[%rd36], %fd34;
$L__BB12_19:
	and.b32  	%r136, %r2, -8;
	add.s32 	%r134, %r134, 8;
	shl.b32 	%r105, %r4, 3;
	add.s32 	%r133, %r133, %r105;
	add.s32 	%r132, %r132, %r105;
	add.s32 	%r131, %r131, %r105;
	add.s32 	%r130, %r130, %r105;
	add.s32 	%r129, %r129, %r105;
	add.s32 	%r128, %r128, %r105;
	add.s32 	%r127, %r127, %r105;
	add.s32 	%r126, %r126, %r105;
	add.s32 	%r125, %r125, %r105;
	add.s32 	%r124, %r124, %r105;
	add.s32 	%r123, %r123, %r105;
	add.s32 	%r122, %r122, %r105;
	add.s32 	%r121, %r121, %r105;
	add.s32 	%r120, %r120, %r105;
	add.s32 	%r119, %r119, %r105;
	add.s32 	%r118, %r118, %r105;
	setp.ne.s32 	%p19, %r134, 0;
	@%p19 bra 	$L__BB12_3;
$L__BB12_20:
	and.b32  	%r67, %r2, 7;
	setp.eq.s32 	%p20, %r67, 0;
	@%p20 bra 	$L__BB12_41;
	setp.lt.u32 	%p21, %r67, 4;
	@%p21 bra 	$L__BB12_31;
	add.s32 	%r106, %r136, %r5;
	mad.lo.s32 	%r68, %r106, %r4, %r6;
	setp.ge.s32 	%p22, %r68, %r81;
	@%p22 bra 	$L__BB12_24;
	setp.eq.s32 	%p23, %r79, 0;
	add.s32 	%r107, %r68, %r7;
	mul.wide.s32 	%rd37, %r107, 8;
	add.s64 	%rd38, %rd2, %rd37;
	ld.global.f64 	%fd35, [%rd38];
	mul.wide.s32 	%rd39, %r68, 8;
	add.s64 	%rd40, %rd1, %rd39;
	ld.global.f64 	%fd36, [%rd40];
	selp.f64 	%fd37, 0d0000000000000000, %fd36, %p23;
	fma.rn.f64 	%fd38, %fd1, %fd35, %fd37;
	st.global.f64 	[%rd40], %fd38;
$L__BB12_24:
	add.s32 	%r69, %r68, %r4;
	setp.ge.s32 	%p24, %r69, %r81;
	@%p24 bra 	$L__BB12_26;
	setp.eq.s32 	%p25, %r79, 0;
	add.s32 	%r108, %r69, %r7;
	mul.wide.s32 	%rd41, %r108, 8;
	add.s64 	%rd42, %rd2, %rd41;
	ld.global.f64 	%fd39, [%rd42];
	mul.wide.s32 	%rd43, %r69, 8;
	add.s64 	%rd44, %rd1, %rd43;
	ld.global.f64 	%fd40, [%rd44];
	selp.f64 	%fd41, 0d0000000000000000, %fd40, %p25;
	fma.rn.f64 	%fd42, %fd1, %fd39, %fd41;
	st.global.f64 	[%rd44], %fd42;
$L__BB12_26:
	add.s32 	%r70, %r69, %r4;
	setp.ge.s32 	%p26, %r70, %r81;
	@%p26 bra 	$L__BB12_28;
	setp.eq.s32 	%p27, %r79, 0;
	add.s32 	%r109, %r70, %r7;
	mul.wide.s32 	%rd45, %r109, 8;
	add.s64 	%rd46, %rd2, %rd45;
	ld.global.f64 	%fd43, [%rd46];
	mul.wide.s32 	%rd47, %r70, 8;
	add.s64 	%rd48, %rd1, %rd47;
	ld.global.f64 	%fd44, [%rd48];
	selp.f64 	%fd45, 0d0000000000000000, %fd44, %p27;
	fma.rn.f64 	%fd46, %fd1, %fd43, %fd45;
	st.global.f64 	[%rd48], %fd46;
$L__BB12_28:
	add.s32 	%r71, %r70, %r4;
	setp.ge.s32 	%p28, %r71, %r81;
	@%p28 bra 	$L__BB12_30;
	setp.eq.s32 	%p29, %r79, 0;
	add.s32 	%r110, %r71, %r7;
	mul.wide.s32 	%rd49, %r110, 8;
	add.s64 	%rd50, %rd2, %rd49;
	ld.global.f64 	%fd47, [%rd50];
	mul.wide.s32 	%rd51, %r71, 8;
	add.s64 	%rd52, %rd1, %rd51;
	ld.global.f64 	%fd48, [%rd52];
	selp.f64 	%fd49, 0d0000000000000000, %fd48, %p29;
	fma.rn.f64 	%fd50, %fd1, %fd47, %fd49;
	st.global.f64 	[%rd52], %fd50;
$L__BB12_30:
	add.s32 	%r136, %r136, 4;
$L__BB12_31:
	and.b32  	%r111, %r2, 3;
	setp.eq.s32 	%p30, %r111, 0;
	@%p30 bra 	$L__BB12_41;
	setp.eq.s32 	%p31, %r111, 1;
	@%p31 bra 	$L__BB12_38;
	add.s32 	%r112, %r136, %r5;
	mad.lo.s32 	%r74, %r112, %r4, %r6;
	setp.ge.s32 	%p32, %r74, %r81;
	@%p32 bra 	$L__BB12_35;
	setp.eq.s32 	%p33, %r79, 0;
	add.s32 	%r113, %r74, %r7;
	mul.wide.s32 	%rd53, %r113, 8;
	add.s64 	%rd54, %rd2, %rd53;
	ld.global.f64 	%fd51, [%rd54];
	mul.wide.s32 	%rd55, %r74, 8;
	add.s64 	%rd56, %rd1, %rd55;
	ld.global.f64 	%fd52, [%rd56];
	selp.f64 	%fd53, 0d0000000000000000, %fd52, %p33;
	fma.rn.f64 	%fd54, %fd1, %fd51, %fd53;
	st.global.f64 	[%rd56], %fd54;
$L__BB12_35:
	add.s32 	%r75, %r74, %r4;
	setp.ge.s32 	%p34, %r75, %r81;
	@%p34 bra 	$L__BB12_37;
	setp.eq.s32 	%p35, %r79, 0;
	add.s32 	%r114, %r75, %r7;
	mul.wide.s32 	%rd57, %r114, 8;
	add.s64 	%rd58, %rd2, %rd57;
	ld.global.f64 	%fd55, [%rd58];
	mul.wide.s32 	%rd59, %r75, 8;
	add.s64 	%rd60, %rd1, %rd59;
	ld.global.f64 	%fd56, [%rd60];
	selp.f64 	%fd57, 0d0000000000000000, %fd56, %p35;
	fma.rn.f64 	%fd58, %fd1, %fd55, %fd57;
	st.global.f64 	[%rd60], %fd58;
$L__BB12_37:
	add.s32 	%r136, %r136, 2;
$L__BB12_38:
	and.b32  	%r115, %r1, 1;
	setp.eq.b32 	%p36, %r115, 1;
	@%p36 bra 	$L__BB12_41;
	add.s32 	%r116, %r136, %r5;
	mad.lo.s32 	%r78, %r116, %r4, %r6;
	setp.ge.s32 	%p37, %r78, %r81;
	@%p37 bra 	$L__BB12_41;
	setp.eq.s32 	%p38, %r79, 0;
	add.s32 	%r117, %r78, %r7;
	mul.wide.s32 	%rd61, %r117, 8;
	add.s64 	%rd62, %rd2, %rd61;
	ld.global.f64 	%fd59, [%rd62];
	mul.wide.s32 	%rd63, %r78, 8;
	add.s64 	%rd64, %rd1, %rd63;
	ld.global.f64 	%fd60, [%rd64];
	selp.f64 	%fd61, 0d0000000000000000, %fd60, %p38;
	fma.rn.f64 	%fd62, %fd1, %fd59, %fd61;
	st.global.f64 	[%rd64], %fd62;
$L__BB12_41:
	ret;

}
	// .globl	_Z28dvc_ScaLBL_D3Q7_AAodd_Ion_v0PiPdS0_S0_S0_S0_S0_S0_diddiii
.visible .entry _Z28dvc_ScaLBL_D3Q7_AAodd_Ion_v0PiPdS0_S0_S0_S0_S0_S0_diddiii(
	.param .u64 .ptr .align 1 _Z28dvc_ScaLBL_D3Q7_AAodd_Ion_v0PiPdS0_S0_S0_S0_S0_S0_diddiii_param_0,
	.param .u64 .ptr .align 1 _Z28dvc_ScaLBL_D3Q7_AAodd_Ion_v0PiPdS0_S0_S0_S0_S0_S0_diddiii_param_1,
	.param .u64 .ptr .align 1 _Z28dvc_ScaLBL_D3Q7_AAodd_Ion_v0PiPdS0_S0_S0_S0_S0_S0_diddiii_param_2,
	.param .u64 .ptr .align 1 _Z28dvc_ScaLBL_D3Q7_AAodd_Ion_v0PiPdS0_S0_S0_S0_S0_S0_diddiii_param_3,
	.param .u64 .ptr .align 1 _Z28dvc_ScaLBL_D3Q7_AAodd_Ion_v0PiPdS0_S0_S0_S0_S0_S0_diddiii_param_4,
	.param .u64 .ptr .align 1 _Z28dvc_ScaLBL_D3Q7_AAodd_Ion_v0PiPdS0_S0_S0_S0_S0_S0_diddiii_param_5,
	.param .u64 .ptr .align 1 _Z28dvc_ScaLBL_D3Q7_AAodd_Ion_v0PiPdS0_S0_S0_S0_S0_S0_diddiii_param_6,
	.param .u64 .ptr .align 1 _Z28dvc_ScaLBL_D3Q7_AAodd_Ion_v0PiPdS0_S0_S0_S0_S0_S0_diddiii_param_7,
	.param .f64 _Z28dvc_ScaLBL_D3Q7_AAodd_Ion_v0PiPdS0_S0_S0_S0_S0_S0_diddiii_param_8,
	.param .u32 _Z28dvc_ScaLBL_D3Q7_AAodd_Ion_v0PiPdS0_S0_S0_S0_S0_S0_diddiii_param_9,
	.param .f64 _Z28dvc_ScaLBL_D3Q7_AAodd_Ion_v0PiPdS0_S0_S0_S0_S0_S0_diddiii_param_10,
	.param .f64 _Z28dvc_ScaLBL_D3Q7_AAodd_Ion_v0PiPdS0_S0_S0_S0_S0_S0_diddiii_param_11,
	.param .u32 _Z28dvc_ScaLBL_D3Q7_AAodd_Ion_v0PiPdS0_S0_S0_S0_S0_S0_diddiii_param_12,
	.param .u32 _Z28dvc_ScaLBL_D3Q7_AAodd_Ion_v0PiPdS0_S0_S0_S0_S0_S0_diddiii_param_13,
	.param .u32 _Z28dvc_ScaLBL_D3Q7_AAodd_Ion_v0PiPdS0_S0_S0_S0_S0_S0_diddiii_param_14
)
{
	.reg .pred 	%p<4>;
	.reg .b32 	%r<30>;
	.reg .b64 	%rd<61>;
	.reg .b64 	%fd<72>;

	ld.param.u64 	%rd4, [_Z28dvc_ScaLBL_D3Q7_AAodd_Ion_v0PiPdS0_S0_S0_S0_S0_S0_diddiii_param_0];
	ld.param.u64 	%rd7, [_Z28dvc_ScaLBL_D3Q7_AAodd_Ion_v0PiPdS0_S0_S0_S0_S0_S0_diddiii_param_3];
	ld.param.u64 	%rd8, [_Z28dvc_ScaLBL_D3Q7_AAodd_Ion_v0PiPdS0_S0_S0_S0_S0_S0_diddiii_param_4];
	ld.param.f64 	%fd6, [_Z28dvc_ScaLBL_D3Q7_AAodd_Ion_v0PiPdS0_S0_S0_S0_S0_S0_diddiii_param_8];
	ld.param.u32 	%r8, [_Z28dvc_ScaLBL_D3Q7_AAodd_Ion_v0PiPdS0_S0_S0_S0_S0_S0_diddiii_param_9];
	ld.param.f64 	%fd7, [_Z28dvc_ScaLBL_D3Q7_AAodd_Ion_v0PiPdS0_S0_S0_S0_S0_S0_diddiii_param_10];
	ld.param.f64 	%fd8, [_Z28dvc_ScaLBL_D3Q7_AAodd_Ion_v0PiPdS0_S0_S0_S0_S0_S0_diddiii_param_11];
	ld.param.u32 	%r9, [_Z28dvc_ScaLBL_D3Q7_AAodd_Ion_v0PiPdS0_S0_S0_S0_S0_S0_diddiii_param_12];
	ld.param.u32 	%r11, [_Z28dvc_ScaLBL_D3Q7_AAodd_Ion_v0PiPdS0_S0_S0_S0_S0_S0_diddiii_param_14];
	setp.lt.s32 	%p1, %r11, -524287;
	@%p1 bra 	$L__BB13_5;
	shr.s32 	%r12, %r11, 31;
	shr.u32 	%r13, %r12, 13;
	add.s32 	%r14, %r11, %r13;
	shr.s32 	%r15, %r14, 19;
	neg.s32 	%r29, %r15;
	mov.u32 	%r16, %ctaid.x;
	mov.u32 	%r1, %ntid.x;
	mov.u32 	%r17, %tid.x;
	cvt.rn.f64.s32 	%fd9, %r8;
	mul.f64 	%fd10, %fd6, %fd9;
	div.rn.f64 	%fd1, %fd10, %fd8;
	fma.rn.f64 	%fd2, %fd7, 0dBFE0000000000000, 0d3FF0000000000000;
	mov.f64 	%fd11, 0d3FF0000000000000;
	sub.f64 	%fd3, %fd11, %fd7;
	mul.f64 	%fd4, %fd7, 0d3FD0000000000000;
	mul.f64 	%fd5, %fd7, 0d3FC0000000000000;
	add.s32 	%r18, %r17, %r9;
	mul.lo.s32 	%r19, %r1, %r16;
	mad.lo.s32 	%r20, %r19, %r15, %r19;
	add.s32 	%r28, %r18, %r20;
	cvta.to.global.u64 	%rd1, %rd4;
	cvta.to.global.u64 	%rd2, %rd7;
	cvta.to.global.u64 	%rd3, %rd8;
	mul.wide.s32 	%rd17, %r11, 8;
	mul.wide.s32 	%rd30, %r11, 4;
$L__BB13_2:
	ld.param.u32 	%r27, [_Z28dvc_ScaLBL_D3Q7_AAodd_Ion_v0PiPdS0_S0_S0_S0_S0_S0_diddiii_param_13];
	setp.ge.s32 	%p2, %r28, %r27;
	@%p2 bra 	$L__BB13_4;
	ld.param.u64 	%rd60, [_Z28dvc_ScaLBL_D3Q7_AAodd_Ion_v0PiPdS0_S0_S0_S0_S0_S0_diddiii_param_7];
	ld.param.u64 	%rd59, [_Z28dvc_ScaLBL_D3Q7_AAodd_Ion_v0PiPdS0_S0_S0_S0_S0_S0_diddiii_param_6];
	ld.param.u64 	%rd58, [_Z28dvc_ScaLBL_D3Q7_AAodd_Ion_v0PiPdS0_S0_S0_S0_S0_S0_diddiii_param_5];
	ld.param.u64 	%rd57, [_Z28dvc_ScaLBL_D3Q7_AAodd_Ion_v0PiPdS0_S0_S0_S0_S0_S0_diddiii_param_2];
	ld.param.u64 	%rd56, [_Z28dvc_ScaLBL_D3Q7_AAodd_Ion_v0PiPdS0_S0_S0_S0_S0_S0_diddiii_param_1];
	cvta.to.global.u64 	%rd12, %rd57;
	mul.wide.s32 	%rd13, %r28, 8;
	add.s64 	%rd14, %rd12, %rd13;
	ld.global.f64 	%fd12, [%rd14];
	cvta.to.global.u64 	%rd15, %rd60;
	add.s64 	%rd16, %rd15, %rd13;
	ld.global.f64 	%fd13, [%rd16];
	add.s64 	%rd18, %rd16, %rd17;
	ld.global.f64 	%fd14, [%rd18];
	add.s64 	%rd19, %rd18, %rd17;
	ld.global.f64 	%fd15, [%rd19];
	cvta.to.global.u64 	%rd20, %rd59;
	add.s64 	%rd21, %rd20, %rd13;
	ld.global.f64 	%fd16, [%rd21];
	add.s64 	%rd22, %rd21, %rd17;
	ld.global.f64 	%fd17, [%rd22];
	add.s64 	%rd23, %rd22, %rd17;
	ld.global.f64 	%fd18, [%rd23];
	mul.f64 	%fd19, %fd1, %fd13;
	mul.f64 	%fd20, %fd1, %fd14;
	mul.f64 	%fd21, %fd1, %fd15;
	cvta.to.global.u64 	%rd24, %rd56;
	add.s64 	%rd25, %rd24, %rd13;
	ld.global.f64 	%fd22, [%rd25];
	mul.wide.s32 	%rd26, %r28, 4;
	add.s64 	%rd27, %rd1, %rd26;
	ld.global.u32 	%r21, [%rd27];
	mul.wide.s32 	%rd28, %r21, 8;
	add.s64 	%rd29, %rd24, %rd28;
	ld.global.f64 	%fd23, [%rd29];
	add.s64 	%rd31, %rd27, %rd30;
	ld.global.u32 	%r22, [%rd31];
	mul.wide.s32 	%rd32, %r22, 8;
	add.s64 	%rd33, %rd24, %rd32;
	ld.global.f64 	%fd24, [%rd33];
	add.s64 	%rd34, %rd31, %rd30;
	ld.global.u32 	%r23, [%rd34];
	mul.wide.s32 	%rd35, %r23, 8;
	add.s64 	%rd36, %rd24, %rd35;
	ld.global.f64 	%fd25, [%rd36];
	add.s64 	%rd37, %rd34, %rd30;
	ld.global.u32 	%r24, [%rd37];
	mul.wide.s32 	%rd38, %r24, 8;
	add.s64 	%rd39, %rd24, %rd38;
	ld.global.f64 	%fd26, [%rd39];
	add.s64 	%rd40, %rd37, %rd30;
	ld.global.u32 	%r25, [%rd40];
	mul.wide.s32 	%rd41, %r25, 8;
	add.s64 	%rd42, %rd24, %rd41;
	ld.global.f64 	%fd27, [%rd42];
	add.s64 	%rd43, %rd40, %rd30;
	ld.global.u32 	%r26, [%rd43];
	mul.wide.s32 	%rd44, %r26, 8;
	add.s64 	%rd45, %rd24, %rd44;
	ld.global.f64 	%fd28, [%rd45];
	sub.f64 	%fd29, %fd23, %fd24;
	mul.f64 	%fd30, %fd12, %fd16;
	sub.f64 	%fd31, %fd29, %fd30;
	mul.f64 	%fd32, %fd2, %fd31;
	sub.f64 	%fd33, %fd25, %fd26;
	mul.f64 	%fd34, %fd12, %fd17;
	sub.f64 	%fd35, %fd33, %fd34;
	mul.f64 	%fd36, %fd2, %fd35;
	sub.f64 	%fd37, %fd27, %fd28;
	mul.f64 	%fd38, %fd12, %fd18;
	sub.f64 	%fd39, %fd37, %fd38;
	mul.f64 	%fd40, %fd2, %fd39;
	add.s64 	%rd46, %rd2, %rd13;
	st.global.f64 	[%rd46], %fd32;
	add.s64 	%rd47, %rd46, %rd17;
	st.global.f64 	[%rd47], %fd36;
	add.s64 	%rd48, %rd47, %rd17;
	st.global.f64 	[%rd48], %fd40;
	add.s64 	%rd49, %rd3, %rd13;
	st.global.f64 	[%rd49], %fd30;
	add.s64 	%rd50, %rd49, %rd17;
	st.global.f64 	[%rd50], %fd34;
	add.s64 	%rd51, %rd50, %rd17;
	st.global.f64 	[%rd51], %fd38;
	mul.f64 	%fd41, %fd12, %fd19;
	cvta.to.global.u64 	%rd52, %rd58;
	add.s64 	%rd53, %rd52, %rd13;
	st.global.f64 	[%rd53], %fd41;
	mul.f64 	%fd42, %fd12, %fd20;
	add.s64 	%rd54, %rd53, %rd17;
	st.global.f64 	[%rd54], %fd42;
	mul.f64 	%fd43, %fd12, %fd21;
	add.s64 	%rd55, %rd54, %rd17;
	st.global.f64 	[%rd55], %fd43;
	mul.f64 	%fd44, %fd3, %fd22;
	fma.rn.f64 	%fd45, %fd4, %fd12, %fd44;
	st.global.f64 	[%rd25], %fd45;
	mul.f64 	%fd46, %fd3, %fd23;
	mul.f64 	%fd47, %fd5, %fd12;
	add.f64 	%fd48, %fd19, %fd16;
	mul.f64 	%fd49, %fd48, 0d4010000000000000;
	add.f64 	%fd50, %fd49, 0d3FF0000000000000;
	fma.rn.f64 	%fd51, %fd47, %fd50, %fd46;
	st.global.f64 	[%rd33], %fd51;
	mul.f64 	%fd52, %fd3, %fd24;
	mov.f64 	%fd53, 0d3FF0000000000000;
	sub.f64 	%fd54, %fd53, %fd49;
	fma.rn.f64 	%fd55, %fd47, %fd54, %fd52;
	st.global.f64 	[%rd29], %fd55;
	mul.f64 	%fd56, %fd3, %fd25;
	add.f64 	%fd57, %fd20, %fd17;
	mul.f64 	%fd58, %fd57, 0d4010000000000000;
	add.f64 	%fd59, %fd58, 0d3FF0000000000000;
	fma.rn.f64 	%fd60, %fd47, %fd59, %fd56;
	st.global.f64 	[%rd39], %fd60;
	mul.f64 	%fd61, %fd3, %fd26;
	sub.f64 	%fd62, %fd53, %fd58;
	fma.rn.f64 	%fd63, %fd47, %fd62, %fd61;
	st.global.f64 	[%rd36], %fd63;
	mul.f64 	%fd64, %fd3, %fd27;
	add.f64 	%fd65, %fd21, %fd18;
	mul.f64 	%fd66, %fd65, 0d4010000000000000;
	add.f64 	%fd67, %fd66, 0d3FF0000000000000;
	fma.rn.f64 	%fd68, %fd47, %fd67, %fd64;
	st.global.f64 	[%rd45], %fd68;
	mul.f64 	%fd69, %fd3, %fd28;
	sub.f64 	%fd70, %fd53, %fd66;
	fma.rn.f64 	%fd71, %fd47, %fd70, %fd69;
	st.global.f64 	[%rd42], %fd71;
$L__BB13_4:
	add.s32 	%r29, %r29, 1;
	add.s32 	%r28, %r28, %r1;
	setp.ne.s32 	%p3, %r29, 1;
	@%p3 bra 	$L__BB13_2;
$L__BB13_5:
	ret;

}
	// .globl	_Z29dvc_ScaLBL_D3Q7_AAeven_Ion_v0PdS_S_S_S_S_S_diddiii
.visible .entry _Z29dvc_ScaLBL_D3Q7_AAeven_Ion_v0PdS_S_S_S_S_S_diddiii(
	.param .u64 .ptr .align 1 _Z29dvc_ScaLBL_D3Q7_AAeven_Ion_v0PdS_S_S_S_S_S_diddiii_param_0,
	.param .u64 .ptr .align 1 _Z29dvc_ScaLBL_D3Q7_AAeven_Ion_v0PdS_S_S_S_S_S_diddiii_param_1,
	.param .u64 .ptr .align 1 _Z29dvc_ScaLBL_D3Q7_AAeven_Ion_v0PdS_S_S_S_S_S_diddiii_param_2,
	.param .u64 .ptr .align 1 _Z29dvc_ScaLBL_D3Q7_AAeven_Ion_v0PdS_S_S_S_S_S_diddiii_param_3,
	.param .u64 .ptr .align 1 _Z29dvc_ScaLBL_D3Q7_AAeven_Ion_v0PdS_S_S_S_S_S_diddiii_param_4,
	.param .u64 .ptr .align 1 _Z29dvc_ScaLBL_D3Q7_AAeven_Ion_v0PdS_S_S_S_S_S_diddiii_param_5,
	.param .u64 .ptr .align 1 _Z29dvc_ScaLBL_D3Q7_AAeven_Ion_v0PdS_S_S_S_S_S_diddiii_param_6,
	.param .f64 _Z29dvc_ScaLBL_D3Q7_AAeven_Ion_v0PdS_S_S_S_S_S_diddiii_param_7,
	.param .u32 _Z29dvc_ScaLBL_D3Q7_AAeven_Ion_v0PdS_S_S_S_S_S_diddiii_param_8,
	.param .f64 _Z29dvc_ScaLBL_D3Q7_AAeven_Ion_v0PdS_S_S_S_S_S_diddiii_param_9,
	.param .f64 _Z29dvc_ScaLBL_D3Q7_AAeven_Ion_v0PdS_S_S_S_S_S_diddiii_param_10,
	.param .u32 _Z29dvc_ScaLBL_D3Q7_AAeven_Ion_v0PdS_S_S_S_S_S_diddiii_param_11,
	.param .u32 _Z29dvc_ScaLBL_D3Q7_AAeven_Ion_v0PdS_S_S_S_S_S_diddiii_param_12,
	.param .u32 _Z29dvc_ScaLBL_D3Q7_AAeven_Ion_v0PdS_S_S_S_S_S_diddiii_param_13
)
{
	.reg .pred 	%p<4>;
	.reg .b32 	%r<38>;
	.reg .b64 	%rd<49>;
	.reg .b64 	%fd<72>;

	ld.param.u64 	%rd4, [_Z29dvc_ScaLBL_D3Q7_AAeven_Ion_v0PdS_S_S_S_S_S_diddiii_param_2];
	ld.param.f64 	%fd6, [_Z29dvc_ScaLBL_D3Q7_AAeven_Ion_v0PdS_S_S_S_S_S_diddiii_param_7];
	ld.param.u32 	%r17, [_Z29dvc_ScaLBL_D3Q7_AAeven_Ion_v0PdS_S_S_S_S_S_diddiii_param_8];
	ld.param.f64 	%fd7, [_Z29dvc_ScaLBL_D3Q7_AAeven_Ion_v0PdS_S_S_S_S_S_diddiii_param_9];
	ld.param.f64 	%fd8, [_Z29dvc_ScaLBL_D3Q7_AAeven_Ion_v0PdS_S_S_S_S_S_diddiii_param_10];
	ld.param.u32 	%r18, [_Z29dvc_ScaLBL_D3Q7_AAeven_Ion_v0PdS_S_S_S_S_S_diddiii_param_11];
	ld.param.u32 	%r20, [_Z29dvc_ScaLBL_D3Q7_AAeven_Ion_v0PdS_S_S_S_S_S_diddiii_param_13];
	setp.lt.s32 	%p1, %r20, -524287;
	@%p1 bra 	$L__BB14_5;
	shr.s32 	%r21, %r20, 31;
	shr.u32 	%r22, %r21, 13;
	add.s32 	%r23, %r20, %r22;
	shr.s32 	%r24, %r23, 19;
	neg.s32 	%r37, %r24;
	mov.u32 	%r25, %ctaid.x;
	mov.u32 	%r1, %ntid.x;
	mov.u32 	%r26, %tid.x;
	cvt.rn.f64.s32 	%fd9, %r17;
	mul.f64 	%fd10, %fd6, %fd9;
	div.rn.f64 	%fd1, %fd10, %fd8;
	fma.rn.f64 	%fd2, %fd7, 0dBFE0000000000000, 0d3FF0000000000000;
	mov.f64 	%fd11, 0d3FF0000000000000;
	sub.f64 	%fd3, %fd11, %fd7;
	mul.f64 	%fd4, %fd7, 0d3FD0000000000000;
	mul.f64 	%fd5, %fd7, 0d3FC0000000000000;
	add.s32 	%r27, %r26, %r18;
	mul.lo.s32 	%r28, %r1, %r25;
	mad.lo.s32 	%r29, %r28, %r24, %r28;
	add.s32 	%r33, %r27, %r29;
	shl.b32 	%r30, %r20, 2;
	add.s32 	%r36, %r33, %r30;
	mad.lo.s32 	%r35, %r20, 6, %r33;
	shl.b32 	%r31, %r20, 1;
	add.s32 	%r34, %r33, %r31;
	cvta.to.global.u64 	%rd1, %rd4;
	mul.wide.s32 	%rd14, %r20, 8;
$L__BB14_2:
	ld.param.u32 	%r32, [_Z29dvc_ScaLBL_D3Q7_AAeven_Ion_v0PdS_S_S_S_S_S_diddiii_param_12];
	setp.ge.s32 	%p2, %r33, %r32;
	@%p2 bra 	$L__BB14_4;
	ld.param.u64 	%rd48, [_Z29dvc_ScaLBL_D3Q7_AAeven_Ion_v0PdS_S_S_S_S_S_diddiii_param_6];
	ld.param.u64 	%rd47, [_Z29dvc_ScaLBL_D3Q7_AAeven_Ion_v0PdS_S_S_S_S_S_diddiii_param_5];
	ld.param.u64 	%rd46, [_Z29dvc_ScaLBL_D3Q7_AAeven_Ion_v0PdS_S_S_S_S_S_diddiii_param_4];
	ld.param.u64 	%rd45, [_Z29dvc_ScaLBL_D3Q7_AAeven_Ion_v0PdS_S_S_S_S_S_diddiii_param_3];
	ld.param.u64 	%rd44, [_Z29dvc_ScaLBL_D3Q7_AAeven_Ion_v0PdS_S_S_S_S_S_diddiii_param_1];
	ld.param.u64 	%rd43, [_Z29dvc_ScaLBL_D3Q7_AAeven_Ion_v0PdS_S_S_S_S_S_diddiii_param_0];
	cvta.to.global.u64 	%rd9, %rd44;
	mul.wide.s32 	%rd10, %r33, 8;
	add.s64 	%rd11, %rd9, %rd10;
	ld.global.f64 	%fd12, [%rd11];
	cvta.to.global.u64 	%rd12, %rd48;
	add.s64 	%rd13, %rd12, %rd10;
	ld.global.f64 	%fd13, [%rd13];
	add.s64 	%rd15, %rd13, %rd14;
	ld.global.f64 	%fd14, [%rd15];
	add.s64 	%rd16, %rd15, %rd14;
	ld.global.f64 	%fd15, [%rd16];
	cvta.to.global.u64 	%rd17, %rd47;
	add.s64 	%rd18, %rd17, %rd10;
	ld.global.f64 	%fd16, [%rd18];
	add.s64 	%rd19, %rd18, %rd14;
	ld.global.f64 	%fd17, [%rd19];
	add.s64 	%rd20, %rd19, %rd14;
	ld.global.f64 	%fd18, [%rd20];
	mul.f64 	%fd19, %fd1, %fd13;
	mul.f64 	%fd20, %fd1, %fd14;
	mul.f64 	%fd21, %fd1, %fd15;
	cvta.to.global.u64 	%rd21, %rd43;
	add.s64 	%rd22, %rd21, %rd10;
	ld.global.f64 	%fd22, [%rd22];
	mul.wide.s32 	%rd23, %r34, 8;
	add.s64 	%rd24, %rd21, %rd23;
	ld.global.f64 	%fd23, [%rd24];
	add.s64 	%rd25, %rd22, %rd14;
	ld.global.f64 	%fd24, [%rd25];
	mul.wide.s32 	%rd26, %r36, 8;
	add.s64 	%rd27, %rd21, %rd26;
	ld.global.f64 	%fd25, [%rd27];
	add.s64 	%rd28, %rd24, %rd14;
	ld.global.f64 	%fd26, [%rd28];
	mul.wide.s32 	%rd29, %r35, 8;
	add.s64 	%rd30, %rd21, %rd29;
	ld.global.f64 	%fd27, [%rd30];
	add.s64 	%rd31, %rd27, %rd14;
	ld.global.f64 	%fd28, [%rd31];
	sub.f64 	%fd29, %fd23, %fd24;
	mul.f64 	%fd30, %fd12, %fd16;
	sub.f64 	%fd31, %fd29, %fd30;
	mul.f64 	%fd32, %fd2, %fd31;
	sub.f64 	%fd33, %fd25, %fd26;
	mul.f64 	%fd34, %fd12, %fd17;
	sub.f64 	%fd35, %fd33, %fd34;
	mul.f64 	%fd36, %fd2, %fd35;
	sub.f64 	%fd37, %fd27, %fd28;
	mul.f64 	%fd38, %fd12, %fd18;
	sub.f64 	%fd39, %fd37, %fd38;
	mul.f64 	%fd40, %fd2, %fd39;
	add.s64 	%rd32, %rd1, %rd10;
	st.global.f64 	[%rd32], %fd32;
	add.s64 	%rd33, %rd32, %rd14;
	st.global.f64 	[%rd33], %fd36;
	add.s64 	%rd34, %rd33, %rd14;
	st.global.f64 	[%rd34], %fd40;
	cvta.to.global.u64 	%rd35, %rd45;
	add.s64 	%rd36, %rd35, %rd10;
	st.global.f64 	[%rd36], %fd30;
	add.s64 	%rd37, %rd36, %rd14;
	st.global.f64 	[%rd37], %fd34;
	add.s64 	%rd38, %rd37, %rd14;
	st.global.f64 	[%rd38], %fd38;
	mul.f64 	%fd41, %fd12, %fd19;
	cvta.to.global.u64 	%rd39, %rd46;
	add.s64 	%rd40, %rd39, %rd10;
	st.global.f64 	[%rd40], %fd41;
	mul.f64 	%fd42, %fd12, %fd20;
	add.s64 	%rd41, %rd40, %rd14;
	st.global.f64 	[%rd41], %fd42;
	mul.f64 	%fd43, %fd12, %fd21;
	add.s64 	%rd42, %rd41, %rd14;
	st.global.f64 	[%rd42], %fd43;
	mul.f64 	%fd44, %fd3, %fd22;
	fma.rn.f64 	%fd45, %fd4, %fd12, %fd44;
	st.global.f64 	[%rd22], %fd45;
	mul.f64 	%fd46, %fd3, %fd23;
	mul.f64 	%fd47, %fd5, %fd12;
	add.f64 	%fd48, %fd19, %fd16;
	mul.f64 	%fd49, %fd48, 0d4010000000000000;
	add.f64 	%fd50, %fd49, 0d3FF0000000000000;
	fma.rn.f64 	%fd51, %fd47, %fd50, %fd46;
	st.global.f64 	[%rd25], %fd51;
	mul.f64 	%fd52, %fd3, %fd24;
	mov.f64 	%fd53, 0d3FF0000000000000;
	sub.f64 	%fd54, %fd53, %fd49;
	fma.rn.f64 	%fd55, %fd47, %fd54, %fd52;
	st.global.f64 	[%rd24], %fd55;
	mul.f64 	%fd56, %fd3, %fd25;
	add.f64 	%fd57, %fd20, %fd17;
	mul.f64 	%fd58, %fd57, 0d4010000000000000;
	add.f64 	%fd59, %fd58, 0d3FF0000000000000;
	fma.rn.f64 	%fd60, %fd47, %fd59, %fd56;
	st.global.f64 	[%rd28], %fd60;
	mul.f64 	%fd61, %fd3, %fd26;
	sub.f64 	%fd62, %fd53, %fd58;
	fma.rn.f64 	%fd63, %fd47, %fd62, %fd61;
	st.global.f64 	[%rd27], %fd63;
	mul.f64 	%fd64, %fd3, %fd27;
	add.f64 	%fd65, %fd21, %fd18;
	mul.f64 	%fd66, %fd65, 0d4010000000000000;
	add.f64 	%fd67, %fd66, 0d3FF0000000000000;
	fma.rn.f64 	%fd68, %fd47, %fd67, %fd64;
	st.global.f64 	[%rd31], %fd68;
	mul.f64 	%fd69, %fd3, %fd28;
	sub.f64 	%fd70, %fd53, %fd66;
	fma.rn.f64 	%fd71, %fd47, %fd70, %fd69;
	st.global.f64 	[%rd30], %fd71;
$L__BB14_4:
	add.s32 	%r37, %r37, 1;
	add.s32 	%r36, %r36, %r1;
	add.s32 	%r35, %r35, %r1;
	add.s32 	%r34, %r34, %r1;
	add.s32 	%r33, %r33, %r1;
	setp.ne.s32 	%p3, %r37, 1;
	@%p3 bra 	$L__BB14_2;
$L__BB14_5:
	ret;

}


// ===== COMPILED SASS (sm_100) =====

	.target	sm_100

	.elftype	@"ET_EXEC"


//--------------------- .note.nv.tkinfo           --------------------------
	.section	.note.nv.tkinfo,"",@"SHT_NOTE"
	.sectionflags	@"SHF_NOTE_NV_TKINFO"
	.tkinfo
        /*0018*/ 	.word	0x00000002
        /*0030*/ 	.string	""
        /*0030*/ 	.string	"ptxas"
        /*0030*/ 	.string	"Cuda compilation tools, release 13.0, V13.0.88"
        /*0030*/ 	.string	"Build cuda_13.0.r13.0/compiler.36424714_0"
        /*0030*/ 	.string	"-arch sm_100 -m 64 "



//--------------------- .note.nv.cuinfo           --------------------------
	.section	.note.nv.cuinfo,"",@"SHT_NOTE"
	.sectionflags	@"SHF_NOTE_NV_CUINFO"
        /*0018*/ 	.short	0x0002
        /*001a*/ 	.short	0x0064
        /*001c*/ 	.short	0x0082
	.zero		2


//--------------------- .nv.info                  --------------------------
	.section	.nv.info,"",@"SHT_CUDA_INFO"
	.align	4


	//----- nvinfo : EIATTR_REGCOUNT
	.align		4
        /*0000*/ 	.byte	0x04, 0x2f
        /*0002*/ 	.short	(.L_1 - .L_0)
	.align		4
.L_0:
        /*0004*/ 	.word	index@(_Z35dvc_ScaLBL_D3Q7_AAodd_pH_ionizationPiPdS0_S0_S0_ddiiii)
        /*0008*/ 	.word	0x0000003c


	//----- nvinfo : EIATTR_FRAME_SIZE
	.align		4
.L_1:
        /*000c*/ 	.byte	0x04, 0x11
        /*000e*/ 	.short	(.L_3 - .L_2)
	.align		4
.L_2:
        /*0010*/ 	.word	index@($__internal_7_$__cuda_sm20_dsqrt_rn_f64_mediumpath_v1)
        /*0014*/ 	.word	0x00000000


	//----- nvinfo : EIATTR_FRAME_SIZE
	.align		4
.L_3:
        /*0018*/ 	.byte	0x04, 0x11
        /*001a*/ 	.short	(.L_5 - .L_4)
	.align		4
.L_4:
        /*001c*/ 	.word	index@($__internal_6_$__cuda_sm20_div_rn_f64_full)
        /*0020*/ 	.word	0x00000000


	//----- nvinfo : EIATTR_FRAME_SIZE
	.align		4
.L_5:
        /*0024*/ 	.byte	0x04, 0x11
        /*0026*/ 	.short	(.L_7 - .L_6)
	.align		4
.L_6:
        /*0028*/ 	.word	index@(_Z35dvc_ScaLBL_D3Q7_AAodd_pH_ionizationPiPdS0_S0_S0_ddiiii)
        /*002c*/ 	.word	0x00000000


	//----- nvinfo : EIATTR_REGCOUNT
	.align		4
.L_7:
        /*0030*/ 	.byte	0x04, 0x2f
        /*0032*/ 	.short	(.L_9 - .L_8)
	.align		4
.L_8:
        /*0034*/ 	.word	index@(_Z36dvc_ScaLBL_D3Q7_AAeven_pH_ionizationPdS_S_S_ddiiii)
        /*0038*/ 	.word	0x00000040


	//----- nvinfo : EIATTR_FRAME_SIZE
	.align		4
.L_9:
        /*003c*/ 	.byte	0x04, 0x11
        /*003e*/ 	.short	(.L_11 - .L_10)
	.align		4
.L_10:
        /*0040*/ 	.word	index@($__internal_5_$__cuda_sm20_dsqrt_rn_f64_mediumpath_v1)
        /*0044*/ 	.word	0x00000000


	//----- nvinfo : EIATTR_FRAME_SIZE
	.align		4
.L_11:
        /*0048*/ 	.byte	0x04, 0x11
        /*004a*/ 	.short	(.L_13 - .L_12)
	.align		4
.L_12:
        /*004c*/ 	.word	index@($__internal_4_$__cuda_sm20_div_rn_f64_full)
        /*0050*/ 	.word	0x00000000


	//----- nvinfo : EIATTR_FRAME_SIZE
	.align		4
.L_13:
        /*0054*/ 	.byte	0x04, 0x11
        /*0056*/ 	.short	(.L_15 - .L_14)
	.align		4
.L_14:
        /*0058*/ 	.word	index@(_Z36dvc_ScaLBL_D3Q7_AAeven_pH_ionizationPdS_S_S_ddiiii)
        /*005c*/ 	.word	0x00000000


	//----- nvinfo : EIATTR_REGCOUNT
	.align		4
.L_15:
        /*0060*/ 	.byte	0x04, 0x2f
        /*0062*/ 	.short	(.L_17 - .L_16)
	.align		4
.L_16:
        /*0064*/ 	.word	index@(_Z39dvc_ScaLBL_D3Q7_Membrane_AssignLinkCoefPiS_PdS0_S0_dddddiiiii)
        /*0068*/ 	.word	0x00000020


	//----- nvinfo : EIATTR_FRAME_SIZE
	.align		4
.L_17:
        /*006c*/ 	.byte	0x04, 0x11
        /*006e*/ 	.short	(.L_19 - .L_18)
	.align		4
.L_18:
        /*0070*/ 	.word	index@(_Z39dvc_ScaLBL_D3Q7_Membrane_AssignLinkCoefPiS_PdS0_S0_dddddiiiii)
        /*0074*/ 	.word	0x00000000


	//----- nvinfo : EIATTR_REGCOUNT
	.align		4
.L_19:
        /*0078*/ 	.byte	0x04, 0x2f
        /*007a*/ 	.short	(.L_21 - .L_20)
	.align		4
.L_20:
        /*007c*/ 	.word	index@(_Z44dvc_ScaLBL_D3Q7_Membrane_AssignLinkCoef_haloiiiPiPdS0_dddddS_S_S0_iiiiiii)
        /*0080*/ 	.word	0x00000020


	//----- nvinfo : EIATTR_FRAME_SIZE
	.align		4
.L_21:
        /*0084*/ 	.byte	0x04, 0x11
        /*0086*/ 	.short	(.L_23 - .L_22)
	.align		4
.L_22:
        /*0088*/ 	.word	index@(_Z44dvc_ScaLBL_D3Q7_Membrane_AssignLinkCoef_haloiiiPiPdS0_dddddS_S_S0_iiiiiii)
        /*008c*/ 	.word	0x00000000


	//----- nvinfo : EIATTR_REGCOUNT
	.align		4
.L_23:
        /*0090*/ 	.byte	0x04, 0x2f
        /*0092*/ 	.short	(.L_25 - .L_24)
	.align		4
.L_24:
        /*0094*/ 	.word	index@(_Z31dvc_ScaLBL_D3Q7_Membrane_UnpackiPiPdiS0_iS0_)
        /*0098*/ 	.word	0x0000001e


	//----- nvinfo : EIATTR_FRAME_SIZE
	.align		4
.L_25:
        /*009c*/ 	.byte	0x04, 0x11
        /*009e*/ 	.short	(.L_27 - .L_26)
	.align		4
.L_26:
        /*00a0*/ 	.word	index@(_Z31dvc_ScaLBL_D3Q7_Membrane_UnpackiPiPdiS0_iS0_)
        /*00a4*/ 	.word	0x00000000


	//----- nvinfo : EIATTR_REGCOUNT
	.align		4
.L_27:
        /*00a8*/ 	.byte	0x04, 0x2f
        /*00aa*/ 	.short	(.L_29 - .L_28)
	.align		4
.L_28:
        /*00ac*/ 	.word	index@(_Z37dvc_ScaLBL_D3Q7_Membrane_IonTransportPiPdS0_S0_ii)
        /*00b0*/ 	.word	0x0000001f


	//----- nvinfo : EIATTR_FRAME_SIZE
	.align		4
.L_29:
        /*00b4*/ 	.byte	0x04, 0x11
        /*00b6*/ 	.short	(.L_31 - .L_30)
	.align		4
.L_30:
        /*00b8*/ 	.word	index@(_Z37dvc_ScaLBL_D3Q7_Membrane_IonTransportPiPdS0_S0_ii)
        /*00bc*/ 	.word	0x00000000


	//----- nvinfo : EIATTR_REGCOUNT
	.align		4
.L_31:
        /*00c0*/ 	.byte	0x04, 0x2f
        /*00c2*/ 	.short	(.L_33 - .L_32)
	.align		4
.L_32:
        /*00c4*/ 	.word	index@(_Z38dvc_ScaLBL_D3Q7_AAodd_IonConcentrationPiPdS0_iii)
        /*00c8*/ 	.word	0x00000020


	//----- nvinfo : EIATTR_FRAME_SIZE
	.align		4
.L_33:
        /*00cc*/ 	.byte	0x04, 0x11
        /*00ce*/ 	.short	(.L_35 - .L_34)
	.align		4
.L_34:
        /*00d0*/ 	.word	index@(_Z38dvc_ScaLBL_D3Q7_AAodd_IonConcentrationPiPdS0_iii)
        /*00d4*/ 	.word	0x00000000


	//----- nvinfo : EIATTR_REGCOUNT
	.align		4
.L_35:
        /*00d8*/ 	.byte	0x04, 0x2f
        /*00da*/ 	.short	(.L_37 - .L_36)
	.align		4
.L_36:
        /*00dc*/ 	.word	index@(_Z39dvc_ScaLBL_D3Q7_AAeven_IonConcentrationPdS_iii)
        /*00e0*/ 	.word	0x00000020


	//----- nvinfo : EIATTR_FRAME_SIZE
	.align		4
.L_37:
        /*00e4*/ 	.byte	0x04, 0x11
        /*00e6*/ 	.short	(.L_39 - .L_38)
	.align		4
.L_38:
        /*00e8*/ 	.word	index@(_Z39dvc_ScaLBL_D3Q7_AAeven_IonConcentrationPdS_iii)
        /*00ec*/ 	.word	0x00000000


	//----- nvinfo : EIATTR_REGCOUNT
	.align		4
.L_39:
        /*00f0*/ 	.byte	0x04, 0x2f
        /*00f2*/ 	.short	(.L_41 - .L_40)
	.align		4
.L_40:
        /*00f4*/ 	.word	index@(_Z25dvc_ScaLBL_D3Q7_AAodd_IonPiPdS0_S0_S0_S0_S0_S0_diddiii)
        /*00f8*/ 	.word	0x00000048


	//----- nvinfo : EIATTR_FRAME_SIZE
	.align		4
.L_41:
        /*00fc*/ 	.byte	0x04, 0x11
        /*00fe*/ 	.short	(.L_43 - .L_42)
	.align		4
.L_42:
        /*0100*/ 	.word	index@($__internal_3_$__cuda_sm20_div_rn_f64_full)
        /*0104*/ 	.word	0x00000000


	//----- nvinfo : EIATTR_FRAME_SIZE
	.align		4
.L_43:
        /*0108*/ 	.byte	0x04, 0x11
        /*010a*/ 	.short	(.L_45 - .L_44)
	.align		4
.L_44:
        /*010c*/ 	.word	index@(_Z25dvc_ScaLBL_D3Q7_AAodd_IonPiPdS0_S0_S0_S0_S0_S0_diddiii)
        /*0110*/ 	.word	0x00000000


	//----- nvinfo : EIATTR_REGCOUNT
	.align		4
.L_45:
        /*0114*/ 	.byte	0x04, 0x2f
        /*0116*/ 	.short	(.L_47 - .L_46)
	.align		4
.L_46:
        /*0118*/ 	.word	index@(_Z26dvc_ScaLBL_D3Q7_AAeven_IonPdS_S_S_S_S_S_diddiii)
        /*011c*/ 	.word	0x00000048


	//----- nvinfo : EIATTR_FRAME_SIZE
	.align		4
.L_47:
        /*0120*/ 	.byte	0x04, 0x11
        /*0122*/ 	.short	(.L_49 - .L_48)
	.align		4
.L_48:
        /*0124*/ 	.word	index@($__internal_2_$__cuda_sm20_div_rn_f64_full)
        /*0128*/ 	.word	0x00000000


	//----- nvinfo : EIATTR_FRAME_SIZE
	.align		4
.L_49:
        /*012c*/ 	.byte	0x04, 0x11
        /*012e*/ 	.short	(.L_51 - .L_50)
	.align		4
.L_50:
        /*0130*/ 	.word	index@(_Z26dvc_ScaLBL_D3Q7_AAeven_IonPdS_S_S_S_S_S_diddiii)
        /*0134*/ 	.word	0x00000000


	//----- nvinfo : EIATTR_REGCOUNT
	.align		4
.L_51:
        /*0138*/ 	.byte	0x04, 0x2f
        /*013a*/ 	.short	(.L_53 - .L_52)
	.align		4
.L_52:
        /*013c*/ 	.word	index@(_Z24dvc_ScaLBL_D3Q7_Ion_InitPdS_di)
        /*0140*/ 	.word	0x00000020


	//----- nvinfo : EIATTR_FRAME_SIZE
	.align		4
.L_53:
        /*0144*/ 	.byte	0x04, 0x11
        /*0146*/ 	.short	(.L_55 - .L_54)
	.align		4
.L_54:
        /*0148*/ 	.word	index@(_Z24dvc_ScaLBL_D3Q7_Ion_InitPdS_di)
        /*014c*/ 	.word	0x00000000


	//----- nvinfo : EIATTR_REGCOUNT
	.align		4
.L_55:
        /*0150*/ 	.byte	0x04, 0x2f
        /*0152*/ 	.short	(.L_57 - .L_56)
	.align		4
.L_56:
        /*0154*/ 	.word	index@(_Z33dvc_ScaLBL_D3Q7_Ion_Init_FromFilePdS_i)
        /*0158*/ 	.word	0x00000020


	//----- nvinfo : EIATTR_FRAME_SIZE
	.align		4
.L_57:
        /*015c*/ 	.byte	0x04, 0x11
        /*015e*/ 	.short	(.L_59 - .L_58)
	.align		4
.L_58:
        /*0160*/ 	.word	index@(_Z33dvc_ScaLBL_D3Q7_Ion_Init_FromFilePdS_i)
        /*0164*/ 	.word	0x00000000


	//----- nvinfo : EIATTR_REGCOUNT
	.align		4
.L_59:
        /*0168*/ 	.byte	0x04, 0x2f
        /*016a*/ 	.short	(.L_61 - .L_60)
	.align		4
.L_60:
        /*016c*/ 	.word	index@(_Z33dvc_ScaLBL_D3Q7_Ion_ChargeDensityPdS_diiii)
        /*0170*/ 	.word	0x00000028


	//----- nvinfo : EIATTR_FRAME_SIZE
	.align		4
.L_61:
        /*0174*/ 	.byte	0x04, 0x11
        /*0176*/ 	.short	(.L_63 - .L_62)
	.align		4
.L_62:
        /*0178*/ 	.word	index@(_Z33dvc_ScaLBL_D3Q7_Ion_ChargeDensityPdS_diiii)
        /*017c*/ 	.word	0x00000000


	//----- nvinfo : EIATTR_REGCOUNT
	.align		4
.L_63:
        /*0180*/ 	.byte	0x04, 0x2f
        /*0182*/ 	.short	(.L_65 - .L_64)
	.align		4
.L_64:
        /*0184*/ 	.word	index@(_Z28dvc_ScaLBL_D3Q7_AAodd_Ion_v0PiPdS0_S0_S0_S0_S0_S0_diddiii)
        /*0188*/ 	.word	0x00000048


	//----- nvinfo : EIATTR_FRAME_SIZE
	.align		4
.L_65:
        /*018c*/ 	.byte	0x04, 0x11
        /*018e*/ 	.short	(.L_67 - .L_66)
	.align		4
.L_66:
        /*0190*/ 	.word	index@($__internal_1_$__cuda_sm20_div_rn_f64_full)
        /*0194*/ 	.word	0x00000000


	//----- nvinfo : EIATTR_FRAME_SIZE
	.align		4
.L_67:
        /*0198*/ 	.byte	0x04, 0x11
        /*019a*/ 	.short	(.L_69 - .L_68)
	.align		4
.L_68:
        /*019c*/ 	.word	index@(_Z28dvc_ScaLBL_D3Q7_AAodd_Ion_v0PiPdS0_S0_S0_S0_S0_S0_diddiii)
        /*01a0*/ 	.word	0x00000000


	//----- nvinfo : EIATTR_REGCOUNT
	.align		4
.L_69:
        /*01a4*/ 	.byte	0x04, 0x2f
        /*01a6*/ 	.short	(.L_71 - .L_70)
	.align		4
.L_70:
        /*01a8*/ 	.word	index@(_Z29dvc_ScaLBL_D3Q7_AAeven_Ion_v0PdS_S_S_S_S_S_diddiii)
        /*01ac*/ 	.word	0x00000050


	//----- nvinfo : EIATTR_FRAME_SIZE
	.align		4
.L_71:
        /*01b0*/ 	.byte	0x04, 0x11
        /*01b2*/ 	.short	(.L_73 - .L_72)
	.align		4
.L_72:
        /*01b4*/ 	.word	index@($__internal_0_$__cuda_sm20_div_rn_f64_full)
        /*01b8*/ 	.word	0x00000000


	//----- nvinfo : EIATTR_FRAME_SIZE
	.align		4
.L_73:
        /*01bc*/ 	.byte	0x04, 0x11
        /*01be*/ 	.short	(.L_75 - .L_74)
	.align		4
.L_74:
        /*01c0*/ 	.word	index@(_Z29dvc_ScaLBL_D3Q7_AAeven_Ion_v0PdS_S_S_S_S_S_diddiii)
        /*01c4*/ 	.word	0x00000000


	//----- nvinfo : EIATTR_MIN_STACK_SIZE
	.align		4
.L_75:
        /*01c8*/ 	.byte	0x04, 0x12
        /*01ca*/ 	.short	(.L_77 - .L_76)
	.align		4
.L_76:
        /*01cc*/ 	.word	index@(_Z29dvc_ScaLBL_D3Q7_AAeven_Ion_v0PdS_S_S_S_S_S_diddiii)
        /*01d0*/ 	.word	0x00000000


	//----- nvinfo : EIATTR_MIN_STACK_SIZE
	.align		4
.L_77:
        /*01d4*/ 	.byte	0x04, 0x12
        /*01d6*/ 	.short	(.L_79 - .L_78)
	.align		4
.L_78:
        /*01d8*/ 	.word	index@(_Z28dvc_ScaLBL_D3Q7_AAodd_Ion_v0PiPdS0_S0_S0_S0_S0_S0_diddiii)
        /*01dc*/ 	.word	0x00000000


	//----- nvinfo : EIATTR_MIN_STACK_SIZE
	.align		4
.L_79:
        /*01e0*/ 	.byte	0x04, 0x12
        /*01e2*/ 	.short	(.L_81 - .L_80)
	.align		4
.L_80:
        /*01e4*/ 	.word	index@(_Z33dvc_ScaLBL_D3Q7_Ion_ChargeDensityPdS_diiii)
        /*01e8*/ 	.word	0x00000000


	//----- nvinfo : EIATTR_MIN_STACK_SIZE
	.align		4
.L_81:
        /*01ec*/ 	.byte	0x04, 0x12
        /*01ee*/ 	.short	(.L_83 - .L_82)
	.align		4
.L_82:
        /*01f0*/ 	.word	index@(_Z33dvc_ScaLBL_D3Q7_Ion_Init_FromFilePdS_i)
        /*01f4*/ 	.word	0x00000000


	//----- nvinfo : EIATTR_MIN_STACK_SIZE
	.align		4
.L_83:
        /*01f8*/ 	.byte	0x04, 0x12
        /*01fa*/ 	.short	(.L_85 - .L_84)
	.align		4
.L_84:
        /*01fc*/ 	.word	index@(_Z24dvc_ScaLBL_D3Q7_Ion_InitPdS_di)
        /*0200*/ 	.word	0x00000000


	//----- nvinfo : EIATTR_MIN_STACK_SIZE
	.align		4
.L_85:
        /*0204*/ 	.byte	0x04, 0x12
        /*0206*/ 	.short	(.L_87 - .L_86)
	.align		4
.L_86:
        /*0208*/ 	.word	index@(_Z26dvc_ScaLBL_D3Q7_AAeven_IonPdS_S_S_S_S_S_diddiii)
        /*020c*/ 	.word	0x00000000


	//----- nvinfo : EIATTR_MIN_STACK_SIZE
	.align		4
.L_87:
        /*0210*/ 	.byte	0x04, 0x12
        /*0212*/ 	.short	(.L_89 - .L_88)
	.align		4
.L_88:
        /*0214*/ 	.word	index@(_Z25dvc_ScaLBL_D3Q7_AAodd_IonPiPdS0_S0_S0_S0_S0_S0_diddiii)
        /*0218*/ 	.word	0x00000000


	//----- nvinfo : EIATTR_MIN_STACK_SIZE
	.align		4
.L_89:
        /*021c*/ 	.byte	0x04, 0x12
        /*021e*/ 	.short	(.L_91 - .L_90)
	.align		4
.L_90:
        /*0220*/ 	.word	index@(_Z39dvc_ScaLBL_D3Q7_AAeven_IonConcentrationPdS_iii)
        /*0224*/ 	.word	0x00000000


	//----- nvinfo : EIATTR_MIN_STACK_SIZE
	.align		4
.L_91:
        /*0228*/ 	.byte	0x04, 0x12
        /*022a*/ 	.short	(.L_93 - .L_92)
	.align		4
.L_92:
        /*022c*/ 	.word	index@(_Z38dvc_ScaLBL_D3Q7_AAodd_IonConcentrationPiPdS0_iii)
        /*0230*/ 	.word	0x00000000


	//----- nvinfo : EIATTR_MIN_STACK_SIZE
	.align		4
.L_93:
        /*0234*/ 	.byte	0x04, 0x12
        /*0236*/ 	.short	(.L_95 - .L_94)
	.align		4
.L_94:
        /*0238*/ 	.word	index@(_Z37dvc_ScaLBL_D3Q7_Membrane_IonTransportPiPdS0_S0_ii)
        /*023c*/ 	.word	0x00000000


	//----- nvinfo : EIATTR_MIN_STACK_SIZE
	.align		4
.L_95:
        /*0240*/ 	.byte	0x04, 0x12
        /*0242*/ 	.short	(.L_97 - .L_96)
	.align		4
.L_96:
        /*0244*/ 	.word	index@(_Z31dvc_ScaLBL_D3Q7_Membrane_UnpackiPiPdiS0_iS0_)
        /*0248*/ 	.word	0x00000000


	//----- nvinfo : EIATTR_MIN_STACK_SIZE
	.align		4
.L_97:
        /*024c*/ 	.byte	0x04, 0x12
        /*024e*/ 	.short	(.L_99 - .L_98)
	.align		4
.L_98:
        /*0250*/ 	.word	index@(_Z44dvc_ScaLBL_D3Q7_Membrane_AssignLinkCoef_haloiiiPiPdS0_dddddS_S_S0_iiiiiii)
        /*0254*/ 	.word	0x00000000


	//----- nvinfo : EIATTR_MIN_STACK_SIZE
	.align		4
.L_99:
        /*0258*/ 	.byte	0x04, 0x12
        /*025a*/ 	.short	(.L_101 - .L_100)
	.align		4
.L_100:
        /*025c*/ 	.word	index@(_Z39dvc_ScaLBL_D3Q7_Membrane_AssignLinkCoefPiS_PdS0_S0_dddddiiiii)
        /*0260*/ 	.word	0x00000000


	//----- nvinfo : EIATTR_MIN_STACK_SIZE
	.align		4
.L_101:
        /*0264*/ 	.byte	0x04, 0x12
        /*0266*/ 	.short	(.L_103 - .L_102)
	.align		4
.L_102:
        /*0268*/ 	.word	index@(_Z36dvc_ScaLBL_D3Q7_AAeven_pH_ionizationPdS_S_S_ddiiii)
        /*026c*/ 	.word	0x00000000


	//----- nvinfo : EIATTR_MIN_STACK_SIZE
	.align		4
.L_103:
        /*0270*/ 	.byte	0x04, 0x12
        /*0272*/ 	.short	(.L_105 - .L_104)
	.align		4
.L_104:
        /*0274*/ 	.word	index@(_Z35dvc_ScaLBL_D3Q7_AAodd_pH_ionizationPiPdS0_S0_S0_ddiiii)
        /*0278*/ 	.word	0x00000000
.L_105:


//--------------------- .nv.compat                --------------------------
	.section	.nv.compat,"",@"SHT_CUDA_COMPAT_INFO"
	.align	4
        /*0000*/ 	.byte	0x02, 0x09, 0x00, 0x00, 0x02, 0x02, 0x01, 0x00, 0x02, 0x05, 0x05, 0x00, 0x03, 0x07, 0x01, 0x01
        /*0010*/ 	.byte	0x02, 0x03, 0x00, 0x00, 0x02, 0x06, 0x01, 0x00, 0x04, 0x0b, 0x08, 0x00, 0x01, 0x00, 0x00, 0x00
        /*0020*/ 	.byte	0x00, 0x00, 0x00, 0x00


//--------------------- .nv.info._Z29dvc_ScaLBL_D3Q7_AAeven_Ion_v0PdS_S_S_S_S_S_diddiii --------------------------
	.section	.nv.info._Z29dvc_ScaLBL_D3Q7_AAeven_Ion_v0PdS_S_S_S_S_S_diddiii,"",@"SHT_CUDA_INFO"
	.sectionflags	@""
	.align	4


	//----- nvinfo : EIATTR_CUDA_API_VERSION
	.align		4
        /*0000*/ 	.byte	0x04, 0x37
        /*0002*/ 	.short	(.L_107 - .L_106)
.L_106:
        /*0004*/ 	.word	0x00000082


	//----- nvinfo : EIATTR_KPARAM_INFO
	.align		4
.L_107:
        /*0008*/ 	.byte	0x04, 0x17
        /*000a*/ 	.short	(.L_109 - .L_108)
.L_108:
        /*000c*/ 	.word	0x00000000
        /*0010*/ 	.short	0x000d
        /*0012*/ 	.short	0x0060
        /*0014*/ 	.byte	0x00, 0xf0, 0x11, 0x00


	//----- nvinfo : EIATTR_KPARAM_INFO
	.align		4
.L_109:
        /*0018*/ 	.byte	0x04, 0x17
        /*001a*/ 	.short	(.L_111 - .L_110)
.L_110:
        /*001c*/ 	.word	0x00000000
        /*0020*/ 	.short	0x000c
        /*0022*/ 	.short	0x005c
        /*0024*/ 	.byte	0x00, 0xf0, 0x11, 0x00


	//----- nvinfo : EIATTR_KPARAM_INFO
	.align		4
.L_111:
        /*0028*/ 	.byte	0x04, 0x17
        /*002a*/ 	.short	(.L_113 - .L_112)
.L_112:
        /*002c*/ 	.word	0x00000000
        /*0030*/ 	.short	0x000b
        /*0032*/ 	.short	0x0058
        /*0034*/ 	.byte	0x00, 0xf0, 0x11, 0x00


	//----- nvinfo : EIATTR_KPARAM_INFO
	.align		4
.L_113:
        /*0038*/ 	.byte	0x04, 0x17
        /*003a*/ 	.short	(.L_115 - .L_114)
.L_114:
        /*003c*/ 	.word	0x00000000
        /*0040*/ 	.short	0x000a
        /*0042*/ 	.short	0x0050
        /*0044*/ 	.byte	0x00, 0xf0, 0x21, 0x00


	//----- nvinfo : EIATTR_KPARAM_INFO
	.align		4
.L_115:
        /*0048*/ 	.byte	0x04, 0x17
        /*004a*/ 	.short	(.L_117 - .L_116)
.L_116:
        /*004c*/ 	.word	0x00000000
        /*0050*/ 	.short	0x0009
        /*0052*/ 	.short	0x0048
        /*0054*/ 	.byte	0x00, 0xf0, 0x21, 0x00


	//----- nvinfo : EIATTR_KPARAM_INFO
	.align		4
.L_117:
        /*0058*/ 	.byte	0x04, 0x17
        /*005a*/ 	.short	(.L_119 - .L_118)
.L_118:
        /*005c*/ 	.word	0x00000000
        /*0060*/ 	.short	0x0008
        /*0062*/ 	.short	0x0040
        /*0064*/ 	.byte	0x00, 0xf0, 0x11, 0x00


	//----- nvinfo : EIATTR_KPARAM_INFO
	.align		4
.L_119:
        /*0068*/ 	.byte	0x04, 0x17
        /*006a*/ 	.short	(.L_121 - .L_120)
.L_120:
        /*006c*/ 	.word	0x00000000
        /*0070*/ 	.short	0x0007
        /*0072*/ 	.short	0x0038
        /*0074*/ 	.byte	0x00, 0xf0, 0x21, 0x00


	//----- nvinfo : EIATTR_KPARAM_INFO
	.align		4
.L_121:
        /*0078*/ 	.byte	0x04, 0x17
        /*007a*/ 	.short	(.L_123 - .L_122)
.L_122:
        /*007c*/ 	.word	0x00000000
        /*0080*/ 	.short	0x0006
        /*0082*/ 	.short	0x0030
        /*0084*/ 	.byte	0x00, 0xf5, 0x21, 0x00


	//----- nvinfo : EIATTR_KPARAM_INFO
	.align		4
.L_123:
        /*0088*/ 	.byte	0x04, 0x17
        /*008a*/ 	.short	(.L_125 - .L_124)
.L_124:
        /*008c*/ 	.word	0x00000000
        /*0090*/ 	.short	0x0005
        /*0092*/ 	.short	0x0028
        /*0094*/ 	.byte	0x00, 0xf5, 0x21, 0x00


	//----- nvinfo : EIATTR_KPARAM_INFO
	.align		4
.L_125:
        /*0098*/ 	.byte	0x04, 0x17
        /*009a*/ 	.short	(.L_127 - .L_126)
.L_126:
        /*009c*/ 	.word	0x00000000
        /*00a0*/ 	.short	0x0004
        /*00a2*/ 	.short	0x0020
        /*00a4*/ 	.byte	0x00, 0xf5, 0x21, 0x00


	//----- nvinfo : EIATTR_KPARAM_INFO
	.align		4
.L_127:
        /*00a8*/ 	.byte	0x04, 0x17
        /*00aa*/ 	.short	(.L_129 - .L_128)
.L_128:
        /*00ac*/ 	.word	0x00000000
        /*00b0*/ 	.short	0x0003
        /*00b2*/ 	.short	0x0018
        /*00b4*/ 	.byte	0x00, 0xf5, 0x21, 0x00


	//----- nvinfo : EIATTR_KPARAM_INFO
	.align		4
.L_129:
        /*00b8*/ 	.byte	0x04, 0x17
        /*00ba*/ 	.short	(.L_131 - .L_130)
.L_130:
        /*00bc*/ 	.word	0x00000000
        /*00c0*/ 	.short	0x0002
        /*00c2*/ 	.short	0x0010
        /*00c4*/ 	.byte	0x00, 0xf5, 0x21, 0x00


	//----- nvinfo : EIATTR_KPARAM_INFO
	.align		4
.L_131:
        /*00c8*/ 	.byte	0x04, 0x17
        /*00ca*/ 	.short	(.L_133 - .L_132)
.L_132:
        /*00cc*/ 	.word	0x00000000
        /*00d0*/ 	.short	0x0001
        /*00d2*/ 	.short	0x0008
        /*00d4*/ 	.byte	0x00, 0xf5, 0x21, 0x00


	//----- nvinfo : EIATTR_KPARAM_INFO
	.align		4
.L_133:
        /*00d8*/ 	.byte	0x04, 0x17
        /*00da*/ 	.short	(.L_135 - .L_134)
.L_134:
        /*00dc*/ 	.word	0x00000000
        /*00e0*/ 	.short	0x0000
        /*00e2*/ 	.short	0x0000
        /*00e4*/ 	.byte	0x00, 0xf5, 0x21, 0x00


	//----- nvinfo : EIATTR_SPARSE_MMA_MASK
	.align		4
.L_135:
        /*00e8*/ 	.byte	0x03, 0x50
        /*00ea*/ 	.short	0x0000


	//----- nvinfo : EIATTR_MAXREG_COUNT
	.align		4
        /*00ec*/ 	.byte	0x03, 0x1b
        /*00ee*/ 	.short	0x00ff


	//----- nvinfo : EIATTR_MERCURY_ISA_VERSION
	.align		4
        /*00f0*/ 	.byte	0x03, 0x5f
        /*00f2*/ 	.short	0x0101


	//----- nvinfo : EIATTR_VRC_CTA_INIT_COUNT
	.align		4
        /*00f4*/ 	.byte	0x02, 0x4a
	.zero		1
	.zero		1


	//----- nvinfo : EIATTR_EXIT_INSTR_OFFSETS
	.align		4
        /*00f8*/ 	.byte	0x04, 0x1c
        /*00fa*/ 	.short	(.L_137 - .L_136)


	//   ....[0]....
.L_136:
        /*00fc*/ 	.word	0x00000030


	//   ....[1]....
        /*0100*/ 	.word	0x00000a80


	//----- nvinfo : EIATTR_CRS_STACK_SIZE
	.align		4
.L_137:
        /*0104*/ 	.byte	0x04, 0x1e
        /*0106*/ 	.short	(.L_139 - .L_138)
.L_138:
        /*0108*/ 	.word	0x00000000


	//----- nvinfo : EIATTR_CBANK_PARAM_SIZE
	.align		4
.L_139:
        /*010c*/ 	.byte	0x03, 0x19
        /*010e*/ 	.short	0x0064


	//----- nvinfo : EIATTR_PARAM_CBANK
	.align		4
        /*0110*/ 	.byte	0x04, 0x0a
        /*0112*/ 	.short	(.L_141 - .L_140)
	.align		4
.L_140:
        /*0114*/ 	.word	index@(.nv.constant0._Z29dvc_ScaLBL_D3Q7_AAeven_Ion_v0PdS_S_S_S_S_S_diddiii)
        /*0118*/ 	.short	0x0380
        /*011a*/ 	.short	0x0064


	//----- nvinfo : EIATTR_SW_WAR
	.align		4
.L_141:
        /*011c*/ 	.byte	0x04, 0x36
        /*011e*/ 	.short	(.L_143 - .L_142)
.L_142:
        /*0120*/ 	.word	0x00000008
.L_143:


//--------------------- .nv.info._Z28dvc_ScaLBL_D3Q7_AAodd_Ion_v0PiPdS0_S0_S0_S0_S0_S0_diddiii --------------------------
	.section	.nv.info._Z28dvc_ScaLBL_D3Q7_AAodd_Ion_v0PiPdS0_S0_S0_S0_S0_S0_diddiii,"",@"SHT_CUDA_INFO"
	.sectionflags	@""
	.align	4


	//----- nvinfo : EIATTR_CUDA_API_VERSION
	.align		4
        /*0000*/ 	.byte	0x04, 0x37
        /*0002*/ 	.short	(.L_145 - .L_144)
.L_144:
        /*0004*/ 	.word	0x00000082


	//----- nvinfo : EIATTR_KPARAM_INFO
	.align		4
.L_145:
        /*0008*/ 	.byte	0x04, 0x17
        /*000a*/ 	.short	(.L_147 - .L_146)
.L_146:
        /*000c*/ 	.word	0x00000000
        /*0010*/ 	.short	0x000e
        /*0012*/ 	.short	0x0068
        /*0014*/ 	.byte	0x00, 0xf0, 0x11, 0x00


	//----- nvinfo : EIATTR_KPARAM_INFO
	.align		4
.L_147:
        /*0018*/ 	.byte	0x04, 0x17
        /*001a*/ 	.short	(.L_149 - .L_148)
.L_148:
        /*001c*/ 	.word	0x00000000
        /*0020*/ 	.short	0x000d
        /*0022*/ 	.short	0x0064
        /*0024*/ 	.byte	0x00, 0xf0, 0x11, 0x00


	//----- nvinfo : EIATTR_KPARAM_INFO
	.align		4
.L_149:
        /*0028*/ 	.byte	0x04, 0x17
        /*002a*/ 	.short	(.L_151 - .L_150)
.L_150:
        /*002c*/ 	.word	0x00000000
        /*0030*/ 	.short	0x000c
        /*0032*/ 	.short	0x0060
        /*0034*/ 	.byte	0x00, 0xf0, 0x11, 0x00


	//----- nvinfo : EIATTR_KPARAM_INFO
	.align		4
.L_151:
        /*0038*/ 	.byte	0x04, 0x17
        /*003a*/ 	.short	(.L_153 - .L_152)
.L_152:
        /*003c*/ 	.word	0x00000000
        /*0040*/ 	.short	0x000b
        /*0042*/ 	.short	0x0058
        /*0044*/ 	.byte	0x00, 0xf0, 0x21, 0x00


	//----- nvinfo : EIATTR_KPARAM_INFO
	.align		4
.L_153:
        /*0048*/ 	.byte	0x04, 0x17
        /*004a*/ 	.short	(.L_155 - .L_154)
.L_154:
        /*004c*/ 	.word	0x00000000
        /*0050*/ 	.short	0x000a
        /*0052*/ 	.short	0x0050
        /*0054*/ 	.byte	0x00, 0xf0, 0x21, 0x00


	//----- nvinfo : EIATTR_KPARAM_INFO
	.align		4
.L_155:
        /*0058*/ 	.byte	0x04, 0x17
        /*005a*/ 	.short	(.L_157 - .L_156)
.L_156:
        /*005c*/ 	.word	0x00000000
        /*0060*/ 	.short	0x0009
        /*0062*/ 	.short	0x0048
        /*0064*/ 	.byte	0x00, 0xf0, 0x11, 0x00


	//----- nvinfo : EIATTR_KPARAM_INFO
	.align		4
.L_157:
        /*0068*/ 	.byte	0x04, 0x17
        /*006a*/ 	.short	(.L_159 - .L_158)
.L_158:
        /*006c*/ 	.word	0x00000000
        /*0070*/ 	.short	0x0008
        /*0072*/ 	.short	0x0040
        /*0074*/ 	.byte	0x00, 0xf0, 0x21, 0x00


	//----- nvinfo : EIATTR_KPARAM_INFO
	.align		4
.L_159:
        /*0078*/ 	.byte	0x04, 0x17
        /*007a*/ 	.short	(.L_161 - .L_160)
.L_160:
        /*007c*/ 	.word	0x00000000
        /*0080*/ 	.short	0x0007
        /*0082*/ 	.short	0x0038
        /*0084*/ 	.byte	0x00, 0xf5, 0x21, 0x00


	//----- nvinfo : EIATTR_KPARAM_INFO
	.align		4
.L_161:
        /*0088*/ 	.byte	0x04, 0x17
        /*008a*/ 	.short	(.L_163 - .L_162)
.L_162:
        /*008c*/ 	.word	0x00000000
        /*0090*/ 	.short	0x0006
        /*0092*/ 	.short	0x0030
        /*0094*/ 	.byte	0x00, 0xf5, 0x21, 0x00


	//----- nvinfo : EIATTR_KPARAM_INFO
	.align		4
.L_163:
        /*0098*/ 	.byte	0x04, 0x17
        /*009a*/ 	.short	(.L_165 - .L_164)
.L_164:
        /*009c*/ 	.word	0x00000000
        /*00a0*/ 	.short	0x0005
        /*00a2*/ 	.short	0x0028
        /*00a4*/ 	.byte	0x00, 0xf5, 0x21, 0x00


	//----- nvinfo : EIATTR_KPARAM_INFO
	.align		4
.L_165:
        /*00a8*/ 	.byte	0x04, 0x17
        /*00aa*/ 	.short	(.L_167 - .L_166)
.L_166:
        /*00ac*/ 	.word	0x00000000
        /*00b0*/ 	.short	0x0004
        /*00b2*/ 	.short	0x0020
        /*00b4*/ 	.byte	0x00, 0xf5, 0x21, 0x00


	//----- nvinfo : EIATTR_KPARAM_INFO
	.align		4
.L_167:
        /*00b8*/ 	.byte	0x04, 0x17
        /*00ba*/ 	.short	(.L_169 - .L_168)
.L_168:
        /*00bc*/ 	.word	0x00000000
        /*00c0*/ 	.short	0x0003
        /*00c2*/ 	.short	0x0018
        /*00c4*/ 	.byte	0x00, 0xf5, 0x21, 0x00


	//----- nvinfo : EIATTR_KPARAM_INFO
	.align		4
.L_169:
        /*00c8*/ 	.byte	0x04, 0x17
        /*00ca*/ 	.short	(.L_171 - .L_170)
.L_170:
        /*00cc*/ 	.word	0x00000000
        /*00d0*/ 	.short	0x0002
        /*00d2*/ 	.short	0x0010
        /*00d4*/ 	.byte	0x00, 0xf5, 0x21, 0x00


	//----- nvinfo : EIATTR_KPARAM_INFO
	.align		4
.L_171:
        /*00d8*/ 	.byte	0x04, 0x17
        /*00da*/ 	.short	(.L_173 - .L_172)
.L_172:
        /*00dc*/ 	.word	0x00000000
        /*00e0*/ 	.short	0x0001
        /*00e2*/ 	.short	0x0008
        /*00e4*/ 	.byte	0x00, 0xf5, 0x21, 0x00


	//----- nvinfo : EIATTR_KPARAM_INFO
	.align		4
.L_173:
        /*00e8*/ 	.byte	0x04, 0x17
        /*00ea*/ 	.short	(.L_175 - .L_174)
.L_174:
        /*00ec*/ 	.word	0x00000000
        /*00f0*/ 	.short	0x0000
        /*00f2*/ 	.short	0x0000
        /*00f4*/ 	.byte	0x00, 0xf5, 0x21, 0x00


	//----- nvinfo : EIATTR_SPARSE_MMA_MASK
	.align		4
.L_175:
        /*00f8*/ 	.byte	0x03, 0x50
        /*00fa*/ 	.short	0x0000


	//----- nvinfo : EIATTR_MAXREG_COUNT
	.align		4
        /*00fc*/ 	.byte	0x03, 0x1b
        /*00fe*/ 	.short	0x00ff


	//----- nvinfo : EIATTR_MERCURY_ISA_VERSION
	.align		4
        /*0100*/ 	.byte	0x03, 0x5f
        /*0102*/ 	.short	0x0101


	//----- nvinfo : EIATTR_VRC_CTA_INIT_COUNT
	.align		4
        /*0104*/ 	.byte	0x02, 0x4a
	.zero		1
	.zero		1


	//----- nvinfo : EIATTR_EXIT_INSTR_OFFSETS
	.align		4
        /*0108*/ 	.byte	0x04, 0x1c
        /*010a*/ 	.short	(.L_177 - .L_176)


	//   ....[0]....
.L_176:
        /*010c*/ 	.word	0x00000030


	//   ....[1]....
        /*0110*/ 	.word	0x00000ae0


	//----- nvinfo : EIATTR_CRS_STACK_SIZE
	.align		4
.L_177:
        /*0114*/ 	.byte	0x04, 0x1e
        /*0116*/ 	.short	(.L_179 - .L_178)
.L_178:
        /*0118*/ 	.word	0x00000000


	//----- nvinfo : EIATTR_CBANK_PARAM_SIZE
	.align		4
.L_179:
        /*011c*/ 	.byte	0x03, 0x19
        /*011e*/ 	.short	0x006c


	//----- nvinfo : EIATTR_PARAM_CBANK
	.align		4
        /*0120*/ 	.byte	0x04, 0x0a
        /*0122*/ 	.short	(.L_181 - .L_180)
	.align		4
.L_180:
        /*0124*/ 	.word	index@(.nv.constant0._Z28dvc_ScaLBL_D3Q7_AAodd_Ion_v0PiPdS0_S0_S0_S0_S0_S0_diddiii)
        /*0128*/ 	.short	0x0380
        /*012a*/ 	.short	0x006c


	//----- nvinfo : EIATTR_SW_WAR
	.align		4
.L_181:
        /*012c*/ 	.byte	0x04, 0x36
        /*012e*/ 	.short	(.L_183 - .L_182)
.L_182:
        /*0130*/ 	.word	0x00000008
.L_183:


//--------------------- .nv.info._Z33dvc_ScaLBL_D3Q7_Ion_ChargeDensityPdS_diiii --------------------------
	.section	.nv.info._Z33dvc_ScaLBL_D3Q7_Ion_ChargeDensityPdS_diiii,"",@"SHT_CUDA_INFO"
	.sectionflags	@""
	.align	4


	//----- nvinfo : EIATTR_CUDA_API_VERSION
	.align		4
        /*0000*/ 	.byte	0x04, 0x37
        /*0002*/ 	.short	(.L_185 - .L_184)
.L_184:
        /*0004*/ 	.word	0x00000082


	//----- nvinfo : EIATTR_KPARAM_INFO
	.align		4
.L_185:
        /*0008*/ 	.byte	0x04, 0x17
        /*000a*/ 	.short	(.L_187 - .L_186)
.L_186:
        /*000c*/ 	.word	0x00000000
        /*0010*/ 	.short	0x0006
        /*0012*/ 	.short	0x0024
        /*0014*/ 	.byte	0x00, 0xf0, 0x11, 0x00


	//----- nvinfo : EIATTR_KPARAM_INFO
	.align		4
.L_187:
        /*0018*/ 	.byte	0x04, 0x17
        /*001a*/ 	.short	(.L_189 - .L_188)
.L_188:
        /*001c*/ 	.word	0x00000000
        /*0020*/ 	.short	0x0005
        /*0022*/ 	.short	0x0020
        /*0024*/ 	.byte	0x00, 0xf0, 0x11, 0x00


	//----- nvinfo : EIATTR_KPARAM_INFO
	.align		4
.L_189:
        /*0028*/ 	.byte	0x04, 0x17
        /*002a*/ 	.short	(.L_191 - .L_190)
.L_190:
        /*002c*/ 	.word	0x00000000
        /*0030*/ 	.short	0x0004
        /*0032*/ 	.short	0x001c
        /*0034*/ 	.byte	0x00, 0xf0, 0x11, 0x00


	//----- nvinfo : EIATTR_KPARAM_INFO
	.align		4
.L_191:
        /*0038*/ 	.byte	0x04, 0x17
        /*003a*/ 	.short	(.L_193 - .L_192)
.L_192:
        /*003c*/ 	.word	0x00000000
        /*0040*/ 	.short	0x0003
        /*0042*/ 	.short	0x0018
        /*0044*/ 	.byte	0x00, 0xf0, 0x11, 0x00


	//----- nvinfo : EIATTR_KPARAM_INFO
	.align		4
.L_193:
        /*0048*/ 	.byte	0x04, 0x17
        /*004a*/ 	.short	(.L_195 - .L_194)
.L_194:
        /*004c*/ 	.word	0x00000000
        /*0050*/ 	.short	0x0002
        /*0052*/ 	.short	0x0010
        /*0054*/ 	.byte	0x00, 0xf0, 0x21, 0x00


	//----- nvinfo : EIATTR_KPARAM_INFO
	.align		4
.L_195:
        /*0058*/ 	.byte	0x04, 0x17
        /*005a*/ 	.short	(.L_197 - .L_196)
.L_196:
        /*005c*/ 	.word	0x00000000
        /*0060*/ 	.short	0x0001
        /*0062*/ 	.short	0x0008
        /*0064*/ 	.byte	0x00, 0xf5, 0x21, 0x00


	//----- nvinfo : EIATTR_KPARAM_INFO
	.align		4
.L_197:
        /*0068*/ 	.byte	0x04, 0x17
        /*006a*/ 	.short	(.L_199 - .L_198)
.L_198:
        /*006c*/ 	.word	0x00000000
        /*0070*/ 	.short	0x0000
        /*0072*/ 	.short	0x0000
        /*0074*/ 	.byte	0x00, 0xf5, 0x21, 0x00


	//----- nvinfo : EIATTR_SPARSE_MMA_MASK
	.align		4
.L_199:
        /*0078*/ 	.byte	0x03, 0x50
        /*007a*/ 	.short	0x0000


	//----- nvinfo : EIATTR_MAXREG_COUNT
	.align		4
        /*007c*/ 	.byte	0x03, 0x1b
        /*007e*/ 	.short	0x00ff


	//----- nvinfo : EIATTR_MERCURY_ISA_VERSION
	.align		4
        /*0080*/ 	.byte	0x03, 0x5f
        /*0082*/ 	.short	0x0101


	//----- nvinfo : EIATTR_VRC_CTA_INIT_COUNT
	.align		4
        /*0084*/ 	.byte	0x02, 0x4a
	.zero		1
	.zero		1


	//----- nvinfo : EIATTR_EXIT_INSTR_OFFSETS
	.align		4
        /*0088*/ 	.byte	0x04, 0x1c
        /*008a*/ 	.short	(.L_201 - .L_200)


	//   ....[0]....
.L_200:
        /*008c*/ 	.word	0x00000030


	//   ....[1]....
        /*0090*/ 	.word	0x00000b70


	//   ....[2]....
        /*0094*/ 	.word	0x00000fe0


	//   ....[3]....
        /*0098*/ 	.word	0x00001260


	//   ....[4]....
        /*009c*/ 	.word	0x000012b0


	//   ....[5]....
        /*00a0*/ 	.word	0x000013a0


	//----- nvinfo : EIATTR_CBANK_PARAM_SIZE
	.align		4
.L_201:
        /*00a4*/ 	.byte	0x03, 0x19
        /*00a6*/ 	.short	0x0028


	//----- nvinfo : EIATTR_PARAM_CBANK
	.align		4
        /*00a8*/ 	.byte	0x04, 0x0a
        /*00aa*/ 	.short	(.L_203 - .L_202)
	.align		4
.L_202:
        /*00ac*/ 	.word	index@(.nv.constant0._Z33dvc_ScaLBL_D3Q7_Ion_ChargeDensityPdS_diiii)
        /*00b0*/ 	.short	0x0380
        /*00b2*/ 	.short	0x0028


	//----- nvinfo : EIATTR_SW_WAR
	.align		4
.L_203:
        /*00b4*/ 	.byte	0x04, 0x36
        /*00b6*/ 	.short	(.L_205 - .L_204)
.L_204:
        /*00b8*/ 	.word	0x00000008
.L_205:


//--------------------- .nv.info._Z33dvc_ScaLBL_D3Q7_Ion_Init_FromFilePdS_i --------------------------
	.section	.nv.info._Z33dvc_ScaLBL_D3Q7_Ion_Init_FromFilePdS_i,"",@"SHT_CUDA_INFO"
	.sectionflags	@""
	.align	4


	//----- nvinfo : EIATTR_CUDA_API_VERSION
	.align		4
        /*0000*/ 	.byte	0x04, 0x37
        /*0002*/ 	.short	(.L_207 - .L_206)
.L_206:
        /*0004*/ 	.word	0x00000082


	//----- nvinfo : EIATTR_KPARAM_INFO
	.align		4
.L_207:
        /*0008*/ 	.byte	0x04, 0x17
        /*000a*/ 	.short	(.L_209 - .L_208)
.L_208:
        /*000c*/ 	.word	0x00000000
        /*0010*/ 	.short	0x0002
        /*0012*/ 	.short	0x0010
        /*0014*/ 	.byte	0x00, 0xf0, 0x11, 0x00


	//----- nvinfo : EIATTR_KPARAM_INFO
	.align		4
.L_209:
        /*0018*/ 	.byte	0x04, 0x17
        /*001a*/ 	.short	(.L_211 - .L_210)
.L_210:
        /*001c*/ 	.word	0x00000000
        /*0020*/ 	.short	0x0001
        /*0022*/ 	.short	0x0008
        /*0024*/ 	.byte	0x00, 0xf5, 0x21, 0x00


	//----- nvinfo : EIATTR_KPARAM_INFO
	.align		4
.L_211:
        /*0028*/ 	.byte	0x04, 0x17
        /*002a*/ 	.short	(.L_213 - .L_212)
.L_212:
        /*002c*/ 	.word	0x00000000
        /*0030*/ 	.short	0x0000
        /*0032*/ 	.short	0x0000
        /*0034*/ 	.byte	0x00, 0xf5, 0x21, 0x00


	//----- nvinfo : EIATTR_SPARSE_MMA_MASK
	.align		4
.L_213:
        /*0038*/ 	.byte	0x03, 0x50
        /*003a*/ 	.short	0x0000


	//----- nvinfo : EIATTR_MAXREG_COUNT
	.align		4
        /*003c*/ 	.byte	0x03, 0x1b
        /*003e*/ 	.short	0x00ff


	//----- nvinfo : EIATTR_MERCURY_ISA_VERSION
	.align		4
        /*0040*/ 	.byte	0x03, 0x5f
        /*0042*/ 	.short	0x0101


	//----- nvinfo : EIATTR_VRC_CTA_INIT_COUNT
	.align		4
        /*0044*/ 	.byte	0x02, 0x4a
	.zero		1
	.zero		1


	//----- nvinfo : EIATTR_EXIT_INSTR_OFFSETS
	.align		4
        /*0048*/ 	.byte	0x04, 0x1c
        /*004a*/ 	.short	(.L_215 - .L_214)


	//   ....[0]....
.L_214:
        /*004c*/ 	.word	0x00000040


	//   ....[1]....
        /*0050*/ 	.word	0x00000780


	//   ....[2]....
        /*0054*/ 	.word	0x00000ab0


	//   ....[3]....
        /*0058*/ 	.word	0x00000af0


	//   ....[4]....
        /*005c*/ 	.word	0x00000c40


	//----- nvinfo : EIATTR_CBANK_PARAM_SIZE
	.align		4
.L_215:
        /*0060*/ 	.byte	0x03, 0x19
        /*0062*/ 	.short	0x0014


	//----- nvinfo : EIATTR_PARAM_CBANK
	.align		4
        /*0064*/ 	.byte	0x04, 0x0a
        /*0066*/ 	.short	(.L_217 - .L_216)
	.align		4
.L_216:
        /*0068*/ 	.word	index@(.nv.constant0._Z33dvc_ScaLBL_D3Q7_Ion_Init_FromFilePdS_i)
        /*006c*/ 	.short	0x0380
        /*006e*/ 	.short	0x0014


	//----- nvinfo : EIATTR_SW_WAR
	.align		4
.L_217:
        /*0070*/ 	.byte	0x04, 0x36
        /*0072*/ 	.short	(.L_219 - .L_218)
.L_218:
        /*0074*/ 	.word	0x00000008
.L_219:


//--------------------- .nv.info._Z24dvc_ScaLBL_D3Q7_Ion_InitPdS_di --------------------------
	.section	.nv.info._Z24dvc_ScaLBL_D3Q7_Ion_InitPdS_di,"",@"SHT_CUDA_INFO"
	.sectionflags	@""
	.align	4


	//----- nvinfo : EIATTR_CUDA_API_VERSION
	.align		4
        /*0000*/ 	.byte	0x04, 0x37
        /*0002*/ 	.short	(.L_221 - .L_220)
.L_220:
        /*0004*/ 	.word	0x00000082


	//----- nvinfo : EIATTR_KPARAM_INFO
	.align		4
.L_221:
        /*0008*/ 	.byte	0x04, 0x17
        /*000a*/ 	.short	(.L_223 - .L_222)
.L_222:
        /*000c*/ 	.word	0x00000000
        /*0010*/ 	.short	0x0003
        /*0012*/ 	.short	0x0018
        /*0014*/ 	.byte	0x00, 0xf0, 0x11, 0x00


	//----- nvinfo : EIATTR_KPARAM_INFO
	.align		4
.L_223:
        /*0018*/ 	.byte	0x04, 0x17
        /*001a*/ 	.short	(.L_225 - .L_224)
.L_224:
        /*001c*/ 	.word	0x00000000
        /*0020*/ 	.short	0x0002
        /*0022*/ 	.short	0x0010
        /*0024*/ 	.byte	0x00, 0xf0, 0x21, 0x00


	//----- nvinfo : EIATTR_KPARAM_INFO
	.align		4
.L_225:
        /*0028*/ 	.byte	0x04, 0x17
        /*002a*/ 	.short	(.L_227 - .L_226)
.L_226:
        /*002c*/ 	.word	0x00000000
        /*0030*/ 	.short	0x0001
        /*0032*/ 	.short	0x0008
        /*0034*/ 	.byte	0x00, 0xf5, 0x21, 0x00


	//----- nvinfo : EIATTR_KPARAM_INFO
	.align		4
.L_227:
        /*0038*/ 	.byte	0x04, 0x17
        /*003a*/ 	.short	(.L_229 - .L_228)
.L_228:
        /*003c*/ 	.word	0x00000000
        /*0040*/ 	.short	0x0000
        /*0042*/ 	.short	0x0000
        /*0044*/ 	.byte	0x00, 0xf5, 0x21, 0x00


	//----- nvinfo : EIATTR_SPARSE_MMA_MASK
	.align		4
.L_229:
        /*0048*/ 	.byte	0x03, 0x50
        /*004a*/ 	.short	0x0000


	//----- nvinfo : EIATTR_MAXREG_COUNT
	.align		4
        /*004c*/ 	.byte	0x03, 0x1b
        /*004e*/ 	.short	0x00ff


	//----- nvinfo : EIATTR_MERCURY_ISA_VERSION
	.align		4
        /*0050*/ 	.byte	0x03, 0x5f
        /*0052*/ 	.short	0x0101


	//----- nvinfo : EIATTR_VRC_CTA_INIT_COUNT
	.align		4
        /*0054*/ 	.byte	0x02, 0x4a
	.zero		1
	.zero		1


	//----- nvinfo : EIATTR_EXIT_INSTR_OFFSETS
	.align		4
        /*0058*/ 	.byte	0x04, 0x1c
        /*005a*/ 	.short	(.L_231 - .L_230)


	//   ....[0]....
.L_230:
        /*005c*/ 	.word	0x00000030


	//   ....[1]....
        /*0060*/ 	.word	0x000007a0


	//   ....[2]....
        /*0064*/ 	.word	0x000009a0


	//----- nvinfo : EIATTR_CRS_STACK_SIZE
	.align		4
.L_231:
        /*0068*/ 	.byte	0x04, 0x1e
        /*006a*/ 	.short	(.L_233 - .L_232)
.L_232:
        /*006c*/ 	.word	0x00000000


	//----- nvinfo : EIATTR_CBANK_PARAM_SIZE
	.align		4
.L_233:
        /*0070*/ 	.byte	0x03, 0x19
        /*0072*/ 	.short	0x001c


	//----- nvinfo : EIATTR_PARAM_CBANK
	.align		4
        /*0074*/ 	.byte	0x04, 0x0a
        /*0076*/ 	.short	(.L_235 - .L_234)
	.align		4
.L_234:
        /*0078*/ 	.word	index@(.nv.constant0._Z24dvc_ScaLBL_D3Q7_Ion_InitPdS_di)
        /*007c*/ 	.short	0x0380
        /*007e*/ 	.short	0x001c


	//----- nvinfo : EIATTR_SW_WAR
	.align		4
.L_235:
        /*0080*/ 	.byte	0x04, 0x36
        /*0082*/ 	.short	(.L_237 - .L_236)
.L_236:
        /*0084*/ 	.word	0x00000008
.L_237:


//--------------------- .nv.info._Z26dvc_ScaLBL_D3Q7_AAeven_IonPdS_S_S_S_S_S_diddiii --------------------------
	.section	.nv.info._Z26dvc_ScaLBL_D3Q7_AAeven_IonPdS_S_S_S_S_S_diddiii,"",@"SHT_CUDA_INFO"
	.sectionflags	@""
	.align	4


	//----- nvinfo : EIATTR_CUDA_API_VERSION
	.align		4
        /*0000*/ 	.byte	0x04, 0x37
        /*0002*/ 	.short	(.L_239 - .L_238)
.L_238:
        /*0004*/ 	.word	0x00000082


	//----- nvinfo : EIATTR_KPARAM_INFO
	.align		4
.L_239:
        /*0008*/ 	.byte	0x04, 0x17
        /*000a*/ 	.short	(.L_241 - .L_240)
.L_240:
        /*000c*/ 	.word	0x00000000
        /*0010*/ 	.short	0x000d
        /*0012*/ 	.short	0x0060
        /*0014*/ 	.byte	0x00, 0xf0, 0x11, 0x00


	//----- nvinfo : EIATTR_KPARAM_INFO
	.align		4
.L_241:
        /*0018*/ 	.byte	0x04, 0x17
        /*001a*/ 	.short	(.L_243 - .L_242)
.L_242:
        /*001c*/ 	.word	0x00000000
        /*0020*/ 	.short	0x000c
        /*0022*/ 	.short	0x005c
        /*0024*/ 	.byte	0x00, 0xf0, 0x11, 0x00


	//----- nvinfo : EIATTR_KPARAM_INFO
	.align		4
.L_243:
        /*0028*/ 	.byte	0x04, 0x17
        /*002a*/ 	.short	(.L_245 - .L_244)
.L_244:
        /*002c*/ 	.word	0x00000000
        /*0030*/ 	.short	0x000b
        /*0032*/ 	.short	0x0058
        /*0034*/ 	.byte	0x00, 0xf0, 0x11, 0x00


	//----- nvinfo : EIATTR_KPARAM_INFO
	.align		4
.L_245:
        /*0038*/ 	.byte	0x04, 0x17
        /*003a*/ 	.short	(.L_247 - .L_246)
.L_246:
        /*003c*/ 	.word	0x00000000
        /*0040*/ 	.short	0x000a
        /*0042*/ 	.short	0x0050
        /*0044*/ 	.byte	0x00, 0xf0, 0x21, 0x00


	//----- nvinfo : EIATTR_KPARAM_INFO
	.align		4
.L_247:
        /*0048*/ 	.byte	0x04, 0x17
        /*004a*/ 	.short	(.L_249 - .L_248)
.L_248:
        /*004c*/ 	.word	0x00000000
        /*0050*/ 	.short	0x0009
        /*0052*/ 	.short	0x0048
        /*0054*/ 	.byte	0x00, 0xf0, 0x21, 0x00


	//----- nvinfo : EIATTR_KPARAM_INFO
	.align		4
.L_249:
        /*0058*/ 	.byte	0x04, 0x17
        /*005a*/ 	.short	(.L_251 - .L_250)
.L_250:
        /*005c*/ 	.word	0x00000000
        /*0060*/ 	.short	0x0008
        /*0062*/ 	.short	0x0040
        /*0064*/ 	.byte	0x00, 0xf0, 0x11, 0x00


	//----- nvinfo : EIATTR_KPARAM_INFO
	.align		4
.L_251:
        /*0068*/ 	.byte	0x04, 0x17
        /*006a*/ 	.short	(.L_253 - .L_252)
.L_252:
        /*006c*/ 	.word	0x00000000
        /*0070*/ 	.short	0x0007
        /*0072*/ 	.short	0x0038
        /*0074*/ 	.byte	0x00, 0xf0, 0x21, 0x00


	//----- nvinfo : EIATTR_KPARAM_INFO
	.align		4
.L_253:
        /*0078*/ 	.byte	0x04, 0x17
        /*007a*/ 	.short	(.L_255 - .L_254)
.L_254:
        /*007c*/ 	.word	0x00000000
        /*0080*/ 	.short	0x0006
        /*0082*/ 	.short	0x0030
        /*0084*/ 	.byte	0x00, 0xf5, 0x21, 0x00


	//----- nvinfo : EIATTR_KPARAM_INFO
	.align		4
.L_255:
        /*0088*/ 	.byte	0x04, 0x17
        /*008a*/ 	.short	(.L_257 - .L_256)
.L_256:
        /*008c*/ 	.word	0x00000000
        /*0090*/ 	.short	0x0005
        /*0092*/ 	.short	0x0028
        /*0094*/ 	.byte	0x00, 0xf5, 0x21, 0x00


	//----- nvinfo : EIATTR_KPARAM_INFO
	.align		4
.L_257:
        /*0098*/ 	.byte	0x04, 0x17
        /*009a*/ 	.short	(.L_259 - .L_258)
.L_258:
        /*009c*/ 	.word	0x00000000
        /*00a0*/ 	.short	0x0004
        /*00a2*/ 	.short	0x0020
        /*00a4*/ 	.byte	0x00, 0xf5, 0x21, 0x00


	//----- nvinfo : EIATTR_KPARAM_INFO
	.align		4
.L_259:
        /*00a8*/ 	.byte	0x04, 0x17
        /*00aa*/ 	.short	(.L_261 - .L_260)
.L_260:
        /*00ac*/ 	.word	0x00000000
        /*00b0*/ 	.short	0x0003
        /*00b2*/ 	.short	0x0018
        /*00b4*/ 	.byte	0x00, 0xf5, 0x21, 0x00


	//----- nvinfo : EIATTR_KPARAM_INFO
	.align		4
.L_261:
        /*00b8*/ 	.byte	0x04, 0x17
        /*00ba*/ 	.short	(.L_263 - .L_262)
.L_262:
        /*00bc*/ 	.word	0x00000000
        /*00c0*/ 	.short	0x0002
        /*00c2*/ 	.short	0x0010
        /*00c4*/ 	.byte	0x00, 0xf5, 0x21, 0x00


	//----- nvinfo : EIATTR_KPARAM_INFO
	.align		4
.L_263:
        /*00c8*/ 	.byte	0x04, 0x17
        /*00ca*/ 	.short	(.L_265 - .L_264)
.L_264:
        /*00cc*/ 	.word	0x00000000
        /*00d0*/ 	.short	0x0001
        /*00d2*/ 	.short	0x0008
        /*00d4*/ 	.byte	0x00, 0xf5, 0x21, 0x00


	//----- nvinfo : EIATTR_KPARAM_INFO
	.align		4
.L_265:
        /*00d8*/ 	.byte	0x04, 0x17
        /*00da*/ 	.short	(.L_267 - .L_266)
.L_266:
        /*00dc*/ 	.word	0x00000000
        /*00e0*/ 	.short	0x0000
        /*00e2*/ 	.short	0x0000
        /*00e4*/ 	.byte	0x00, 0xf5, 0x21, 0x00


	//----- nvinfo : EIATTR_SPARSE_MMA_MASK
	.align		4
.L_267:
        /*00e8*/ 	.byte	0x03, 0x50
        /*00ea*/ 	.short	0x0000


	//----- nvinfo : EIATTR_MAXREG_COUNT
	.align		4
        /*00ec*/ 	.byte	0x03, 0x1b
        /*00ee*/ 	.short	0x00ff


	//----- nvinfo : EIATTR_MERCURY_ISA_VERSION
	.align		4
        /*00f0*/ 	.byte	0x03, 0x5f
        /*00f2*/ 	.short	0x0101


	//----- nvinfo : EIATTR_VRC_CTA_INIT_COUNT
	.align		4
        /*00f4*/ 	.byte	0x02, 0x4a
	.zero		1
	.zero		1


	//----- nvinfo : EIATTR_EXIT_INSTR_OFFSETS
	.align		4
        /*00f8*/ 	.byte	0x04, 0x1c
        /*00fa*/ 	.short	(.L_269 - .L_268)


	//   ....[0]....
.L_268:
        /*00fc*/ 	.word	0x00000030


	//   ....[1]....
        /*0100*/ 	.word	0x00000ac0


	//----- nvinfo : EIATTR_CRS_STACK_SIZE
	.align		4
.L_269:
        /*0104*/ 	.byte	0x04, 0x1e
        /*0106*/ 	.short	(.L_271 - .L_270)
.L_270:
        /*0108*/ 	.word	0x00000000


	//----- nvinfo : EIATTR_CBANK_PARAM_SIZE
	.align		4
.L_271:
        /*010c*/ 	.byte	0x03, 0x19
        /*010e*/ 	.short	0x0064


	//----- nvinfo : EIATTR_PARAM_CBANK
	.align		4
        /*0110*/ 	.byte	0x04, 0x0a
        /*0112*/ 	.short	(.L_273 - .L_272)
	.align		4
.L_272:
        /*0114*/ 	.word	index@(.nv.constant0._Z26dvc_ScaLBL_D3Q7_AAeven_IonPdS_S_S_S_S_S_diddiii)
        /*0118*/ 	.short	0x0380
        /*011a*/ 	.short	0x0064


	//----- nvinfo : EIATTR_SW_WAR
	.align		4
.L_273:
        /*011c*/ 	.byte	0x04, 0x36
        /*011e*/ 	.short	(.L_275 - .L_274)
.L_274:
        /*0120*/ 	.word	0x00000008
.L_275:


//--------------------- .nv.info._Z25dvc_ScaLBL_D3Q7_AAodd_IonPiPdS0_S0_S0_S0_S0_S0_diddiii --------------------------
	.section	.nv.info._Z25dvc_ScaLBL_D3Q7_AAodd_IonPiPdS0_S0_S0_S0_S0_S0_diddiii,"",@"SHT_CUDA_INFO"
	.sectionflags	@""
	.align	4


	//----- nvinfo : EIATTR_CUDA_API_VERSION
	.align		4
        /*0000*/ 	.byte	0x04, 0x37
        /*0002*/ 	.short	(.L_277 - .L_276)
.L_276:
        /*0004*/ 	.word	0x00000082


	//----- nvinfo : EIATTR_KPARAM_INFO
	.align		4
.L_277:
        /*0008*/ 	.byte	0x04, 0x17
        /*000a*/ 	.short	(.L_279 - .L_278)
.L_278:
        /*000c*/ 	.word	0x00000000
        /*0010*/ 	.short	0x000e
        /*0012*/ 	.short	0x0068
        /*0014*/ 	.byte	0x00, 0xf0, 0x11, 0x00


	//----- nvinfo : EIATTR_KPARAM_INFO
	.align		4
.L_279:
        /*0018*/ 	.byte	0x04, 0x17
        /*001a*/ 	.short	(.L_281 - .L_280)
.L_280:
        /*001c*/ 	.word	0x00000000
        /*0020*/ 	.short	0x000d
        /*0022*/ 	.short	0x0064
        /*0024*/ 	.byte	0x00, 0xf0, 0x11, 0x00


	//----- nvinfo : EIATTR_KPARAM_INFO
	.align		4
.L_281:
        /*0028*/ 	.byte	0x04, 0x17
        /*002a*/ 	.short	(.L_283 - .L_282)
.L_282:
        /*002c*/ 	.word	0x00000000
        /*0030*/ 	.short	0x000c
        /*0032*/ 	.short	0x0060
        /*0034*/ 	.byte	0x00, 0xf0, 0x11, 0x00


	//----- nvinfo : EIATTR_KPARAM_INFO
	.align		4
.L_283:
        /*0038*/ 	.byte	0x04, 0x17
        /*003a*/ 	.short	(.L_285 - .L_284)
.L_284:
        /*003c*/ 	.word	0x00000000
        /*0040*/ 	.short	0x000b
        /*0042*/ 	.short	0x0058
        /*0044*/ 	.byte	0x00, 0xf0, 0x21, 0x00


	//----- nvinfo : EIATTR_KPARAM_INFO
	.align		4
.L_285:
        /*0048*/ 	.byte	0x04, 0x17
        /*004a*/ 	.short	(.L_287 - .L_286)
.L_286:
        /*004c*/ 	.word	0x00000000
        /*0050*/ 	.short	0x000a
        /*0052*/ 	.short	0x0050
        /*0054*/ 	.byte	0x00, 0xf0, 0x21, 0x00


	//----- nvinfo : EIATTR_KPARAM_INFO
	.align		4
.L_287:
        /*0058*/ 	.byte	0x04, 0x17
        /*005a*/ 	.short	(.L_289 - .L_288)
.L_288:
        /*005c*/ 	.word	0x00000000
        /*0060*/ 	.short	0x0009
        /*0062*/ 	.short	0x0048
        /*0064*/ 	.byte	0x00, 0xf0, 0x11, 0x00


	//----- nvinfo : EIATTR_KPARAM_INFO
	.align		4
.L_289:
        /*0068*/ 	.byte	0x04, 0x17
        /*006a*/ 	.short	(.L_291 - .L_290)
.L_290:
        /*006c*/ 	.word	0x00000000
        /*0070*/ 	.short	0x0008
        /*0072*/ 	.short	0x0040
        /*0074*/ 	.byte	0x00, 0xf0, 0x21, 0x00


	//----- nvinfo : EIATTR_KPARAM_INFO
	.align		4
.L_291:
        /*0078*/ 	.byte	0x04, 0x17
        /*007a*/ 	.short	(.L_293 - .L_292)
.L_292:
        /*007c*/ 	.word	0x00000000
        /*0080*/ 	.short	0x0007
        /*0082*/ 	.short	0x0038
        /*0084*/ 	.byte	0x00, 0xf5, 0x21, 0x00


	//----- nvinfo : EIATTR_KPARAM_INFO
	.align		4
.L_293:
        /*0088*/ 	.byte	0x04, 0x17
        /*008a*/ 	.short	(.L_295 - .L_294)
.L_294:
        /*008c*/ 	.word	0x00000000
        /*0090*/ 	.short	0x0006
        /*0092*/ 	.short	0x0030
        /*0094*/ 	.byte	0x00, 0xf5, 0x21, 0x00


	//----- nvinfo : EIATTR_KPARAM_INFO
	.align		4
.L_295:
        /*0098*/ 	.byte	0x04, 0x17
        /*009a*/ 	.short	(.L_297 - .L_296)
.L_296:
        /*009c*/ 	.word	0x00000000
        /*00a0*/ 	.short	0x0005
        /*00a2*/ 	.short	0x0028
        /*00a4*/ 	.byte	0x00, 0xf5, 0x21, 0x00


	//----- nvinfo : EIATTR_KPARAM_INFO
	.align		4
.L_297:
        /*00a8*/ 	.byte	0x04, 0x17
        /*00aa*/ 	.short	(.L_299 - .L_298)
.L_298:
        /*00ac*/ 	.word	0x00000000
        /*00b0*/ 	.short	0x0004
        /*00b2*/ 	.short	0x0020
        /*00b4*/ 	.byte	0x00, 0xf5, 0x21, 0x00


	//----- nvinfo : EIATTR_KPARAM_INFO
	.align		4
.L_299:
        /*00b8*/ 	.byte	0x04, 0x17
        /*00ba*/ 	.short	(.L_301 - .L_300)
.L_300:
        /*00bc*/ 	.word	0x00000000
        /*00c0*/ 	.short	0x0003
        /*00c2*/ 	.short	0x0018
        /*00c4*/ 	.byte	0x00, 0xf5, 0x21, 0x00


	//----- nvinfo : EIATTR_KPARAM_INFO
	.align		4
.L_301:
        /*00c8*/ 	.byte	0x04, 0x17
        /*00ca*/ 	.short	(.L_303 - .L_302)
.L_302:
        /*00cc*/ 	.word	0x00000000
        /*00d0*/ 	.short	0x0002
        /*00d2*/ 	.short	0x0010
        /*00d4*/ 	.byte	0x00, 0xf5, 0x21, 0x00


	//----- nvinfo : EIATTR_KPARAM_INFO
	.align		4
.L_303:
        /*00d8*/ 	.byte	0x04, 0x17
        /*00da*/ 	.short	(.L_305 - .L_304)
.L_304:
        /*00dc*/ 	.word	0x00000000
        /*00e0*/ 	.short	0x0001
        /*00e2*/ 	.short	0x0008
        /*00e4*/ 	.byte	0x00, 0xf5, 0x21, 0x00


	//----- nvinfo : EIATTR_KPARAM_INFO
	.align		4
.L_305:
        /*00e8*/ 	.byte	0x04, 0x17
        /*00ea*/ 	.short	(.L_307 - .L_306)
.L_306:
        /*00ec*/ 	.word	0x00000000
        /*00f0*/ 	.short	0x0000
        /*00f2*/ 	.short	0x0000
        /*00f4*/ 	.byte	0x00, 0xf5, 0x21, 0x00


	//----- nvinfo : EIATTR_SPARSE_MMA_MASK
	.align		4
.L_307:
        /*00f8*/ 	.byte	0x03, 0x50
        /*00fa*/ 	.short	0x0000


	//----- nvinfo : EIATTR_MAXREG_COUNT
	.align		4
        /*00fc*/ 	.byte	0x03, 0x1b
        /*00fe*/ 	.short	0x00ff


	//----- nvinfo : EIATTR_MERCURY_ISA_VERSION
	.align		4
        /*0100*/ 	.byte	0x03, 0x5f
        /*0102*/ 	.short	0x0101


	//----- nvinfo : EIATTR_VRC_CTA_INIT_COUNT
	.align		4
        /*0104*/ 	.byte	0x02, 0x4a
	.zero		1
	.zero		1


	//----- nvinfo : EIATTR_EXIT_INSTR_OFFSETS
	.align		4
        /*0108*/ 	.byte	0x04, 0x1c
        /*010a*/ 	.short	(.L_309 - .L_308)


	//   ....[0]....
.L_308:
        /*010c*/ 	.word	0x00000030


	//   ....[1]....
        /*0110*/ 	.word	0x00000b40


	//----- nvinfo : EIATTR_CRS_STACK_SIZE
	.align		4
.L_309:
        /*0114*/ 	.byte	0x04, 0x1e
        /*0116*/ 	.short	(.L_311 - .L_310)
.L_310:
        /*0118*/ 	.word	0x00000000


	//----- nvinfo : EIATTR_CBANK_PARAM_SIZE
	.align		4
.L_311:
        /*011c*/ 	.byte	0x03, 0x19
        /*011e*/ 	.short	0x006c


	//----- nvinfo : EIATTR_PARAM_CBANK
	.align		4
        /*0120*/ 	.byte	0x04, 0x0a
        /*0122*/ 	.short	(.L_313 - .L_312)
	.align		4
.L_312:
        /*0124*/ 	.word	index@(.nv.constant0._Z25dvc_ScaLBL_D3Q7_AAodd_IonPiPdS0_S0_S0_S0_S0_S0_diddiii)
        /*0128*/ 	.short	0x0380
        /*012a*/ 	.short	0x006c


	//----- nvinfo : EIATTR_SW_WAR
	.align		4
.L_313:
        /*012c*/ 	.byte	0x04, 0x36
        /*012e*/ 	.short	(.L_315 - .L_314)
.L_314:
        /*0130*/ 	.word	0x00000008
.L_315:


//--------------------- .nv.info._Z39dvc_ScaLBL_D3Q7_AAeven_IonConcentrationPdS_iii --------------------------
	.section	.nv.info._Z39dvc_ScaLBL_D3Q7_AAeven_IonConcentrationPdS_iii,"",@"SHT_CUDA_INFO"
	.sectionflags	@""
	.align	4


	//----- nvinfo : EIATTR_CUDA_API_VERSION
	.align		4
        /*0000*/ 	.byte	0x04, 0x37
        /*0002*/ 	.short	(.L_317 - .L_316)
.L_316:
        /*0004*/ 	.word	0x00000082


	//----- nvinfo : EIATTR_KPARAM_INFO
	.align		4
.L_317:
        /*0008*/ 	.byte	0x04, 0x17
        /*000a*/ 	.short	(.L_319 - .L_318)
.L_318:
        /*000c*/ 	.word	0x00000000
        /*0010*/ 	.short	0x0004
        /*0012*/ 	.short	0x0018
        /*0014*/ 	.byte	0x00, 0xf0, 0x11, 0x00


	//----- nvinfo : EIATTR_KPARAM_INFO
	.align		4
.L_319:
        /*0018*/ 	.byte	0x04, 0x17
        /*001a*/ 	.short	(.L_321 - .L_320)
.L_320:
        /*001c*/ 	.word	0x00000000
        /*0020*/ 	.short	0x0003
        /*0022*/ 	.short	0x0014
        /*0024*/ 	.byte	0x00, 0xf0, 0x11, 0x00


	//----- nvinfo : EIATTR_KPARAM_INFO
	.align		4
.L_321:
        /*0028*/ 	.byte	0x04, 0x17
        /*002a*/ 	.short	(.L_323 - .L_322)
.L_322:
        /*002c*/ 	.word	0x00000000
        /*0030*/ 	.short	0x0002
        /*0032*/ 	.short	0x0010
        /*0034*/ 	.byte	0x00, 0xf0, 0x11, 0x00


	//----- nvinfo : EIATTR_KPARAM_INFO
	.align		4
.L_323:
        /*0038*/ 	.byte	0x04, 0x17
        /*003a*/ 	.short	(.L_325 - .L_324)
.L_324:
        /*003c*/ 	.word	0x00000000
        /*0040*/ 	.short	0x0001
        /*0042*/ 	.short	0x0008
        /*0044*/ 	.byte	0x00, 0xf5, 0x21, 0x00


	//----- nvinfo : EIATTR_KPARAM_INFO
	.align		4
.L_325:
        /*0048*/ 	.byte	0x04, 0x17
        /*004a*/ 	.short	(.L_327 - .L_326)
.L_326:
        /*004c*/ 	.word	0x00000000
        /*0050*/ 	.short	0x0000
        /*0052*/ 	.short	0x0000
        /*0054*/ 	.byte	0x00, 0xf5, 0x21, 0x00


	//----- nvinfo : EIATTR_SPARSE_MMA_MASK
	.align		4
.L_327:
        /*0058*/ 	.byte	0x03, 0x50
        /*005a*/ 	.short	0x0000


	//----- nvinfo : EIATTR_MAXREG_COUNT
	.align		4
        /*005c*/ 	.byte	0x03, 0x1b
        /*005e*/ 	.short	0x00ff


	//----- nvinfo : EIATTR_MERCURY_ISA_VERSION
	.align		4
        /*0060*/ 	.byte	0x03, 0x5f
        /*0062*/ 	.short	0x0101


	//----- nvinfo : EIATTR_VRC_CTA_INIT_COUNT
	.align		4
        /*0064*/ 	.byte	0x02, 0x4a
	.zero		1
	.zero		1


	//----- nvinfo : EIATTR_EXIT_INSTR_OFFSETS
	.align		4
        /*0068*/ 	.byte	0x04, 0x1c
        /*006a*/ 	.short	(.L_329 - .L_328)


	//   ....[0]....
.L_328:
        /*006c*/ 	.word	0x00000040


	//   ....[1]....
        /*0070*/ 	.word	0x00000b40


	//   ....[2]....
        /*0074*/ 	.word	0x00001090


	//   ....[3]....
        /*0078*/ 	.word	0x000010f0


	//   ....[4]....
        /*007c*/ 	.word	0x000012f0


	//----- nvinfo : EIATTR_CRS_STACK_SIZE
	.align		4
.L_329:
        /*0080*/ 	.byte	0x04, 0x1e
        /*0082*/ 	.short	(.L_331 - .L_330)
.L_330:
        /*0084*/ 	.word	0x00000000


	//----- nvinfo : EIATTR_CBANK_PARAM_SIZE
	.align		4
.L_331:
        /*0088*/ 	.byte	0x03, 0x19
        /*008a*/ 	.short	0x001c


	//----- nvinfo : EIATTR_PARAM_CBANK
	.align		4
        /*008c*/ 	.byte	0x04, 0x0a
        /*008e*/ 	.short	(.L_333 - .L_332)
	.align		4
.L_332:
        /*0090*/ 	.word	index@(.nv.constant0._Z39dvc_ScaLBL_D3Q7_AAeven_IonConcentrationPdS_iii)
        /*0094*/ 	.short	0x0380
        /*0096*/ 	.short	0x001c


	//----- nvinfo : EIATTR_SW_WAR
	.align		4
.L_333:
        /*0098*/ 	.byte	0x04, 0x36
        /*009a*/ 	.short	(.L_335 - .L_334)
.L_334:
        /*009c*/ 	.word	0x00000008
.L_335:


//--------------------- .nv.info._Z38dvc_ScaLBL_D3Q7_AAodd_IonConcentrationPiPdS0_iii --------------------------
	.section	.nv.info._Z38dvc_ScaLBL_D3Q7_AAodd_IonConcentrationPiPdS0_iii,"",@"SHT_CUDA_INFO"
	.sectionflags	@""
	.align	4


	//----- nvinfo : EIATTR_CUDA_API_VERSION
	.align		4
        /*0000*/ 	.byte	0x04, 0x37
        /*0002*/ 	.short	(.L_337 - .L_336)
.L_336:
        /*0004*/ 	.word	0x00000082


	//----- nvinfo : EIATTR_KPARAM_INFO
	.align		4
.L_337:
        /*0008*/ 	.byte	0x04, 0x17
        /*000a*/ 	.short	(.L_339 - .L_338)
.L_338:
        /*000c*/ 	.word	0x00000000
        /*0010*/ 	.short	0x0005
        /*0012*/ 	.short	0x0020
        /*0014*/ 	.byte	0x00, 0xf0, 0x11, 0x00


	//----- nvinfo : EIATTR_KPARAM_INFO
	.align		4
.L_339:
        /*0018*/ 	.byte	0x04, 0x17
        /*001a*/ 	.short	(.L_341 - .L_340)
.L_340:
        /*001c*/ 	.word	0x00000000
        /*0020*/ 	.short	0x0004
        /*0022*/ 	.short	0x001c
        /*0024*/ 	.byte	0x00, 0xf0, 0x11, 0x00


	//----- nvinfo : EIATTR_KPARAM_INFO
	.align		4
.L_341:
        /*0028*/ 	.byte	0x04, 0x17
        /*002a*/ 	.short	(.L_343 - .L_342)
.L_342:
        /*002c*/ 	.word	0x00000000
        /*0030*/ 	.short	0x0003
        /*0032*/ 	.short	0x0018
        /*0034*/ 	.byte	0x00, 0xf0, 0x11, 0x00


	//----- nvinfo : EIATTR_KPARAM_INFO
	.align		4
.L_343:
        /*0038*/ 	.byte	0x04, 0x17
        /*003a*/ 	.short	(.L_345 - .L_344)
.L_344:
        /*003c*/ 	.word	0x00000000
        /*0040*/ 	.short	0x0002
        /*0042*/ 	.short	0x0010
        /*0044*/ 	.byte	0x00, 0xf5, 0x21, 0x00


	//----- nvinfo : EIATTR_KPARAM_INFO
	.align		4
.L_345:
        /*0048*/ 	.byte	0x04, 0x17
        /*004a*/ 	.short	(.L_347 - .L_346)
.L_346:
        /*004c*/ 	.word	0x00000000
        /*0050*/ 	.short	0x0001
        /*0052*/ 	.short	0x0008
        /*0054*/ 	.byte	0x00, 0xf5, 0x21, 0x00


	//----- nvinfo : EIATTR_KPARAM_INFO
	.align		4
.L_347:
        /*0058*/ 	.byte	0x04, 0x17
        /*005a*/ 	.short	(.L_349 - .L_348)
.L_348:
        /*005c*/ 	.word	0x00000000
        /*0060*/ 	.short	0x0000
        /*0062*/ 	.short	0x0000
        /*0064*/ 	.byte	0x00, 0xf5, 0x21, 0x00


	//----- nvinfo : EIATTR_SPARSE_MMA_MASK
	.align		4
.L_349:
        /*0068*/ 	.byte	0x03, 0x50
        /*006a*/ 	.short	0x0000


	//----- nvinfo : EIATTR_MAXREG_COUNT
	.align		4
        /*006c*/ 	.byte	0x03, 0x1b
        /*006e*/ 	.short	0x00ff


	//----- nvinfo : EIATTR_MERCURY_ISA_VERSION
	.align		4
        /*0070*/ 	.byte	0x03, 0x5f
        /*0072*/ 	.short	0x0101


	//----- nvinfo : EIATTR_VRC_CTA_INIT_COUNT
	.align		4
        /*0074*/ 	.byte	0x02, 0x4a
	.zero		1
	.zero		1


	//----- nvinfo : EIATTR_EXIT_INSTR_OFFSETS
	.align		4
        /*0078*/ 	.byte	0x04, 0x1c
        /*007a*/ 	.short	(.L_351 - .L_350)


	//   ....[0]....
.L_350:
        /*007c*/ 	.word	0x00000030


	//   ....[1]....
        /*0080*/ 	.word	0x00000c10


	//   ....[2]....
        /*0084*/ 	.word	0x000011f0


	//   ....[3]....
        /*0088*/ 	.word	0x00001240


	//   ....[4]....
        /*008c*/ 	.word	0x000014b0


	//----- nvinfo : EIATTR_CRS_STACK_SIZE
	.align		4
.L_351:
        /*0090*/ 	.byte	0x04, 0x1e
        /*0092*/ 	.short	(.L_353 - .L_352)
.L_352:
        /*0094*/ 	.word	0x00000000


	//----- nvinfo : EIATTR_CBANK_PARAM_SIZE
	.align		4
.L_353:
        /*0098*/ 	.byte	0x03, 0x19
        /*009a*/ 	.short	0x0024


	//----- nvinfo : EIATTR_PARAM_CBANK
	.align		4
        /*009c*/ 	.byte	0x04, 0x0a
        /*009e*/ 	.short	(.L_355 - .L_354)
	.align		4
.L_354:
        /*00a0*/ 	.word	index@(.nv.constant0._Z38dvc_ScaLBL_D3Q7_AAodd_IonConcentrationPiPdS0_iii)
        /*00a4*/ 	.short	0x0380
        /*00a6*/ 	.short	0x0024


	//----- nvinfo : EIATTR_SW_WAR
	.align		4
.L_355:
        /*00a8*/ 	.byte	0x04, 0x36
        /*00aa*/ 	.short	(.L_357 - .L_356)
.L_356:
        /*00ac*/ 	.word	0x00000008
.L_357:


//--------------------- .nv.info._Z37dvc_ScaLBL_D3Q7_Membrane_IonTransportPiPdS0_S0_ii --------------------------
	.section	.nv.info._Z37dvc_ScaLBL_D3Q7_Membrane_IonTransportPiPdS0_S0_ii,"",@"SHT_CUDA_INFO"
	.sectionflags	@""
	.align	4


	//----- nvinfo : EIATTR_CUDA_API_VERSION
	.align		4
        /*0000*/ 	.byte	0x04, 0x37
        /*0002*/ 	.short	(.L_359 - .L_358)
.L_358:
        /*0004*/ 	.word	0x00000082


	//----- nvinfo : EIATTR_KPARAM_INFO
	.align		4
.L_359:
        /*0008*/ 	.byte	0x04, 0x17
        /*000a*/ 	.short	(.L_361 - .L_360)
.L_360:
        /*000c*/ 	.word	0x00000000
        /*0010*/ 	.short	0x0005
        /*0012*/ 	.short	0x0024
        /*0014*/ 	.byte	0x00, 0xf0, 0x11, 0x00


	//----- nvinfo : EIATTR_KPARAM_INFO
	.align		4
.L_361:
        /*0018*/ 	.byte	0x04, 0x17
        /*001a*/ 	.short	(.L_363 - .L_362)
.L_362:
        /*001c*/ 	.word	0x00000000
        /*0020*/ 	.short	0x0004
        /*0022*/ 	.short	0x0020
        /*0024*/ 	.byte	0x00, 0xf0, 0x11, 0x00


	//----- nvinfo : EIATTR_KPARAM_INFO
	.align		4
.L_363:
        /*0028*/ 	.byte	0x04, 0x17
        /*002a*/ 	.short	(.L_365 - .L_364)
.L_364:
        /*002c*/ 	.word	0x00000000
        /*0030*/ 	.short	0x0003
        /*0032*/ 	.short	0x0018
        /*0034*/ 	.byte	0x00, 0xf5, 0x21, 0x00


	//----- nvinfo : EIATTR_KPARAM_INFO
	.align		4
.L_365:
        /*0038*/ 	.byte	0x04, 0x17
        /*003a*/ 	.short	(.L_367 - .L_366)
.L_366:
        /*003c*/ 	.word	0x00000000
        /*0040*/ 	.short	0x0002
        /*0042*/ 	.short	0x0010
        /*0044*/ 	.byte	0x00, 0xf5, 0x21, 0x00


	//----- nvinfo : EIATTR_KPARAM_INFO
	.align		4
.L_367:
        /*0048*/ 	.byte	0x04, 0x17
        /*004a*/ 	.short	(.L_369 - .L_368)
.L_368:
        /*004c*/ 	.word	0x00000000
        /*0050*/ 	.short	0x0001
        /*0052*/ 	.short	0x0008
        /*0054*/ 	.byte	0x00, 0xf5, 0x21, 0x00


	//----- nvinfo : EIATTR_KPARAM_INFO
	.align		4
.L_369:
        /*0058*/ 	.byte	0x04, 0x17
        /*005a*/ 	.short	(.L_371 - .L_370)
.L_370:
        /*005c*/ 	.word	0x00000000
        /*0060*/ 	.short	0x0000
        /*0062*/ 	.short	0x0000
        /*0064*/ 	.byte	0x00, 0xf5, 0x21, 0x00


	//----- nvinfo : EIATTR_SPARSE_MMA_MASK
	.align		4
.L_371:
        /*0068*/ 	.byte	0x03, 0x50
        /*006a*/ 	.short	0x0000


	//----- nvinfo : EIATTR_MAXREG_COUNT
	.align		4
        /*006c*/ 	.byte	0x03, 0x1b
        /*006e*/ 	.short	0x00ff


	//----- nvinfo : EIATTR_MERCURY_ISA_VERSION
	.align		4
        /*0070*/ 	.byte	0x03, 0x5f
        /*0072*/ 	.short	0x0101


	//----- nvinfo : EIATTR_VRC_CTA_INIT_COUNT
	.align		4
        /*0074*/ 	.byte	0x02, 0x4a
	.zero		1
	.zero		1


	//----- nvinfo : EIATTR_EXIT_INSTR_OFFSETS
	.align		4
        /*0078*/ 	.byte	0x04, 0x1c
        /*007a*/ 	.short	(.L_373 - .L_372)


	//   ....[0]....
.L_372:
        /*007c*/ 	.word	0x00000040


	//   ....[1]....
        /*0080*/ 	.word	0x00000b80


	//   ....[2]....
        /*0084*/ 	.word	0x00000be0


	//   ....[3]....
        /*0088*/ 	.word	0x00001020


	//----- nvinfo : EIATTR_CRS_STACK_SIZE
	.align		4
.L_373:
        /*008c*/ 	.byte	0x04, 0x1e
        /*008e*/ 	.short	(.L_375 - .L_374)
.L_374:
        /*0090*/ 	.word	0x00000000


	//----- nvinfo : EIATTR_CBANK_PARAM_SIZE
	.align		4
.L_375:
        /*0094*/ 	.byte	0x03, 0x19
        /*0096*/ 	.short	0x0028


	//----- nvinfo : EIATTR_PARAM_CBANK
	.align		4
        /*0098*/ 	.byte	0x04, 0x0a
        /*009a*/ 	.short	(.L_377 - .L_376)
	.align		4
.L_376:
        /*009c*/ 	.word	index@(.nv.constant0._Z37dvc_ScaLBL_D3Q7_Membrane_IonTransportPiPdS0_S0_ii)
        /*00a0*/ 	.short	0x0380
        /*00a2*/ 	.short	0x0028


	//----- nvinfo : EIATTR_SW_WAR
	.align		4
.L_377:
        /*00a4*/ 	.byte	0x04, 0x36
        /*00a6*/ 	.short	(.L_379 - .L_378)
.L_378:
        /*00a8*/ 	.word	0x00000008
.L_379:


//--------------------- .nv.info._Z31dvc_ScaLBL_D3Q7_Membrane_UnpackiPiPdiS0_iS0_ --------------------------
	.section	.nv.info._Z31dvc_ScaLBL_D3Q7_Membrane_UnpackiPiPdiS0_iS0_,"",@"SHT_CUDA_INFO"
	.sectionflags	@""
	.align	4


	//----- nvinfo : EIATTR_CUDA_API_VERSION
	.align		4
        /*0000*/ 	.byte	0x04, 0x37
        /*0002*/ 	.short	(.L_381 - .L_380)
.L_380:
        /*0004*/ 	.word	0x00000082


	//----- nvinfo : EIATTR_KPARAM_INFO
	.align		4
.L_381:
        /*0008*/ 	.byte	0x04, 0x17
        /*000a*/ 	.short	(.L_383 - .L_382)
.L_382:
        /*000c*/ 	.word	0x00000000
        /*0010*/ 	.short	0x0006
        /*0012*/ 	.short	0x0030
        /*0014*/ 	.byte	0x00, 0xf5, 0x21, 0x00


	//----- nvinfo : EIATTR_KPARAM_INFO
	.align		4
.L_383:
        /*0018*/ 	.byte	0x04, 0x17
        /*001a*/ 	.short	(.L_385 - .L_384)
.L_384:
        /*001c*/ 	.word	0x00000000
        /*0020*/ 	.short	0x0005
        /*0022*/ 	.short	0x0028
        /*0024*/ 	.byte	0x00, 0xf0, 0x11, 0x00


	//----- nvinfo : EIATTR_KPARAM_INFO
	.align		4
.L_385:
        /*0028*/ 	.byte	0x04, 0x17
        /*002a*/ 	.short	(.L_387 - .L_386)
.L_386:
        /*002c*/ 	.word	0x00000000
        /*0030*/ 	.short	0x0004
        /*0032*/ 	.short	0x0020
        /*0034*/ 	.byte	0x00, 0xf5, 0x21, 0x00


	//----- nvinfo : EIATTR_KPARAM_INFO
	.align		4
.L_387:
        /*0038*/ 	.byte	0x04, 0x17
        /*003a*/ 	.short	(.L_389 - .L_388)
.L_388:
        /*003c*/ 	.word	0x00000000
        /*0040*/ 	.short	0x0003
        /*0042*/ 	.short	0x0018
        /*0044*/ 	.byte	0x00, 0xf0, 0x11, 0x00


	//----- nvinfo : EIATTR_KPARAM_INFO
	.align		4
.L_389:
        /*0048*/ 	.byte	0x04, 0x17
        /*004a*/ 	.short	(.L_391 - .L_390)
.L_390:
        /*004c*/ 	.word	0x00000000
        /*0050*/ 	.short	0x0002
        /*0052*/ 	.short	0x0010
        /*0054*/ 	.byte	0x00, 0xf5, 0x21, 0x00


	//----- nvinfo : EIATTR_KPARAM_INFO
	.align		4
.L_391:
        /*0058*/ 	.byte	0x04, 0x17
        /*005a*/ 	.short	(.L_393 - .L_392)
.L_392:
        /*005c*/ 	.word	0x00000000
        /*0060*/ 	.short	0x0001
        /*0062*/ 	.short	0x0008
        /*0064*/ 	.byte	0x00, 0xf5, 0x21, 0x00


	//----- nvinfo : EIATTR_KPARAM_INFO
	.align		4
.L_393:
        /*0068*/ 	.byte	0x04, 0x17
        /*006a*/ 	.short	(.L_395 - .L_394)
.L_394:
        /*006c*/ 	.word	0x00000000
        /*0070*/ 	.short	0x0000
        /*0072*/ 	.short	0x0000
        /*0074*/ 	.byte	0x00, 0xf0, 0x11, 0x00


	//----- nvinfo : EIATTR_SPARSE_MMA_MASK
	.align		4
.L_395:
        /*0078*/ 	.byte	0x03, 0x50
        /*007a*/ 	.short	0x0000


	//----- nvinfo : EIATTR_MAXREG_COUNT
	.align		4
        /*007c*/ 	.byte	0x03, 0x1b
        /*007e*/ 	.short	0x00ff


	//----- nvinfo : EIATTR_MERCURY_ISA_VERSION
	.align		4
        /*0080*/ 	.byte	0x03, 0x5f
        /*0082*/ 	.short	0x0101


	//----- nvinfo : EIATTR_VRC_CTA_INIT_COUNT
	.align		4
        /*0084*/ 	.byte	0x02, 0x4a
	.zero		1
	.zero		1


	//----- nvinfo : EIATTR_EXIT_INSTR_OFFSETS
	.align		4
        /*0088*/ 	.byte	0x04, 0x1c
        /*008a*/ 	.short	(.L_397 - .L_396)


	//   ....[0]....
.L_396:
        /*008c*/ 	.word	0x00000030


	//   ....[1]....
        /*0090*/ 	.word	0x00000960


	//   ....[2]....
        /*0094*/ 	.word	0x00000bd0


	//----- nvinfo : EIATTR_CRS_STACK_SIZE
	.align		4
.L_397:
        /*0098*/ 	.byte	0x04, 0x1e
        /*009a*/ 	.short	(.L_399 - .L_398)
.L_398:
        /*009c*/ 	.word	0x00000000


	//----- nvinfo : EIATTR_CBANK_PARAM_SIZE
	.align		4
.L_399:
        /*00a0*/ 	.byte	0x03, 0x19
        /*00a2*/ 	.short	0x0038


	//----- nvinfo : EIATTR_PARAM_CBANK
	.align		4
        /*00a4*/ 	.byte	0x04, 0x0a
        /*00a6*/ 	.short	(.L_401 - .L_400)
	.align		4
.L_400:
        /*00a8*/ 	.word	index@(.nv.constant0._Z31dvc_ScaLBL_D3Q7_Membrane_UnpackiPiPdiS0_iS0_)
        /*00ac*/ 	.short	0x0380
        /*00ae*/ 	.short	0x0038


	//----- nvinfo : EIATTR_SW_WAR
	.align		4
.L_401:
        /*00b0*/ 	.byte	0x04, 0x36
        /*00b2*/ 	.short	(.L_403 - .L_402)
.L_402:
        /*00b4*/ 	.word	0x00000008
.L_403:


//--------------------- .nv.info._Z44dvc_ScaLBL_D3Q7_Membrane_AssignLinkCoef_haloiiiPiPdS0_dddddS_S_S0_iiiiiii --------------------------
	.section	.nv.info._Z44dvc_ScaLBL_D3Q7_Membrane_AssignLinkCoef_haloiiiPiPdS0_dddddS_S_S0_iiiiiii,"",@"SHT_CUDA_INFO"
	.sectionflags	@""
	.align	4


	//----- nvinfo : EIATTR_CUDA_API_VERSION
	.align		4
        /*0000*/ 	.byte	0x04, 0x37
        /*0002*/ 	.short	(.L_405 - .L_404)
.L_404:
        /*0004*/ 	.word	0x00000082


	//----- nvinfo : EIATTR_KPARAM_INFO
	.align		4
.L_405:
        /*0008*/ 	.byte	0x04, 0x17
        /*000a*/ 	.short	(.L_407 - .L_406)
.L_406:
        /*000c*/ 	.word	0x00000000
        /*0010*/ 	.short	0x0014
        /*0012*/ 	.short	0x0080
        /*0014*/ 	.byte	0x00, 0xf0, 0x11, 0x00


	//----- nvinfo : EIATTR_KPARAM_INFO
	.align		4
.L_407:
        /*0018*/ 	.byte	0x04, 0x17
        /*001a*/ 	.short	(.L_409 - .L_408)
.L_408:
        /*001c*/ 	.word	0x00000000
        /*0020*/ 	.short	0x0013
        /*0022*/ 	.short	0x007c
        /*0024*/ 	.byte	0x00, 0xf0, 0x11, 0x00


	//----- nvinfo : EIATTR_KPARAM_INFO
	.align		4
.L_409:
        /*0028*/ 	.byte	0x04, 0x17
        /*002a*/ 	.short	(.L_411 - .L_410)
.L_410:
        /*002c*/ 	.word	0x00000000
        /*0030*/ 	.short	0x0012
        /*0032*/ 	.short	0x0078
        /*0034*/ 	.byte	0x00, 0xf0, 0x11, 0x00


	//----- nvinfo : EIATTR_KPARAM_INFO
	.align		4
.L_411:
        /*0038*/ 	.byte	0x04, 0x17
        /*003a*/ 	.short	(.L_413 - .L_412)
.L_412:
        /*003c*/ 	.word	0x00000000
        /*0040*/ 	.short	0x0011
        /*0042*/ 	.short	0x0074
        /*0044*/ 	.byte	0x00, 0xf0, 0x11, 0x00


	//----- nvinfo : EIATTR_KPARAM_INFO
	.align		4
.L_413:
        /*0048*/ 	.byte	0x04, 0x17
        /*004a*/ 	.short	(.L_415 - .L_414)
.L_414:
        /*004c*/ 	.word	0x00000000
        /*0050*/ 	.short	0x0010
        /*0052*/ 	.short	0x0070
        /*0054*/ 	.byte	0x00, 0xf0, 0x11, 0x00


	//----- nvinfo : EIATTR_KPARAM_INFO
	.align		4
.L_415:
        /*0058*/ 	.byte	0x04, 0x17
        /*005a*/ 	.short	(.L_417 - .L_416)
.L_416:
        /*005c*/ 	.word	0x00000000
        /*0060*/ 	.short	0x000f
        /*0062*/ 	.short	0x006c
        /*0064*/ 	.byte	0x00, 0xf0, 0x11, 0x00


	//----- nvinfo : EIATTR_KPARAM_INFO
	.align		4
.L_417:
        /*0068*/ 	.byte	0x04, 0x17
        /*006a*/ 	.short	(.L_419 - .L_418)
.L_418:
        /*006c*/ 	.word	0x00000000
        /*0070*/ 	.short	0x000e
        /*0072*/ 	.short	0x0068
        /*0074*/ 	.byte	0x00, 0xf0, 0x11, 0x00


	//----- nvinfo : EIATTR_KPARAM_INFO
	.align		4
.L_419:
        /*0078*/ 	.byte	0x04, 0x17
        /*007a*/ 	.short	(.L_421 - .L_420)
.L_420:
        /*007c*/ 	.word	0x00000000
        /*0080*/ 	.short	0x000d
        /*0082*/ 	.short	0x0060
        /*0084*/ 	.byte	0x00, 0xf5, 0x21, 0x00


	//----- nvinfo : EIATTR_KPARAM_INFO
	.align		4
.L_421:
        /*0088*/ 	.byte	0x04, 0x17
        /*008a*/ 	.short	(.L_423 - .L_422)
.L_422:
        /*008c*/ 	.word	0x00000000
        /*0090*/ 	.short	0x000c
        /*0092*/ 	.short	0x0058
        /*0094*/ 	.byte	0x00, 0xf5, 0x21, 0x00


	//----- nvinfo : EIATTR_KPARAM_INFO
	.align		4
.L_423:
        /*0098*/ 	.byte	0x04, 0x17
        /*009a*/ 	.short	(.L_425 - .L_424)
.L_424:
        /*009c*/ 	.word	0x00000000
        /*00a0*/ 	.short	0x000b
        /*00a2*/ 	.short	0x0050
        /*00a4*/ 	.byte	0x00, 0xf5, 0x21, 0x00


	//----- nvinfo : EIATTR_KPARAM_INFO
	.align		4
.L_425:
        /*00a8*/ 	.byte	0x04, 0x17
        /*00aa*/ 	.short	(.L_427 - .L_426)
.L_426:
        /*00ac*/ 	.word	0x00000000
        /*00b0*/ 	.short	0x000a
        /*00b2*/ 	.short	0x0048
        /*00b4*/ 	.byte	0x00, 0xf0, 0x21, 0x00


	//----- nvinfo : EIATTR_KPARAM_INFO
	.align		4
.L_427:
        /*00b8*/ 	.byte	0x04, 0x17
        /*00ba*/ 	.short	(.L_429 - .L_428)
.L_428:
        /*00bc*/ 	.word	0x00000000
        /*00c0*/ 	.short	0x0009
        /*00c2*/ 	.short	0x0040
        /*00c4*/ 	.byte	0x00, 0xf0, 0x21, 0x00


	//----- nvinfo : EIATTR_KPARAM_INFO
	.align		4
.L_429:
        /*00c8*/ 	.byte	0x04, 0x17
        /*00ca*/ 	.short	(.L_431 - .L_430)
.L_430:
        /*00cc*/ 	.word	0x00000000
        /*00d0*/ 	.short	0x0008
        /*00d2*/ 	.short	0x0038
        /*00d4*/ 	.byte	0x00, 0xf0, 0x21, 0x00


	//----- nvinfo : EIATTR_KPARAM_INFO
	.align		4
.L_431:
        /*00d8*/ 	.byte	0x04, 0x17
        /*00da*/ 	.short	(.L_433 - .L_432)
.L_432:
        /*00dc*/ 	.word	0x00000000
        /*00e0*/ 	.short	0x0007
        /*00e2*/ 	.short	0x0030
        /*00e4*/ 	.byte	0x00, 0xf0, 0x21, 0x00


	//----- nvinfo : EIATTR_KPARAM_INFO
	.align		4
.L_433:
        /*00e8*/ 	.byte	0x04, 0x17
        /*00ea*/ 	.short	(.L_435 - .L_434)
.L_434:
        /*00ec*/ 	.word	0x00000000
        /*00f0*/ 	.short	0x0006
        /*00f2*/ 	.short	0x0028
        /*00f4*/ 	.byte	0x00, 0xf0, 0x21, 0x00


	//----- nvinfo : EIATTR_KPARAM_INFO
	.align		4
.L_435:
        /*00f8*/ 	.byte	0x04, 0x17
        /*00fa*/ 	.short	(.L_437 - .L_436)
.L_436:
        /*00fc*/ 	.word	0x00000000
        /*0100*/ 	.short	0x0005
        /*0102*/ 	.short	0x0020
        /*0104*/ 	.byte	0x00, 0xf5, 0x21, 0x00


	//----- nvinfo : EIATTR_KPARAM_INFO
	.align		4
.L_437:
        /*0108*/ 	.byte	0x04, 0x17
        /*010a*/ 	.short	(.L_439 - .L_438)
.L_438:
        /*010c*/ 	.word	0x00000000
        /*0110*/ 	.short	0x0004
        /*0112*/ 	.short	0x0018
        /*0114*/ 	.byte	0x00, 0xf5, 0x21, 0x00


	//----- nvinfo : EIATTR_KPARAM_INFO
	.align		4
.L_439:
        /*0118*/ 	.byte	0x04, 0x17
        /*011a*/ 	.short	(.L_441 - .L_440)
.L_440:
        /*011c*/ 	.word	0x00000000
        /*0120*/ 	.short	0x0003
        /*0122*/ 	.short	0x0010
        /*0124*/ 	.byte	0x00, 0xf5, 0x21, 0x00


	//----- nvinfo : EIATTR_KPARAM_INFO
	.align		4
.L_441:
        /*0128*/ 	.byte	0x04, 0x17
        /*012a*/ 	.short	(.L_443 - .L_442)
.L_442:
        /*012c*/ 	.word	0x00000000
        /*0130*/ 	.short	0x0002
        /*0132*/ 	.short	0x0008
        /*0134*/ 	.byte	0x00, 0xf0, 0x11, 0x00


	//----- nvinfo : EIATTR_KPARAM_INFO
	.align		4
.L_443:
        /*0138*/ 	.byte	0x04, 0x17
        /*013a*/ 	.short	(.L_445 - .L_444)
.L_444:
        /*013c*/ 	.word	0x00000000
        /*0140*/ 	.short	0x0001
        /*0142*/ 	.short	0x0004
        /*0144*/ 	.byte	0x00, 0xf0, 0x11, 0x00


	//----- nvinfo : EIATTR_KPARAM_INFO
	.align		4
.L_445:
        /*0148*/ 	.byte	0x04, 0x17
        /*014a*/ 	.short	(.L_447 - .L_446)
.L_446:
        /*014c*/ 	.word	0x00000000
        /*0150*/ 	.short	0x0000
        /*0152*/ 	.short	0x0000
        /*0154*/ 	.byte	0x00, 0xf0, 0x11, 0x00


	//----- nvinfo : EIATTR_SPARSE_MMA_MASK
	.align		4
.L_447:
        /*0158*/ 	.byte	0x03, 0x50
        /*015a*/ 	.short	0x0000


	//----- nvinfo : EIATTR_MAXREG_COUNT
	.align		4
        /*015c*/ 	.byte	0x03, 0x1b
        /*015e*/ 	.short	0x00ff


	//----- nvinfo : EIATTR_MERCURY_ISA_VERSION
	.align		4
        /*0160*/ 	.byte	0x03, 0x5f
        /*0162*/ 	.short	0x0101


	//----- nvinfo : EIATTR_VRC_CTA_INIT_COUNT
	.align		4
        /*0164*/ 	.byte	0x02, 0x4a
	.zero		1
	.zero		1


	//----- nvinfo : EIATTR_EXIT_INSTR_OFFSETS
	.align		4
        /*0168*/ 	.byte	0x04, 0x1c
        /*016a*/ 	.short	(.L_449 - .L_448)


	//   ....[0]....
.L_448:
        /*016c*/ 	.word	0x00000050


	//   ....[1]....
        /*0170*/ 	.word	0x00000d80


	//   ....[2]....
        /*0174*/ 	.word	0x00000dc0


	//   ....[3]....
        /*0178*/ 	.word	0x000013a0


	//----- nvinfo : EIATTR_CRS_STACK_SIZE
	.align		4
.L_449:
        /*017c*/ 	.byte	0x04, 0x1e
        /*017e*/ 	.short	(.L_451 - .L_450)
.L_450:
        /*0180*/ 	.word	0x00000000


	//----- nvinfo : EIATTR_CBANK_PARAM_SIZE
	.align		4
.L_451:
        /*0184*/ 	.byte	0x03, 0x19
        /*0186*/ 	.short	0x0084


	//----- nvinfo : EIATTR_PARAM_CBANK
	.align		4
        /*0188*/ 	.byte	0x04, 0x0a
        /*018a*/ 	.short	(.L_453 - .L_452)
	.align		4
.L_452:
        /*018c*/ 	.word	index@(.nv.constant0._Z44dvc_ScaLBL_D3Q7_Membrane_AssignLinkCoef_haloiiiPiPdS0_dddddS_S_S0_iiiiiii)
        /*0190*/ 	.short	0x0380
        /*0192*/ 	.short	0x0084


	//----- nvinfo : EIATTR_SW_WAR
	.align		4
.L_453:
        /*0194*/ 	.byte	0x04, 0x36
        /*0196*/ 	.short	(.L_455 - .L_454)
.L_454:
        /*0198*/ 	.word	0x00000008
.L_455:


//--------------------- .nv.info._Z39dvc_ScaLBL_D3Q7_Membrane_AssignLinkCoefPiS_PdS0_S0_dddddiiiii --------------------------
	.section	.nv.info._Z39dvc_ScaLBL_D3Q7_Membrane_AssignLinkCoefPiS_PdS0_S0_dddddiiiii,"",@"SHT_CUDA_INFO"
	.sectionflags	@""
	.align	4


	//----- nvinfo : EIATTR_CUDA_API_VERSION
	.align		4
        /*0000*/ 	.byte	0x04, 0x37
        /*0002*/ 	.short	(.L_457 - .L_456)
.L_456:
        /*0004*/ 	.word	0x00000082


	//----- nvinfo : EIATTR_KPARAM_INFO
	.align		4
.L_457:
        /*0008*/ 	.byte	0x04, 0x17
        /*000a*/ 	.short	(.L_459 - .L_458)
.L_458:
        /*000c*/ 	.word	0x00000000
        /*0010*/ 	.short	0x000e
        /*0012*/ 	.short	0x0060
        /*0014*/ 	.byte	0x00, 0xf0, 0x11, 0x00


	//----- nvinfo : EIATTR_KPARAM_INFO
	.align		4
.L_459:
        /*0018*/ 	.byte	0x04, 0x17
        /*001a*/ 	.short	(.L_461 - .L_460)
.L_460:
        /*001c*/ 	.word	0x00000000
        /*0020*/ 	.short	0x000d
        /*0022*/ 	.short	0x005c
        /*0024*/ 	.byte	0x00, 0xf0, 0x11, 0x00


	//----- nvinfo : EIATTR_KPARAM_INFO
	.align		4
.L_461:
        /*0028*/ 	.byte	0x04, 0x17
        /*002a*/ 	.short	(.L_463 - .L_462)
.L_462:
        /*002c*/ 	.word	0x00000000
        /*0030*/ 	.short	0x000c
        /*0032*/ 	.short	0x0058
        /*0034*/ 	.byte	0x00, 0xf0, 0x11, 0x00


	//----- nvinfo : EIATTR_KPARAM_INFO
	.align		4
.L_463:
        /*0038*/ 	.byte	0x04, 0x17
        /*003a*/ 	.short	(.L_465 - .L_464)
.L_464:
        /*003c*/ 	.word	0x00000000
        /*0040*/ 	.short	0x000b
        /*0042*/ 	.short	0x0054
        /*0044*/ 	.byte	0x00, 0xf0, 0x11, 0x00


	//----- nvinfo : EIATTR_KPARAM_INFO
	.align		4
.L_465:
        /*0048*/ 	.byte	0x04, 0x17
        /*004a*/ 	.short	(.L_467 - .L_466)
.L_466:
        /*004c*/ 	.word	0x00000000
        /*0050*/ 	.short	0x000a
        /*0052*/ 	.short	0x0050
        /*0054*/ 	.byte	0x00, 0xf0, 0x11, 0x00


	//----- nvinfo : EIATTR_KPARAM_INFO
	.align		4
.L_467:
        /*0058*/ 	.byte	0x04, 0x17
        /*005a*/ 	.short	(.L_469 - .L_468)
.L_468:
        /*005c*/ 	.word	0x00000000
        /*0060*/ 	.short	0x0009
        /*0062*/ 	.short	0x0048
        /*0064*/ 	.byte	0x00, 0xf0, 0x21, 0x00


	//----- nvinfo : EIATTR_KPARAM_INFO
	.align		4
.L_469:
        /*0068*/ 	.byte	0x04, 0x17
        /*006a*/ 	.short	(.L_471 - .L_470)
.L_470:
        /*006c*/ 	.word	0x00000000
        /*0070*/ 	.short	0x0008
        /*0072*/ 	.short	0x0040
        /*0074*/ 	.byte	0x00, 0xf0, 0x21, 0x00


	//----- nvinfo : EIATTR_KPARAM_INFO
	.align		4
.L_471:
        /*0078*/ 	.byte	0x04, 0x17
        /*007a*/ 	.short	(.L_473 - .L_472)
.L_472:
        /*007c*/ 	.word	0x00000000
        /*0080*/ 	.short	0x0007
        /*0082*/ 	.short	0x0038
        /*0084*/ 	.byte	0x00, 0xf0, 0x21, 0x00


	//----- nvinfo : EIATTR_KPARAM_INFO
	.align		4
.L_473:
        /*0088*/ 	.byte	0x04, 0x17
        /*008a*/ 	.short	(.L_475 - .L_474)
.L_474:
        /*008c*/ 	.word	0x00000000
        /*0090*/ 	.short	0x0006
        /*0092*/ 	.short	0x0030
        /*0094*/ 	.byte	0x00, 0xf0, 0x21, 0x00


	//----- nvinfo : EIATTR_KPARAM_INFO
	.align		4
.L_475:
        /*0098*/ 	.byte	0x04, 0x17
        /*009a*/ 	.short	(.L_477 - .L_476)
.L_476:
        /*009c*/ 	.word	0x00000000
        /*00a0*/ 	.short	0x0005
        /*00a2*/ 	.short	0x0028
        /*00a4*/ 	.byte	0x00, 0xf0, 0x21, 0x00


	//----- nvinfo : EIATTR_KPARAM_INFO
	.align		4
.L_477:
        /*00a8*/ 	.byte	0x04, 0x17
        /*00aa*/ 	.short	(.L_479 - .L_478)
.L_478:
        /*00ac*/ 	.word	0x00000000
        /*00b0*/ 	.short	0x0004
        /*00b2*/ 	.short	0x0020
        /*00b4*/ 	.byte	0x00, 0xf5, 0x21, 0x00


	//----- nvinfo : EIATTR_KPARAM_INFO
	.align		4
.L_479:
        /*00b8*/ 	.byte	0x04, 0x17
        /*00ba*/ 	.short	(.L_481 - .L_480)
.L_480:
        /*00bc*/ 	.word	0x00000000
        /*00c0*/ 	.short	0x0003
        /*00c2*/ 	.short	0x0018
        /*00c4*/ 	.byte	0x00, 0xf5, 0x21, 0x00


	//----- nvinfo : EIATTR_KPARAM_INFO
	.align		4
.L_481:
        /*00c8*/ 	.byte	0x04, 0x17
        /*00ca*/ 	.short	(.L_483 - .L_482)
.L_482:
        /*00cc*/ 	.word	0x00000000
        /*00d0*/ 	.short	0x0002
        /*00d2*/ 	.short	0x0010
        /*00d4*/ 	.byte	0x00, 0xf5, 0x21, 0x00


	//----- nvinfo : EIATTR_KPARAM_INFO
	.align		4
.L_483:
        /*00d8*/ 	.byte	0x04, 0x17
        /*00da*/ 	.short	(.L_485 - .L_484)
.L_484:
        /*00dc*/ 	.word	0x00000000
        /*00e0*/ 	.short	0x0001
        /*00e2*/ 	.short	0x0008
        /*00e4*/ 	.byte	0x00, 0xf5, 0x21, 0x00


	//----- nvinfo : EIATTR_KPARAM_INFO
	.align		4
.L_485:
        /*00e8*/ 	.byte	0x04, 0x17
        /*00ea*/ 	.short	(.L_487 - .L_486)
.L_486:
        /*00ec*/ 	.word	0x00000000
        /*00f0*/ 	.short	0x0000
        /*00f2*/ 	.short	0x0000
        /*00f4*/ 	.byte	0x00, 0xf5, 0x21, 0x00


	//----- nvinfo : EIATTR_SPARSE_MMA_MASK
	.align		4
.L_487:
        /*00f8*/ 	.byte	0x03, 0x50
        /*00fa*/ 	.short	0x0000


	//----- nvinfo : EIATTR_MAXREG_COUNT
	.align		4
        /*00fc*/ 	.byte	0x03, 0x1b
        /*00fe*/ 	.short	0x00ff


	//----- nvinfo : EIATTR_MERCURY_ISA_VERSION
	.align		4
        /*0100*/ 	.byte	0x03, 0x5f
        /*0102*/ 	.short	0x0101


	//----- nvinfo : EIATTR_VRC_CTA_INIT_COUNT
	.align		4
        /*0104*/ 	.byte	0x02, 0x4a
	.zero		1
	.zero		1


	//----- nvinfo : EIATTR_EXIT_INSTR_OFFSETS
	.align		4
        /*0108*/ 	.byte	0x04, 0x1c
        /*010a*/ 	.short	(.L_489 - .L_488)


	//   ....[0]....
.L_488:
        /*010c*/ 	.word	0x00000040


	//   ....[1]....
        /*0110*/ 	.word	0x00001350


	//   ....[2]....
        /*0114*/ 	.word	0x00001c60


	//   ....[3]....
        /*0118*/ 	.word	0x00001ca0


	//   ....[4]....
        /*011c*/ 	.word	0x000020c0


	//----- nvinfo : EIATTR_CRS_STACK_SIZE
	.align		4
.L_489:
        /*0120*/ 	.byte	0x04, 0x1e
        /*0122*/ 	.short	(.L_491 - .L_490)
.L_490:
        /*0124*/ 	.word	0x00000000


	//----- nvinfo : EIATTR_CBANK_PARAM_SIZE
	.align		4
.L_491:
        /*0128*/ 	.byte	0x03, 0x19
        /*012a*/ 	.short	0x0064


	//----- nvinfo : EIATTR_PARAM_CBANK
	.align		4
        /*012c*/ 	.byte	0x04, 0x0a
        /*012e*/ 	.short	(.L_493 - .L_492)
	.align		4
.L_492:
        /*0130*/ 	.word	index@(.nv.constant0._Z39dvc_ScaLBL_D3Q7_Membrane_AssignLinkCoefPiS_PdS0_S0_dddddiiiii)
        /*0134*/ 	.short	0x0380
        /*0136*/ 	.short	0x0064


	//----- nvinfo : EIATTR_SW_WAR
	.align		4
.L_493:
        /*0138*/ 	.byte	0x04, 0x36
        /*013a*/ 	.short	(.L_495 - .L_494)
.L_494:
        /*013c*/ 	.word	0x00000008
.L_495:


//--------------------- .nv.info._Z36dvc_ScaLBL_D3Q7_AAeven_pH_ionizationPdS_S_S_ddiiii --------------------------
	.section	.nv.info._Z36dvc_ScaLBL_D3Q7_AAeven_pH_ionizationPdS_S_S_ddiiii,"",@"SHT_CUDA_INFO"
	.sectionflags	@""
	.align	4


	//----- nvinfo : EIATTR_CUDA_API_VERSION
	.align		4
        /*0000*/ 	.byte	0x04, 0x37
        /*0002*/ 	.short	(.L_497 - .L_496)
.L_496:
        /*0004*/ 	.word	0x00000082


	//----- nvinfo : EIATTR_KPARAM_INFO
	.align		4
.L_497:
        /*0008*/ 	.byte	0x04, 0x17
        /*000a*/ 	.short	(.L_499 - .L_498)
.L_498:
        /*000c*/ 	.word	0x00000000
        /*0010*/ 	.short	0x0009
        /*0012*/ 	.short	0x003c
        /*0014*/ 	.byte	0x00, 0xf0, 0x11, 0x00


	//----- nvinfo : EIATTR_KPARAM_INFO
	.align		4
.L_499:
        /*0018*/ 	.byte	0x04, 0x17
        /*001a*/ 	.short	(.L_501 - .L_500)
.L_500:
        /*001c*/ 	.word	0x00000000
        /*0020*/ 	.short	0x0008
        /*0022*/ 	.short	0x0038
        /*0024*/ 	.byte	0x00, 0xf0, 0x11, 0x00


	//----- nvinfo : EIATTR_KPARAM_INFO
	.align		4
.L_501:
        /*0028*/ 	.byte	0x04, 0x17
        /*002a*/ 	.short	(.L_503 - .L_502)
.L_502:
        /*002c*/ 	.word	0x00000000
        /*0030*/ 	.short	0x0007
        /*0032*/ 	.short	0x0034
        /*0034*/ 	.byte	0x00, 0xf0, 0x11, 0x00


	//----- nvinfo : EIATTR_KPARAM_INFO
	.align		4
.L_503:
        /*0038*/ 	.byte	0x04, 0x17
        /*003a*/ 	.short	(.L_505 - .L_504)
.L_504:
        /*003c*/ 	.word	0x00000000
        /*0040*/ 	.short	0x0006
        /*0042*/ 	.short	0x0030
        /*0044*/ 	.byte	0x00, 0xf0, 0x11, 0x00


	//----- nvinfo : EIATTR_KPARAM_INFO
	.align		4
.L_505:
        /*0048*/ 	.byte	0x04, 0x17
        /*004a*/ 	.short	(.L_507 - .L_506)
.L_506:
        /*004c*/ 	.word	0x00000000
        /*0050*/ 	.short	0x0005
        /*0052*/ 	.short	0x0028
        /*0054*/ 	.byte	0x00, 0xf0, 0x21, 0x00


	//----- nvinfo : EIATTR_KPARAM_INFO
	.align		4
.L_507:
        /*0058*/ 	.byte	0x04, 0x17
        /*005a*/ 	.short	(.L_509 - .L_508)
.L_508:
        /*005c*/ 	.word	0x00000000
        /*0060*/ 	.short	0x0004
        /*0062*/ 	.short	0x0020
        /*0064*/ 	.byte	0x00, 0xf0, 0x21, 0x00


	//----- nvinfo : EIATTR_KPARAM_INFO
	.align		4
.L_509:
        /*0068*/ 	.byte	0x04, 0x17
        /*006a*/ 	.short	(.L_511 - .L_510)
.L_510:
        /*006c*/ 	.word	0x00000000
        /*0070*/ 	.short	0x0003
        /*0072*/ 	.short	0x0018
        /*0074*/ 	.byte	0x00, 0xf5, 0x21, 0x00


	//----- nvinfo : EIATTR_KPARAM_INFO
	.align		4
.L_511:
        /*0078*/ 	.byte	0x04, 0x17
        /*007a*/ 	.short	(.L_513 - .L_512)
.L_512:
        /*007c*/ 	.word	0x00000000
        /*0080*/ 	.short	0x0002
        /*0082*/ 	.short	0x0010
        /*0084*/ 	.byte	0x00, 0xf5, 0x21, 0x00


	//----- nvinfo : EIATTR_KPARAM_INFO
	.align		4
.L_513:
        /*0088*/ 	.byte	0x04, 0x17
        /*008a*/ 	.short	(.L_515 - .L_514)
.L_514:
        /*008c*/ 	.word	0x00000000
        /*0090*/ 	.short	0x0001
        /*0092*/ 	.short	0x0008
        /*0094*/ 	.byte	0x00, 0xf5, 0x21, 0x00


	//----- nvinfo : EIATTR_KPARAM_INFO
	.align		4
.L_515:
        /*0098*/ 	.byte	0x04, 0x17
        /*009a*/ 	.short	(.L_517 - .L_516)
.L_516:
        /*009c*/ 	.word	0x00000000
        /*00a0*/ 	.short	0x0000
        /*00a2*/ 	.short	0x0000
        /*00a4*/ 	.byte	0x00, 0xf5, 0x21, 0x00


	//----- nvinfo : EIATTR_SPARSE_MMA_MASK
	.align		4
.L_517:
        /*00a8*/ 	.byte	0x03, 0x50
        /*00aa*/ 	.short	0x0000


	//----- nvinfo : EIATTR_MAXREG_COUNT
	.align		4
        /*00ac*/ 	.byte	0x03, 0x1b
        /*00ae*/ 	.short	0x00ff


	//----- nvinfo : EIATTR_MERCURY_ISA_VERSION
	.align		4
        /*00b0*/ 	.byte	0x03, 0x5f
        /*00b2*/ 	.short	0x0101


	//----- nvinfo : EIATTR_VRC_CTA_INIT_COUNT
	.align		4
        /*00b4*/ 	.byte	0x02, 0x4a
	.zero		1
	.zero		1


	//----- nvinfo : EIATTR_EXIT_INSTR_OFFSETS
	.align		4
        /*00b8*/ 	.byte	0x04, 0x1c
        /*00ba*/ 	.short	(.L_519 - .L_518)


	//   ....[0]....
.L_518:
        /*00bc*/ 	.word	0x00000030


	//   ....[1]....
        /*00c0*/ 	.word	0x00000bb0


	//----- nvinfo : EIATTR_CRS_STACK_SIZE
	.align		4
.L_519:
        /*00c4*/ 	.byte	0x04, 0x1e
        /*00c6*/ 	.short	(.L_521 - .L_520)
.L_520:
        /*00c8*/ 	.word	0x00000000


	//----- nvinfo : EIATTR_CBANK_PARAM_SIZE
	.align		4
.L_521:
        /*00cc*/ 	.byte	0x03, 0x19
        /*00ce*/ 	.short	0x0040


	//----- nvinfo : EIATTR_PARAM_CBANK
	.align		4
        /*00d0*/ 	.byte	0x04, 0x0a
        /*00d2*/ 	.short	(.L_523 - .L_522)
	.align		4
.L_522:
        /*00d4*/ 	.word	index@(.nv.constant0._Z36dvc_ScaLBL_D3Q7_AAeven_pH_ionizationPdS_S_S_ddiiii)
        /*00d8*/ 	.short	0x0380
        /*00da*/ 	.short	0x0040


	//----- nvinfo : EIATTR_SW_WAR
	.align		4
.L_523:
        /*00dc*/ 	.byte	0x04, 0x36
        /*00de*/ 	.short	(.L_525 - .L_524)
.L_524:
        /*00e0*/ 	.word	0x00000008
.L_525:


//--------------------- .nv.info._Z35dvc_ScaLBL_D3Q7_AAodd_pH_ionizationPiPdS0_S0_S0_ddiiii --------------------------
	.section	.nv.info._Z35dvc_ScaLBL_D3Q7_AAodd_pH_ionizationPiPdS0_S0_S0_ddiiii,"",@"SHT_CUDA_INFO"
	.sectionflags	@""
	.align	4


	//----- nvinfo : EIATTR_CUDA_API_VERSION
	.align		4
        /*0000*/ 	.byte	0x04, 0x37
        /*0002*/ 	.short	(.L_527 - .L_526)
.L_526:
        /*0004*/ 	.word	0x00000082


	//----- nvinfo : EIATTR_KPARAM_INFO
	.align		4
.L_527:
        /*0008*/ 	.byte	0x04, 0x17
        /*000a*/ 	.short	(.L_529 - .L_528)
.L_528:
        /*000c*/ 	.word	0x00000000
        /*0010*/ 	.short	0x000a
        /*0012*/ 	.short	0x0044
        /*0014*/ 	.byte	0x00, 0xf0, 0x11, 0x00


	//----- nvinfo : EIATTR_KPARAM_INFO
	.align		4
.L_529:
        /*0018*/ 	.byte	0x04, 0x17
        /*001a*/ 	.short	(.L_531 - .L_530)
.L_530:
        /*001c*/ 	.word	0x00000000
        /*0020*/ 	.short	0x0009
        /*0022*/ 	.short	0x0040
        /*0024*/ 	.byte	0x00, 0xf0, 0x11, 0x00


	//----- nvinfo : EIATTR_KPARAM_INFO
	.align		4
.L_531:
        /*0028*/ 	.byte	0x04, 0x17
        /*002a*/ 	.short	(.L_533 - .L_532)
.L_532:
        /*002c*/ 	.word	0x00000000
        /*0030*/ 	.short	0x0008
        /*0032*/ 	.short	0x003c
        /*0034*/ 	.byte	0x00, 0xf0, 0x11, 0x00


	//----- nvinfo : EIATTR_KPARAM_INFO
	.align		4
.L_533:
        /*0038*/ 	.byte	0x04, 0x17
        /*003a*/ 	.short	(.L_535 - .L_534)
.L_534:
        /*003c*/ 	.word	0x00000000
        /*0040*/ 	.short	0x0007
        /*0042*/ 	.short	0x0038
        /*0044*/ 	.byte	0x00, 0xf0, 0x11, 0x00


	//----- nvinfo : EIATTR_KPARAM_INFO
	.align		4
.L_535:
        /*0048*/ 	.byte	0x04, 0x17
        /*004a*/ 	.short	(.L_537 - .L_536)
.L_536:
        /*004c*/ 	.word	0x00000000
        /*0050*/ 	.short	0x0006
        /*0052*/ 	.short	0x0030
        /*0054*/ 	.byte	0x00, 0xf0, 0x21, 0x00


	//----- nvinfo : EIATTR_KPARAM_INFO
	.align		4
.L_537:
        /*0058*/ 	.byte	0x04, 0x17
        /*005a*/ 	.short	(.L_539 - .L_538)
.L_538:
        /*005c*/ 	.word	0x00000000
        /*0060*/ 	.short	0x0005
        /*0062*/ 	.short	0x0028
        /*0064*/ 	.byte	0x00, 0xf0, 0x21, 0x00


	//----- nvinfo : EIATTR_KPARAM_INFO
	.align		4
.L_539:
        /*0068*/ 	.byte	0x04, 0x17
        /*006a*/ 	.short	(.L_541 - .L_540)
.L_540:
        /*006c*/ 	.word	0x00000000
        /*0070*/ 	.short	0x0004
        /*0072*/ 	.short	0x0020
        /*0074*/ 	.byte	0x00, 0xf5, 0x21, 0x00


	//----- nvinfo : EIATTR_KPARAM_INFO
	.align		4
.L_541:
        /*0078*/ 	.byte	0x04, 0x17
        /*007a*/ 	.short	(.L_543 - .L_542)
.L_542:
        /*007c*/ 	.word	0x00000000
        /*0080*/ 	.short	0x0003
        /*0082*/ 	.short	0x0018
        /*0084*/ 	.byte	0x00, 0xf5, 0x21, 0x00


	//----- nvinfo : EIATTR_KPARAM_INFO
	.align		4
.L_543:
        /*0088*/ 	.byte	0x04, 0x17
        /*008a*/ 	.short	(.L_545 - .L_544)
.L_544:
        /*008c*/ 	.word	0x00000000
        /*0090*/ 	.short	0x0002
        /*0092*/ 	.short	0x0010
        /*0094*/ 	.byte	0x00, 0xf5, 0x21, 0x00


	//----- nvinfo : EIATTR_KPARAM_INFO
	.align		4
.L_545:
        /*0098*/ 	.byte	0x04, 0x17
        /*009a*/ 	.short	(.L_547 - .L_546)
.L_546:
        /*009c*/ 	.word	0x00000000
        /*00a0*/ 	.short	0x0001
        /*00a2*/ 	.short	0x0008
        /*00a4*/ 	.byte	0x00, 0xf5, 0x21, 0x00


	//----- nvinfo : EIATTR_KPARAM_INFO
	.align		4
.L_547:
        /*00a8*/ 	.byte	0x04, 0x17
        /*00aa*/ 	.short	(.L_549 - .L_548)
.L_548:
        /*00ac*/ 	.word	0x00000000
        /*00b0*/ 	.short	0x0000
        /*00b2*/ 	.short	0x0000
        /*00b4*/ 	.byte	0x00, 0xf5, 0x21, 0x00


	//----- nvinfo : EIATTR_SPARSE_MMA_MASK
	.align		4
.L_549:
        /*00b8*/ 	.byte	0x03, 0x50
        /*00ba*/ 	.short	0x0000


	//----- nvinfo : EIATTR_MAXREG_COUNT
	.align		4
        /*00bc*/ 	.byte	0x03, 0x1b
        /*00be*/ 	.short	0x00ff


	//----- nvinfo : EIATTR_MERCURY_ISA_VERSION
	.align		4
        /*00c0*/ 	.byte	0x03, 0x5f
        /*00c2*/ 	.short	0x0101


	//----- nvinfo : EIATTR_VRC_CTA_INIT_COUNT
	.align		4
        /*00c4*/ 	.byte	0x02, 0x4a
	.zero		1
	.zero		1


	//----- nvinfo : EIATTR_EXIT_INSTR_OFFSETS
	.align		4
        /*00c8*/ 	.byte	0x04, 0x1c
        /*00ca*/ 	.short	(.L_551 - .L_550)


	//   ....[0]....
.L_550:
        /*00cc*/ 	.word	0x00000030


	//   ....[1]....
        /*00d0*/ 	.word	0x00000c50


	//----- nvinfo : EIATTR_CRS_STACK_SIZE
	.align		4
.L_551:
        /*00d4*/ 	.byte	0x04, 0x1e
        /*00d6*/ 	.short	(.L_553 - .L_552)
.L_552:
        /*00d8*/ 	.word	0x00000000


	//----- nvinfo : EIATTR_CBANK_PARAM_SIZE
	.align		4
.L_553:
        /*00dc*/ 	.byte	0x03, 0x19
        /*00de*/ 	.short	0x0048


	//----- nvinfo : EIATTR_PARAM_CBANK
	.align		4
        /*00e0*/ 	.byte	0x04, 0x0a
        /*00e2*/ 	.short	(.L_555 - .L_554)
	.align		4
.L_554:
        /*00e4*/ 	.word	index@(.nv.constant0._Z35dvc_ScaLBL_D3Q7_AAodd_pH_ionizationPiPdS0_S0_S0_ddiiii)
        /*00e8*/ 	.short	0x0380
        /*00ea*/ 	.short	0x0048


	//----- nvinfo : EIATTR_SW_WAR
	.align		4
.L_555:
        /*00ec*/ 	.byte	0x04, 0x36
        /*00ee*/ 	.short	(.L_557 - .L_556)
.L_556:
        /*00f0*/ 	.word	0x00000008
.L_557:


//--------------------- .nv.callgraph             --------------------------
	.section	.nv.callgraph,"",@"SHT_CUDA_CALLGRAPH"
	.align	4
	.sectionentsize	8
	.align		4
        /*0000*/ 	.word	0x00000000
	.align		4
        /*0004*/ 	.word	0xffffffff
	.align		4
        /*0008*/ 	.word	0x00000000
	.align		4
        /*000c*/ 	.word	0xfffffffe
	.align		4
        /*0010*/ 	.word	0x00000000
	.align		4
        /*0014*/ 	.word	0xfffffffd
	.align		4
        /*0018*/ 	.word	0x00000000
	.align		4
        /*001c*/ 	.word	0xfffffffc


//--------------------- .text._Z29dvc_ScaLBL_D3Q7_AAeven_Ion_v0PdS_S_S_S_S_S_diddiii --------------------------
	.section	.text._Z29dvc_ScaLBL_D3Q7_AAeven_Ion_v0PdS_S_S_S_S_S_diddiii,"ax",@progbits
	.align	128
        .global         _Z29dvc_ScaLBL_D3Q7_AAeven_Ion_v0PdS_S_S_S_S_S_diddiii
        .type           _Z29dvc_ScaLBL_D3Q7_AAeven_Ion_v0PdS_S_S_S_S_S_diddiii,@function
        .size           _Z29dvc_ScaLBL_D3Q7_AAeven_Ion_v0PdS_S_S_S_S_S_diddiii,(.L_x_173 - _Z29dvc_ScaLBL_D3Q7_AAeven_Ion_v0PdS_S_S_S_S_S_diddiii)
        .other          _Z29dvc_ScaLBL_D3Q7_AAeven_Ion_v0PdS_S_S_S_S_S_diddiii,@"STO_CUDA_ENTRY STV_DEFAULT"
_Z29dvc_ScaLBL_D3Q7_AAeven_Ion_v0PdS_S_S_S_S_S_diddiii:
.text._Z29dvc_ScaLBL_D3Q7_AAeven_Ion_v0PdS_S_S_S_S_S_diddiii:
[----:B------:R-:W-:Y:S08]  /*0000*/  LDC R1, c[0x0][0x37c] ;  /* 0x0000df00ff017b82 */ /* 0x000ff00000000800 */
[----:B------:R-:W0:Y:S02]  /*0010*/  LDC R13, c[0x0][0x3e0] ;  /* 0x0000f800ff0d7b82 */ /* 0x000e240000000800 */
[----:B0-----:R-:W-:-:S13]  /*0020*/  ISETP.GE.AND P0, PT, R13, -0x7ffff, PT ;  /* 0xfff800010d00780c */ /* 0x001fda0003f06270 */
[----:B------:R-:W-:Y:S05]  /*0030*/  @!P0 EXIT ;  /* 0x000000000000894d */ /* 0x000fea0003800000 */
[----:B------:R-:W0:Y:S01]  /*0040*/  LDCU UR5, c[0x0][0x3d4] ;  /* 0x00007a80ff0577ac */ /* 0x000e220008000800 */
[----:B------:R-:W1:Y:S01]  /*0050*/  LDC.64 R10, c[0x0][0x3d0] ;  /* 0x0000f400ff0a7b82 */ /* 0x000e620000000a00 */
[----:B------:R-:W-:Y:S01]  /*0060*/  IMAD.MOV.U32 R4, RZ, RZ, 0x1 ;  /* 0x00000001ff047424 */ /* 0x000fe200078e00ff */
[----:B------:R-:W2:Y:S01]  /*0070*/  LDCU UR4, c[0x0][0x3c0] ;  /* 0x00007800ff0477ac */ /* 0x000ea20008000800 */
[----:B------:R-:W3:Y:S05]  /*0080*/  LDCU.64 UR6, c[0x0][0x3b8] ;  /* 0x00007700ff0677ac */ /* 0x000eea0008000a00 */
[----:B------:R-:W4:Y:S01]  /*0090*/  LDC R0, c[0x0][0x360] ;  /* 0x0000d800ff007b82 */ /* 0x000f220000000800 */
[----:B0-----:R-:W1:Y:S02]  /*00a0*/  MUFU.RCP64H R5, UR5 ;  /* 0x0000000500057d08 */ /* 0x001e640008001800 */
[----:B-1----:R-:W-:-:S08]  /*00b0*/  DFMA R2, R4, -R10, 1 ;  /* 0x3ff000000402742b */ /* 0x002fd0000000080a */
[----:B------:R-:W-:Y:S02]  /*00c0*/  DFMA R6, R2, R2, R2 ;  /* 0x000000020206722b */ /* 0x000fe40000000002 */
[----:B--2---:R-:W3:Y:S01]  /*00d0*/  I2F.F64 R2, UR4 ;  /* 0x0000000400027d12 */ /* 0x004ee20008201c00 */
[----:B------:R-:W0:Y:S05]  /*00e0*/  S2UR UR4, SR_CTAID.X ;  /* 0x00000000000479c3 */ /* 0x000e2a0000002500 */
[----:B------:R-:W-:-:S08]  /*00f0*/  DFMA R6, R4, R6, R4 ;  /* 0x000000060406722b */ /* 0x000fd00000000004 */
[----:B------:R-:W-:Y:S02]  /*0100*/  DFMA R4, R6, -R10, 1 ;  /* 0x3ff000000604742b */ /* 0x000fe4000000080a */
[----:B---3--:R-:W-:-:S06]  /*0110*/  DMUL R8, R2, UR6 ;  /* 0x0000000602087c28 */ /* 0x008fcc0008000000 */
[----:B------:R-:W-:Y:S02]  /*0120*/  DFMA R2, R6, R4, R6 ;  /* 0x000000040602722b */ /* 0x000fe40000000006 */
[----:B------:R-:W1:Y:S01]  /*0130*/  S2R R5, SR_TID.X ;  /* 0x0000000000057919 */ /* 0x000e620000002100 */
[----:B------:R-:W-:Y:S02]  /*0140*/  SHF.R.S32.HI R4, RZ, 0x1f, R13 ;  /* 0x0000001fff047819 */ /* 0x000fe4000001140d */
[----:B------:R-:W-:Y:S02]  /*0150*/  FSETP.GEU.AND P1, PT, |R9|, 6.5827683646048100446e-37, PT ;  /* 0x036000000900780b */ /* 0x000fe40003f2e200 */
[----:B------:R-:W-:Y:S01]  /*0160*/  LEA.HI R4, R4, R13, RZ, 0x13 ;  /* 0x0000000d04047211 */ /* 0x000fe200078f98ff */
[----:B------:R-:W-:-:S08]  /*0170*/  DMUL R6, R8, R2 ;  /* 0x0000000208067228 */ /* 0x000fd00000000000 */
[----:B------:R-:W-:-:S08]  /*0180*/  DFMA R10, R6, -R10, R8 ;  /* 0x8000000a060a722b */ /* 0x000fd00000000008 */
[----:B------:R-:W-:-:S10]  /*0190*/  DFMA R2, R2, R10, R6 ;  /* 0x0000000a0202722b */ /* 0x000fd40000000006 */
[----:B------:R-:W-:-:S05]  /*01a0*/  FFMA R6, RZ, UR5, R3 ;  /* 0x00000005ff067c23 */ /* 0x000fca0008000003 */
[----:B------:R-:W-:Y:S02]  /*01b0*/  FSETP.GT.AND P0, PT, |R6|, 1.469367938527859385e-39, PT ;  /* 0x001000000600780b */ /* 0x000fe40003f04200 */
[----:B------:R-:W-:-:S05]  /*01c0*/  SHF.R.S32.HI R6, RZ, 0x13, R4 ;  /* 0x00000013ff067819 */ /* 0x000fca0000011404 */
[----:B------:R-:W-:-:S06]  /*01d0*/  IMAD.MOV R4, RZ, RZ, -R6 ;  /* 0x000000ffff047224 */ /* 0x000fcc00078e0a06 */
[----:B01--4-:R-:W-:Y:S05]  /*01e0*/  @P0 BRA P1, `(.L_x_0) ;  /* 0x0000000000100947 */ /* 0x013fea0000800000 */
[----:B------:R-:W-:-:S07]  /*01f0*/  MOV R24, 0x210 ;  /* 0x0000021000187802 */ /* 0x000fce0000000f00 */
[----:B------:R-:W-:Y:S05]  /*0200*/  CALL.REL.NOINC `($__internal_0_$__cuda_sm20_div_rn_f64_full) ;  /* 0x0000000800207944 */ /* 0x000fea0003c00000 */
[----:B------:R-:W-:Y:S01]  /*0210*/  IMAD.MOV.U32 R2, RZ, RZ, R14 ;  /* 0x000000ffff027224 */ /* 0x000fe200078e000e */
[----:B------:R-:W-:-:S07]  /*0220*/  MOV R3, R15 ;  /* 0x0000000f00037202 */ /* 0x000fce0000000f00 */
.L_x_0:
[----:B------:R-:W0:Y:S01]  /*0230*/  LDC.64 R16, c[0x0][0x3c8] ;  /* 0x0000f200ff107b82 */ /* 0x000e220000000a00 */
[----:B------:R-:W1:Y:S01]  /*0240*/  LDCU UR6, c[0x0][0x3d8] ;  /* 0x00007b00ff0677ac */ /* 0x000e620008000800 */
[----:B------:R-:W-:Y:S02]  /*0250*/  IMAD R7, R0, UR4, RZ ;  /* 0x0000000400077c24 */ /* 0x000fe4000f8e02ff */
[----:B------:R-:W-:Y:S01]  /*0260*/  IMAD.MOV.U32 R10, RZ, RZ, 0x0 ;  /* 0x00000000ff0a7424 */ /* 0x000fe200078e00ff */
[----:B------:R-:W2:Y:S01]  /*0270*/  LDCU.64 UR4, c[0x0][0x358] ;  /* 0x00006b00ff0477ac */ /* 0x000ea20008000a00 */
[----:B------:R-:W-:Y:S02]  /*0280*/  IMAD R6, R6, R7, R7 ;  /* 0x0000000706067224 */ /* 0x000fe400078e0207 */
[----:B------:R-:W3:Y:S01]  /*0290*/  LDC R8, c[0x0][0x3e0] ;  /* 0x0000f800ff087b82 */ /* 0x000ee20000000800 */
[----:B------:R-:W-:Y:S01]  /*02a0*/  IMAD.MOV.U32 R11, RZ, RZ, 0x3ff00000 ;  /* 0x3ff00000ff0b7424 */ /* 0x000fe200078e00ff */
[----:B------:R-:W4:Y:S01]  /*02b0*/  LDCU UR7, c[0x0][0x3dc] ;  /* 0x00007b80ff0777ac */ /* 0x000f220008000800 */
[----:B-1----:R-:W-:-:S04]  /*02c0*/  IADD3 R5, PT, PT, R6, UR6, R5 ;  /* 0x0000000606057c10 */ /* 0x002fc8000fffe005 */
[C---:B0-----:R-:W-:Y:S02]  /*02d0*/  DFMA R10, R16.reuse, -0.5, R10 ;  /* 0xbfe00000100a782b */ /* 0x041fe4000000000a */
[C---:B------:R-:W-:Y:S02]  /*02e0*/  DADD R12, -R16.reuse, 1 ;  /* 0x3ff00000100c7429 */ /* 0x040fe40000000100 */
[C---:B------:R-:W-:Y:S02]  /*02f0*/  DMUL R14, R16.reuse, 0.25 ;  /* 0x3fd00000100e7828 */ /* 0x040fe40000000000 */
[----:B------:R-:W-:Y:S01]  /*0300*/  DMUL R16, R16, 0.125 ;  /* 0x3fc0000010107828 */ /* 0x000fe20000000000 */
[C---:B---3--:R-:W-:Y:S01]  /*0310*/  LEA R7, R8.reuse, R5, 0x2 ;  /* 0x0000000508077211 */ /* 0x048fe200078e10ff */
[C-C-:B------:R-:W-:Y:S02]  /*0320*/  IMAD R9, R8.reuse, 0x6, R5.reuse ;  /* 0x0000000608097824 */ /* 0x140fe400078e0205 */
[----:B--2-4-:R-:W-:-:S07]  /*0330*/  IMAD R77, R8, 0x2, R5 ;  /* 0x00000002084d7824 */ /* 0x014fce00078e0205 */
.L_x_3:
[----:B------:R-:W-:Y:S01]  /*0340*/  ISETP.GE.AND P0, PT, R5, UR7, PT ;  /* 0x0000000705007c0c */ /* 0x000fe2000bf06270 */
[----:B------:R-:W-:Y:S01]  /*0350*/  VIADD R4, R4, 0x1 ;  /* 0x0000000104047836 */ /* 0x000fe20000000000 */
[----:B------:R-:W-:Y:S04]  /*0360*/  BSSY.RECONVERGENT B0, `(.L_x_1) ;  /* 0x000006c000007945 */ /* 0x000fe80003800200 */
[----:B------:R-:W-:-:S07]  /*0370*/  ISETP.NE.AND P1, PT, R4, 0x1, PT ;  /* 0x000000010400780c */ /* 0x000fce0003f25270 */
[----:B0-----:R-:W-:Y:S06]  /*0380*/  @P0 BRA `(.L_x_2) ;  /* 0x0000000400a40947 */ /* 0x001fec0003800000 */
[----:B------:R-:W0:Y:S08]  /*0390*/  LDC.64 R20, c[0x0][0x380] ;  /* 0x0000e000ff147b82 */ /* 0x000e300000000a00 */
[----:B------:R-:W1:Y:S08]  /*03a0*/  LDC.64 R42, c[0x0][0x388] ;  /* 0x0000e200ff2a7b82 */ /* 0x000e700000000a00 */
[----:B------:R-:W2:Y:S08]  /*03b0*/  LDC.64 R30, c[0x0][0x3a8] ;  /* 0x0000ea00ff1e7b82 */ /* 0x000eb00000000a00 */
[----:B------:R-:W3:Y:S01]  /*03c0*/  LDC R6, c[0x0][0x3e0] ;  /* 0x0000f800ff067b82 */ /* 0x000ee20000000800 */
[----:B0-----:R-:W-:-:S04]  /*03d0*/  IMAD.WIDE R40, R5, 0x8, R20 ;  /* 0x0000000805287825 */ /* 0x001fc800078e0214 */
[----:B------:R-:W-:Y:S01]  /*03e0*/  IMAD.WIDE R32, R77, 0x8, R20 ;  /* 0x000000084d207825 */ /* 0x000fe200078e0214 */
[----:B------:R-:W4:Y:S02]  /*03f0*/  LDG.E.64 R58, desc[UR4][R40.64] ;  /* 0x00000004283a7981 */ /* 0x000f24000c1e1b00 */
[----:B------:R-:W0:Y:S01]  /*0400*/  LDC.64 R34, c[0x0][0x3b0] ;  /* 0x0000ec00ff227b82 */ /* 0x000e220000000a00 */
[C---:B-1----:R-:W-:Y:S01]  /*0410*/  IMAD.WIDE R42, R5.reuse, 0x8, R42 ;  /* 0x00000008052a7825 */ /* 0x042fe200078e022a */
[----:B------:R-:W5:Y:S05]  /*0420*/  LDG.E.64 R52, desc[UR4][R32.64] ;  /* 0x0000000420347981 */ /* 0x000f6a000c1e1b00 */
[----:B------:R-:W4:Y:S01]  /*0430*/  LDG.E.64 R42, desc[UR4][R42.64] ;  /* 0x000000042a2a7981 */ /* 0x000f22000c1e1b00 */
[----:B--2---:R-:W-:Y:S01]  /*0440*/  IMAD.WIDE R30, R5, 0x8, R30 ;  /* 0x00000008051e7825 */ /* 0x004fe200078e021e */
[----:B------:R-:W1:Y:S04]  /*0450*/  LDC.64 R64, c[0x0][0x390] ;  /* 0x0000e400ff407b82 */ /* 0x000e680000000a00 */
[----:B------:R-:W4:Y:S01]  /*0460*/  LDG.E.64 R56, desc[UR4][R30.64] ;  /* 0x000000041e387981 */ /* 0x000f22000c1e1b00 */
[----:B---3--:R-:W-:-:S05]  /*0470*/  IMAD.WIDE R36, R6, 0x8, R40 ;  /* 0x0000000806247825 */ /* 0x008fca00078e0228 */
[----:B------:R-:W5:Y:S01]  /*0480*/  LDG.E.64 R18, desc[UR4][R36.64] ;  /* 0x0000000424127981 */ /* 0x000f62000c1e1b00 */
[----:B------:R-:W-:-:S04]  /*0490*/  IMAD.WIDE R38, R6, 0x8, R30 ;  /* 0x0000000806267825 */ /* 0x000fc800078e021e */
[----:B------:R-:W-:Y:S01]  /*04a0*/  IMAD.WIDE R24, R7, 0x8, R20 ;  /* 0x0000000807187825 */ /* 0x000fe200078e0214 */
[----:B------:R2:W3:Y:S03]  /*04b0*/  LDG.E.64 R50, desc[UR4][R38.64] ;  /* 0x0000000426327981 */ /* 0x0004e6000c1e1b00 */
[C---:B------:R-:W-:Y:S01]  /*04c0*/  IMAD.WIDE R28, R6.reuse, 0x8, R32 ;  /* 0x00000008061c7825 */ /* 0x040fe200078e0220 */
[----:B------:R-:W3:Y:S03]  /*04d0*/  LDG.E.64 R26, desc[UR4][R24.64] ;  /* 0x00000004181a7981 */ /* 0x000ee6000c1e1b00 */
[----:B------:R-:W-:Y:S01]  /*04e0*/  IMAD.WIDE R60, R6, 0x8, R38 ;  /* 0x00000008063c7825 */ /* 0x000fe200078e0226 */
[----:B------:R-:W3:Y:S03]  /*04f0*/  LDG.E.64 R44, desc[UR4][R28.64] ;  /* 0x000000041c2c7981 */ /* 0x000ee6000c1e1b00 */
[----:B------:R-:W-:-:S02]  /*0500*/  IMAD.WIDE R20, R9, 0x8, R20 ;  /* 0x0000000809147825 */ /* 0x000fc400078e0214 */
[----:B------:R-:W3:Y:S02]  /*0510*/  LDG.E.64 R60, desc[UR4][R60.64] ;  /* 0x000000043c3c7981 */ /* 0x000ee4000c1e1b00 */
[----:B------:R-:W-:Y:S02]  /*0520*/  IMAD.WIDE R22, R6, 0x8, R24 ;  /* 0x0000000806167825 */ /* 0x000fe400078e0218 */
[----:B------:R-:W3:Y:S04]  /*0530*/  LDG.E.64 R30, desc[UR4][R20.64] ;  /* 0x00000004141e7981 */ /* 0x000ee8000c1e1b00 */
[----:B------:R-:W3:Y:S01]  /*0540*/  LDG.E.64 R48, desc[UR4][R22.64] ;  /* 0x0000000416307981 */ /* 0x000ee2000c1e1b00 */
[----:B0-----:R-:W-:-:S04]  /*0550*/  IMAD.WIDE R34, R5, 0x8, R34 ;  /* 0x0000000805227825 */ /* 0x001fc800078e0222 */
[C---:B------:R-:W-:Y:S02]  /*0560*/  IMAD.WIDE R54, R6.reuse, 0x8, R34 ;  /* 0x0000000806367825 */ /* 0x040fe400078e0222 */
[----:B------:R-:W3:Y:S02]  /*0570*/  LDG.E.64 R34, desc[UR4][R34.64] ;  /* 0x0000000422227981 */ /* 0x000ee4000c1e1b00 */
[----:B--2---:R-:W-:Y:S02]  /*0580*/  IMAD.WIDE R38, R6, 0x8, R54 ;  /* 0x0000000806267825 */ /* 0x004fe400078e0236 */
[----:B------:R-:W2:Y:S04]  /*0590*/  LDG.E.64 R54, desc[UR4][R54.64] ;  /* 0x0000000436367981 */ /* 0x000ea8000c1e1b00 */
[----:B------:R-:W2:Y:S01]  /*05a0*/  LDG.E.64 R38, desc[UR4][R38.64] ;  /* 0x0000000426267981 */ /* 0x000ea2000c1e1b00 */
[----:B-1----:R-:W-:-:S04]  /*05b0*/  IMAD.WIDE R64, R5, 0x8, R64 ;  /* 0x0000000805407825 */ /* 0x002fc800078e0240 */
[----:B------:R-:W-:Y:S01]  /*05c0*/  IMAD.WIDE R74, R6, 0x8, R64 ;  /* 0x00000008064a7825 */ /* 0x000fe200078e0240 */
[----:B----4-:R-:W-:Y:S02]  /*05d0*/  DMUL R62, R42, R56 ;  /* 0x000000382a3e7228 */ /* 0x010fe40000000000 */
[----:B-----5:R-:W-:-:S08]  /*05e0*/  DADD R46, R52, -R18 ;  /* 0x00000000342e7229 */ /* 0x020fd00000000812 */
[----:B------:R-:W-:-:S08]  /*05f0*/  DADD R66, R46, -R62 ;  /* 0x000000002e427229 */ /* 0x000fd0000000083e */
[----:B------:R-:W-:Y:S02]  /*0600*/  DMUL R66, R10, R66 ;  /* 0x000000420a427228 */ /* 0x000fe40000000000 */
[----:B---3--:R-:W-:Y:S02]  /*0610*/  DMUL R46, R42, R50 ;  /* 0x000000322a2e7228 */ /* 0x008fe40000000000 */
[----:B------:R-:W-:-:S03]  /*0620*/  DADD R70, R26, -R44 ;  /* 0x000000001a467229 */ /* 0x000fc6000000082c */
[----:B------:R0:W-:Y:S01]  /*0630*/  STG.E.64 desc[UR4][R64.64], R66 ;  /* 0x0000004240007986 */ /* 0x0001e2000c101b04 */
[----:B------:R-:W-:Y:S02]  /*0640*/  DMUL R68, R42, R60 ;  /* 0x0000003c2a447228 */ /* 0x000fe40000000000 */
[----:B------:R-:W-:Y:S02]  /*0650*/  DADD R72, R30, -R48 ;  /* 0x000000001e487229 */ /* 0x000fe40000000830 */
[----:B------:R-:W-:Y:S01]  /*0660*/  DADD R70, R70, -R46 ;  /* 0x0000000046467229 */ /* 0x000fe2000000082e */
[----:B0-----:R-:W0:Y:S05]  /*0670*/  LDC.64 R66, c[0x0][0x398] ;  /* 0x0000e600ff427b82 */ /* 0x001e2a0000000a00 */
[----:B------:R-:W-:-:S02]  /*0680*/  DADD R72, R72, -R68 ;  /* 0x0000000048487229 */ /* 0x000fc40000000844 */
[----:B------:R-:W-:-:S06]  /*0690*/  DMUL R70, R10, R70 ;  /* 0x000000460a467228 */ /* 0x000fcc0000000000 */
[----:B------:R-:W-:Y:S01]  /*06a0*/  DMUL R72, R10, R72 ;  /* 0x000000480a487228 */ /* 0x000fe20000000000 */
[----:B------:R1:W-:Y:S01]  /*06b0*/  STG.E.64 desc[UR4][R74.64], R70 ;  /* 0x000000464a007986 */ /* 0x0003e2000c101b04 */
[----:B------:R-:W-:Y:S01]  /*06c0*/  DMUL R34, R34, R2 ;  /* 0x0000000222227228 */ /* 0x000fe20000000000 */
[----:B-1----:R-:W-:-:S04]  /*06d0*/  IMAD.WIDE R74, R6, 0x8, R74 ;  /* 0x00000008064a7825 */ /* 0x002fc800078e024a */
[----:B0-----:R-:W-:Y:S01]  /*06e0*/  IMAD.WIDE R66, R5, 0x8, R66 ;  /* 0x0000000805427825 */ /* 0x001fe200078e0242 */
[----:B------:R-:W-:Y:S04]  /*06f0*/  STG.E.64 desc[UR4][R74.64], R72 ;  /* 0x000000484a007986 */ /* 0x000fe8000c101b04 */
[----:B------:R0:W-:Y:S01]  /*0700*/  STG.E.64 desc[UR4][R66.64], R62 ;  /* 0x0000003e42007986 */ /* 0x0001e2000c101b04 */
[----:B------:R-:W-:Y:S01]  /*0710*/  IMAD.WIDE R64, R6, 0x8, R66 ;  /* 0x0000000806407825 */ /* 0x000fe200078e0242 */
[-C--:B--2---:R-:W-:Y:S01]  /*0720*/  DMUL R54, R54, R2.reuse ;  /* 0x0000000236367228 */ /* 0x084fe20000000000 */
[----:B0-----:R-:W0:Y:S01]  /*0730*/  LDC.64 R66, c[0x0][0x3a0] ;  /* 0x0000e800ff427b82 */ /* 0x001e220000000a00 */
[----:B------:R-:W-:Y:S02]  /*0740*/  DMUL R38, R38, R2 ;  /* 0x0000000226267228 */ /* 0x000fe40000000000 */
[----:B------:R-:W-:-:S02]  /*0750*/  DMUL R58, R12, R58 ;  /* 0x0000003a0c3a7228 */ /* 0x000fc40000000000 */
[----:B------:R-:W-:Y:S01]  /*0760*/  DADD R56, R56, R34 ;  /* 0x0000000038387229 */ /* 0x000fe20000000022 */
[----:B------:R-:W-:Y:S01]  /*0770*/  MOV R70, 0x0 ;  /* 0x0000000000467802 */ /* 0x000fe20000000f00 */
[----:B------:R-:W-:Y:S01]  /*0780*/  IMAD.MOV.U32 R71, RZ, RZ, 0x3ff00000 ;  /* 0x3ff00000ff477424 */ /* 0x000fe200078e00ff */
[----:B------:R-:W-:Y:S02]  /*0790*/  DADD R50, R50, R54 ;  /* 0x0000000032327229 */ /* 0x000fe40000000036 */
[----:B------:R-:W-:Y:S02]  /*07a0*/  DADD R60, R60, R38 ;  /* 0x000000003c3c7229 */ /* 0x000fe40000000026 */
[----:B------:R-:W-:Y:S02]  /*07b0*/  DMUL R34, R42, R34 ;  /* 0x000000222a227228 */ /* 0x000fe40000000000 */
[----:B------:R-:W-:Y:S02]  /*07c0*/  DFMA R58, R14, R42, R58 ;  /* 0x0000002a0e3a722b */ /* 0x000fe4000000003a */
[----:B------:R-:W-:-:S02]  /*07d0*/  DMUL R54, R42, R54 ;  /* 0x000000362a367228 */ /* 0x000fc40000000000 */
[----:B------:R-:W-:Y:S02]  /*07e0*/  DMUL R38, R42, R38 ;  /* 0x000000262a267228 */ /* 0x000fe40000000000 */
[--C-:B------:R-:W-:Y:S02]  /*07f0*/  DFMA R62, R56, 4, R70.reuse ;  /* 0x40100000383e782b */ /* 0x100fe40000000046 */
[----:B------:R-:W-:Y:S02]  /*0800*/  DMUL R42, R16, R42 ;  /* 0x0000002a102a7228 */ /* 0x000fe40000000000 */
[C---:B------:R-:W-:Y:S01]  /*0810*/  DMUL R52, R12.reuse, R52 ;  /* 0x000000340c347228 */ /* 0x040fe20000000000 */
[----:B0-----:R-:W-:Y:S01]  /*0820*/  IMAD.WIDE R66, R5, 0x8, R66 ;  /* 0x0000000805427825 */ /* 0x001fe200078e0242 */
[----:B------:R0:W-:Y:S01]  /*0830*/  STG.E.64 desc[UR4][R64.64], R46 ;  /* 0x0000002e40007986 */ /* 0x0001e2000c101b04 */
[----:B------:R-:W-:Y:S02]  /*0840*/  DMUL R30, R12, R30 ;  /* 0x0000001e0c1e7228 */ /* 0x000fe40000000000 */
[----:B------:R-:W-:Y:S01]  /*0850*/  IMAD.WIDE R72, R6, 0x8, R64 ;  /* 0x0000000806487825 */ /* 0x000fe200078e0240 */
[----:B------:R-:W-:-:S02]  /*0860*/  DFMA R56, R56, -4, R70 ;  /* 0xc01000003838782b */ /* 0x000fc40000000046 */
[----:B------:R-:W-:Y:S02]  /*0870*/  DMUL R18, R12, R18 ;  /* 0x000000120c127228 */ /* 0x000fe40000000000 */
[----:B------:R-:W-:Y:S02]  /*0880*/  DFMA R52, R42, R62, R52 ;  /* 0x0000003e2a34722b */ /* 0x000fe40000000034 */
[----:B------:R-:W-:Y:S02]  /*0890*/  DMUL R26, R12, R26 ;  /* 0x0000001a0c1a7228 */ /* 0x000fe40000000000 */
[C-C-:B0-----:R-:W-:Y:S02]  /*08a0*/  DFMA R46, R50.reuse, 4, R70.reuse ;  /* 0x40100000322e782b */ /* 0x141fe40000000046 */
[--C-:B------:R-:W-:Y:S02]  /*08b0*/  DFMA R64, R50, -4, R70.reuse ;  /* 0xc01000003240782b */ /* 0x100fe40000000046 */
[----:B------:R-:W-:Y:S01]  /*08c0*/  DFMA R50, R60, 4, R70 ;  /* 0x401000003c32782b */ /* 0x000fe20000000046 */
[----:B------:R-:W-:Y:S01]  /*08d0*/  IMAD.WIDE R62, R6, 0x8, R66 ;  /* 0x00000008063e7825 */ /* 0x000fe200078e0242 */
[----:B------:R-:W-:-:S02]  /*08e0*/  DMUL R44, R12, R44 ;  /* 0x0000002c0c2c7228 */ /* 0x000fc40000000000 */
[----:B------:R-:W-:Y:S02]  /*08f0*/  DFMA R60, R60, -4, R70 ;  /* 0xc01000003c3c782b */ /* 0x000fe40000000046 */
[----:B------:R-:W-:Y:S02]  /*0900*/  DMUL R48, R12, R48 ;  /* 0x000000300c307228 */ /* 0x000fe40000000000 */
[C---:B------:R-:W-:Y:S01]  /*0910*/  DFMA R50, R42.reuse, R50, R30 ;  /* 0x000000322a32722b */ /* 0x040fe2000000001e */
[----:B------:R-:W-:Y:S01]  /*0920*/  IMAD.WIDE R30, R6, 0x8, R62 ;  /* 0x00000008061e7825 */ /* 0x000fe200078e023e */
[C---:B------:R-:W-:Y:S01]  /*0930*/  DFMA R18, R42.reuse, R56, R18 ;  /* 0x000000382a12722b */ /* 0x040fe20000000012 */
[----:B------:R0:W-:Y:S01]  /*0940*/  STG.E.64 desc[UR4][R72.64], R68 ;  /* 0x0000004448007986 */ /* 0x0001e2000c101b04 */
[C---:B------:R-:W-:Y:S02]  /*0950*/  DFMA R26, R42.reuse, R46, R26 ;  /* 0x0000002e2a1a722b */ /* 0x040fe4000000001a */
[C---:B------:R-:W-:Y:S01]  /*0960*/  DFMA R44, R42.reuse, R64, R44 ;  /* 0x000000402a2c722b */ /* 0x040fe2000000002c */
[----:B------:R0:W-:Y:S01]  /*0970*/  STG.E.64 desc[UR4][R66.64], R34 ;  /* 0x0000002242007986 */ /* 0x0001e2000c101b04 */
[----:B------:R-:W-:-:S03]  /*0980*/  DFMA R48, R42, R60, R48 ;  /* 0x0000003c2a30722b */ /* 0x000fc60000000030 */
[----:B------:R0:W-:Y:S04]  /*0990*/  STG.E.64 desc[UR4][R62.64], R54 ;  /* 0x000000363e007986 */ /* 0x0001e8000c101b04 */
[----:B------:R0:W-:Y:S04]  /*09a0*/  STG.E.64 desc[UR4][R30.64], R38 ;  /* 0x000000261e007986 */ /* 0x0001e8000c101b04 */
[----:B------:R0:W-:Y:S04]  /*09b0*/  STG.E.64 desc[UR4][R40.64], R58 ;  /* 0x0000003a28007986 */ /* 0x0001e8000c101b04 */
[----:B------:R0:W-:Y:S04]  /*09c0*/  STG.E.64 desc[UR4][R36.64], R52 ;  /* 0x0000003424007986 */ /* 0x0001e8000c101b04 */
[----:B------:R0:W-:Y:S04]  /*09d0*/  STG.E.64 desc[UR4][R32.64], R18 ;  /* 0x0000001220007986 */ /* 0x0001e8000c101b04 */
[----:B------:R0:W-:Y:S04]  /*09e0*/  STG.E.64 desc[UR4][R28.64], R26 ;  /* 0x0000001a1c007986 */ /* 0x0001e8000c101b04 */
[----:B------:R0:W-:Y:S04]  /*09f0*/  STG.E.64 desc[UR4][R24.64], R44 ;  /* 0x0000002c18007986 */ /* 0x0001e8000c101b04 */
[----:B------:R0:W-:Y:S04]  /*0a00*/  STG.E.64 desc[UR4][R22.64], R50 ;  /* 0x0000003216007986 */ /* 0x0001e8000c101b04 */
[----:B------:R0:W-:Y:S02]  /*0a10*/  STG.E.64 desc[UR4][R20.64], R48 ;  /* 0x0000003014007986 */ /* 0x0001e4000c101b04 */
.L_x_2:
[----:B------:R-:W-:Y:S05]  /*0a20*/  BSYNC.RECONVERGENT B0 ;  /* 0x0000000000007941 */ /* 0x000fea0003800200 */
.L_x_1:
[C---:B------:R-:W-:Y:S01]  /*0a30*/  IMAD.IADD R7, R0.reuse, 0x1, R7 ;  /* 0x0000000100077824 */ /* 0x040fe200078e0207 */
[C---:B------:R-:W-:Y:S01]  /*0a40*/  IADD3 R9, PT, PT, R0.reuse, R9, RZ ;  /* 0x0000000900097210 */ /* 0x040fe20007ffe0ff */
[C---:B------:R-:W-:Y:S02]  /*0a50*/  IMAD.IADD R77, R0.reuse, 0x1, R77 ;  /* 0x00000001004d7824 */ /* 0x040fe400078e024d */
[----:B------:R-:W-:Y:S01]  /*0a60*/  IMAD.IADD R5, R0, 0x1, R5 ;  /* 0x0000000100057824 */ /* 0x000fe200078e0205 */
[----:B------:R-:W-:Y:S06]  /*0a70*/  @P1 BRA `(.L_x_3) ;  /* 0xfffffff800301947 */ /* 0x000fec000383ffff */
[----:B------:R-:W-:Y:S05]  /*0a80*/  EXIT ;  /* 0x000000000000794d */ /* 0x000fea0003800000 */
        .weak           $__internal_0_$__cuda_sm20_div_rn_f64_full
        .type           $__internal_0_$__cuda_sm20_div_rn_f64_full,@function
        .size           $__internal_0_$__cuda_sm20_div_rn_f64_full,(.L_x_173 - $__internal_0_$__cuda_sm20_div_rn_f64_full)
$__internal_0_$__cuda_sm20_div_rn_f64_full:
[----:B------:R-:W0:Y:S01]  /*0a90*/  LDC.64 R2, c[0x0][0x3d0] ;  /* 0x0000f400ff027b82 */ /* 0x000e220000000a00 */
[C---:B------:R-:W-:Y:S01]  /*0aa0*/  FSETP.GEU.AND P2, PT, |R9|.reuse, 1.469367938527859385e-39, PT ;  /* 0x001000000900780b */ /* 0x040fe20003f4e200 */
[----:B------:R-:W-:Y:S01]  /*0ab0*/  IMAD.MOV.U32 R21, RZ, RZ, 0x1ca00000 ;  /* 0x1ca00000ff157424 */ /* 0x000fe200078e00ff */
[----:B------:R-:W-:-:S05]  /*0ac0*/  LOP3.LUT R22, R9, 0x7ff00000, RZ, 0xc0, !PT ;  /* 0x7ff0000009167812 */ /* 0x000fca00078ec0ff */
[----:B------:R-:W-:Y:S01]  /*0ad0*/  IMAD.MOV.U32 R23, RZ, RZ, R22 ;  /* 0x000000ffff177224 */ /* 0x000fe200078e0016 */
[C---:B0-----:R-:W-:Y:S02]  /*0ae0*/  FSETP.GEU.AND P0, PT, |R3|.reuse, 1.469367938527859385e-39, PT ;  /* 0x001000000300780b */ /* 0x041fe40003f0e200 */
[C---:B------:R-:W-:Y:S02]  /*0af0*/  LOP3.LUT R10, R3.reuse, 0x800fffff, RZ, 0xc0, !PT ;  /* 0x800fffff030a7812 */ /* 0x040fe400078ec0ff */
[----:B------:R-:W-:Y:S02]  /*0b00*/  LOP3.LUT R7, R3, 0x7ff00000, RZ, 0xc0, !PT ;  /* 0x7ff0000003077812 */ /* 0x000fe400078ec0ff */
[----:B------:R-:W-:Y:S02]  /*0b10*/  LOP3.LUT R11, R10, 0x3ff00000, RZ, 0xfc, !PT ;  /* 0x3ff000000a0b7812 */ /* 0x000fe400078efcff */
[----:B------:R-:W-:Y:S02]  /*0b20*/  MOV R10, R2 ;  /* 0x00000002000a7202 */ /* 0x000fe40000000f00 */
[----:B------:R-:W-:-:S02]  /*0b30*/  ISETP.GE.U32.AND P1, PT, R22, R7, PT ;  /* 0x000000071600720c */ /* 0x000fc40003f26070 */
[----:B------:R-:W-:Y:S01]  /*0b40*/  MOV R20, R7 ;  /* 0x0000000700147202 */ /* 0x000fe20000000f00 */
[----:B------:R-:W0:Y:S01]  /*0b50*/  @!P0 LDC.64 R12, c[0x0][0x3d0] ;  /* 0x0000f400ff0c8b82 */ /* 0x000e220000000a00 */
[----:B------:R-:W-:Y:S01]  /*0b60*/  SEL R21, R21, 0x63400000, !P1 ;  /* 0x6340000015157807 */ /* 0x000fe20004800000 */
[----:B0-----:R-:W-:Y:S01]  /*0b70*/  @!P0 DMUL R10, R12, 8.98846567431157953865e+307 ;  /* 0x7fe000000c0a8828 */ /* 0x001fe20000000000 */
[----:B------:R-:W-:-:S05]  /*0b80*/  IMAD.MOV.U32 R12, RZ, RZ, 0x1 ;  /* 0x00000001ff0c7424 */ /* 0x000fca00078e00ff */
[----:B------:R-:W0:Y:S04]  /*0b90*/  MUFU.RCP64H R13, R11 ;  /* 0x0000000b000d7308 */ /* 0x000e280000001800 */
[----:B------:R-:W-:-:S05]  /*0ba0*/  @!P0 LOP3.LUT R20, R11, 0x7ff00000, RZ, 0xc0, !PT ;  /* 0x7ff000000b148812 */ /* 0x000fca00078ec0ff */
[----:B------:R-:W-:Y:S01]  /*0bb0*/  VIADD R26, R20, 0xffffffff ;  /* 0xffffffff141a7836 */ /* 0x000fe20000000000 */
[----:B0-----:R-:W-:-:S08]  /*0bc0*/  DFMA R14, R12, -R10, 1 ;  /* 0x3ff000000c0e742b */ /* 0x001fd0000000080a */
[----:B------:R-:W-:-:S08]  /*0bd0*/  DFMA R14, R14, R14, R14 ;  /* 0x0000000e0e0e722b */ /* 0x000fd0000000000e */
[----:B------:R-:W-:Y:S01]  /*0be0*/  DFMA R16, R12, R14, R12 ;  /* 0x0000000e0c10722b */ /* 0x000fe2000000000c */
[C-C-:B------:R-:W-:Y:S02]  /*0bf0*/  @!P2 LOP3.LUT R14, R21.reuse, 0x80000000, R9.reuse, 0xf8, !PT ;  /* 0x80000000150ea812 */ /* 0x140fe400078ef809 */
[----:B------:R-:W-:Y:S02]  /*0c00*/  LOP3.LUT R13, R21, 0x800fffff, R9, 0xf8, !PT ;  /* 0x800fffff150d7812 */ /* 0x000fe400078ef809 */
[----:B------:R-:W-:Y:S01]  /*0c10*/  @!P2 LOP3.LUT R15, R14, 0x100000, RZ, 0xfc, !PT ;  /* 0x001000000e0fa812 */ /* 0x000fe200078efcff */
[----:B------:R-:W-:Y:S01]  /*0c20*/  @!P2 IMAD.MOV.U32 R14, RZ, RZ, RZ ;  /* 0x000000ffff0ea224 */ /* 0x000fe200078e00ff */
[----:B------:R-:W-:Y:S01]  /*0c30*/  MOV R12, R8 ;  /* 0x00000008000c7202 */ /* 0x000fe20000000f00 */
[----:B------:R-:W-:-:S05]  /*0c40*/  DFMA R18, R16, -R10, 1 ;  /* 0x3ff000001012742b */ /* 0x000fca000000080a */
[----:B------:R-:W-:-:S03]  /*0c50*/  @!P2 DFMA R12, R12, 2, -R14 ;  /* 0x400000000c0ca82b */ /* 0x000fc6000000080e */
[----:B------:R-:W-:-:S07]  /*0c60*/  DFMA R18, R16, R18, R16 ;  /* 0x000000121012722b */ /* 0x000fce0000000010 */
[----:B------:R-:W-:Y:S01]  /*0c70*/  @!P2 LOP3.LUT R23, R13, 0x7ff00000, RZ, 0xc0, !PT ;  /* 0x7ff000000d17a812 */ /* 0x000fe200078ec0ff */
[----:B------:R-:W-:-:S04]  /*0c80*/  DMUL R14, R18, R12 ;  /* 0x0000000c120e7228 */ /* 0x000fc80000000000 */
[----:B------:R-:W-:-:S04]  /*0c90*/  VIADD R25, R23, 0xffffffff ;  /* 0xffffffff17197836 */ /* 0x000fc80000000000 */
[----:B------:R-:W-:Y:S01]  /*0ca0*/  DFMA R16, R14, -R10, R12 ;  /* 0x8000000a0e10722b */ /* 0x000fe2000000000c */
[----:B------:R-:W-:-:S04]  /*0cb0*/  ISETP.GT.U32.AND P0, PT, R25, 0x7feffffe, PT ;  /* 0x7feffffe1900780c */ /* 0x000fc80003f04070 */
[----:B------:R-:W-:-:S03]  /*0cc0*/  ISETP.GT.U32.OR P0, PT, R26, 0x7feffffe, P0 ;  /* 0x7feffffe1a00780c */ /* 0x000fc60000704470 */
[----:B------:R-:W-:-:S10]  /*0cd0*/  DFMA R16, R18, R16, R14 ;  /* 0x000000101210722b */ /* 0x000fd4000000000e */
[----:B------:R-:W-:Y:S05]  /*0ce0*/  @P0 BRA `(.L_x_4) ;  /* 0x0000000000600947 */ /* 0x000fea0003800000 */
[----:B------:R-:W-:Y:S01]  /*0cf0*/  VIADDMNMX R7, R22, -R7, 0xb9600000, !PT ;  /* 0xb960000016077446 */ /* 0x000fe20007800907 */
[----:B------:R-:W-:-:S03]  /*0d00*/  IMAD.MOV.U32 R8, RZ, RZ, RZ ;  /* 0x000000ffff087224 */ /* 0x000fc600078e00ff */
[----:B------:R-:W-:-:S04]  /*0d10*/  VIMNMX R2, PT, PT, R7, 0x46a00000, PT ;  /* 0x46a0000007027848 */ /* 0x000fc80003fe0100 */
[----:B------:R-:W-:-:S05]  /*0d20*/  IADD3 R21, PT, PT, -R21, R2, RZ ;  /* 0x0000000215157210 */ /* 0x000fca0007ffe1ff */
[----:B------:R-:W-:-:S06]  /*0d30*/  VIADD R9, R21, 0x7fe00000 ;  /* 0x7fe0000015097836 */ /* 0x000fcc0000000000 */
[----:B------:R-:W-:-:S10]  /*0d40*/  DMUL R14, R16, R8 ;  /* 0x00000008100e7228 */ /* 0x000fd40000000000 */
[----:B------:R-:W-:-:S13]  /*0d50*/  FSETP.GTU.AND P0, PT, |R15|, 1.469367938527859385e-39, PT ;  /* 0x001000000f00780b */ /* 0x000fda0003f0c200 */
[----:B------:R-:W-:Y:S05]  /*0d60*/  @P0 BRA `(.L_x_5) ;  /* 0x0000000000980947 */ /* 0x000fea0003800000 */
[----:B------:R-:W-:Y:S01]  /*0d70*/  DFMA R10, R16, -R10, R12 ;  /* 0x8000000a100a722b */ /* 0x000fe2000000000c */
[----:B------:R-:W-:-:S09]  /*0d80*/  MOV R8, RZ ;  /* 0x000000ff00087202 */ /* 0x000fd20000000f00 */
[C---:B------:R-:W-:Y:S02]  /*0d90*/  FSETP.NEU.AND P0, PT, R11.reuse, RZ, PT ;  /* 0x000000ff0b00720b */ /* 0x040fe40003f0d000 */
[----:B------:R-:W-:-:S04]  /*0da0*/  LOP3.LUT R7, R11, 0x80000000, R3, 0x48, !PT ;  /* 0x800000000b077812 */ /* 0x000fc800078e4803 */
[----:B------:R-:W-:-:S07]  /*0db0*/  LOP3.LUT R9, R7, R9, RZ, 0xfc, !PT ;  /* 0x0000000907097212 */ /* 0x000fce00078efcff */
[----:B------:R-:W-:Y:S05]  /*0dc0*/  @!P0 BRA `(.L_x_5) ;  /* 0x0000000000808947 */ /* 0x000fea0003800000 */
[----:B------:R-:W-:Y:S01]  /*0dd0*/  IMAD.MOV R3, RZ, RZ, -R21 ;  /* 0x000000ffff037224 */ /* 0x000fe200078e0a15 */
[----:B------:R-:W-:Y:S01]  /*0de0*/  DMUL.RP R8, R16, R8 ;  /* 0x0000000810087228 */ /* 0x000fe20000008000 */
[----:B------:R-:W-:Y:S01]  /*0df0*/  IMAD.MOV.U32 R2, RZ, RZ, RZ ;  /* 0x000000ffff027224 */ /* 0x000fe200078e00ff */
[----:B------:R-:W-:-:S05]  /*0e00*/  IADD3 R21, PT, PT, -R21, -0x43300000, RZ ;  /* 0xbcd0000015157810 */ /* 0x000fca0007ffe1ff */
[----:B------:R-:W-:-:S03]  /*0e10*/  DFMA R2, R14, -R2, R16 ;  /* 0x800000020e02722b */ /* 0x000fc60000000010 */
[----:B------:R-:W-:-:S07]  /*0e20*/  LOP3.LUT R7, R9, R7, RZ, 0x3c, !PT ;  /* 0x0000000709077212 */ /* 0x000fce00078e3cff */
[----:B------:R-:W-:-:S04]  /*0e30*/  FSETP.NEU.AND P0, PT, |R3|, R21, PT ;  /* 0x000000150300720b */ /* 0x000fc80003f0d200 */
[----:B------:R-:W-:Y:S02]  /*0e40*/  FSEL R14, R8, R14, !P0 ;  /* 0x0000000e080e7208 */ /* 0x000fe40004000000 */
[----:B------:R-:W-:Y:S01]  /*0e50*/  FSEL R15, R7, R15, !P0 ;  /* 0x0000000f070f7208 */ /* 0x000fe20004000000 */
[----:B------:R-:W-:Y:S06]  /*0e60*/  BRA `(.L_x_5) ;  /* 0x0000000000587947 */ /* 0x000fec0003800000 */
.L_x_4:
[----:B------:R-:W-:-:S14]  /*0e70*/  DSETP.NAN.AND P0, PT, R8, R8, PT ;  /* 0x000000080800722a */ /* 0x000fdc0003f08000 */
[----:B------:R-:W-:Y:S05]  /*0e80*/  @P0 BRA `(.L_x_6) ;  /* 0x0000000000480947 */ /* 0x000fea0003800000 */
[----:B------:R-:W0:Y:S02]  /*0e90*/  LDC.64 R10, c[0x0][0x3d0] ;  /* 0x0000f400ff0a7b82 */ /* 0x000e240000000a00 */
[----:B0-----:R-:W-:-:S14]  /*0ea0*/  DSETP.NAN.AND P0, PT, R10, R10, PT ;  /* 0x0000000a0a00722a */ /* 0x001fdc0003f08000 */
[----:B------:R-:W-:Y:S05]  /*0eb0*/  @P0 BRA `(.L_x_7) ;  /* 0x0000000000300947 */ /* 0x000fea0003800000 */
[----:B------:R-:W-:Y:S01]  /*0ec0*/  ISETP.NE.AND P0, PT, R23, R20, PT ;  /* 0x000000141700720c */ /* 0x000fe20003f05270 */
[----:B------:R-:W-:Y:S01]  /*0ed0*/  IMAD.MOV.U32 R15, RZ, RZ, -0x80000 ;  /* 0xfff80000ff0f7424 */ /* 0x000fe200078e00ff */
[----:B------:R-:W-:-:S11]  /*0ee0*/  MOV R14, 0x0 ;  /* 0x00000000000e7802 */ /* 0x000fd60000000f00 */
[----:B------:R-:W-:Y:S05]  /*0ef0*/  @!P0 BRA `(.L_x_5) ;  /* 0x0000000000348947 */ /* 0x000fea0003800000 */
[----:B------:R-:W-:Y:S02]  /*0f00*/  ISETP.NE.AND P0, PT, R23, 0x7ff00000, PT ;  /* 0x7ff000001700780c */ /* 0x000fe40003f05270 */
[----:B------:R-:W-:Y:S02]  /*0f10*/  LOP3.LUT R15, R9, 0x80000000, R3, 0x48, !PT ;  /* 0x80000000090f7812 */ /* 0x000fe400078e4803 */
[----:B------:R-:W-:-:S13]  /*0f20*/  ISETP.EQ.OR P0, PT, R20, RZ, !P0 ;  /* 0x000000ff1400720c */ /* 0x000fda0004702670 */
[----:B------:R-:W-:Y:S01]  /*0f30*/  @P0 LOP3.LUT R2, R15, 0x7ff00000, RZ, 0xfc, !PT ;  /* 0x7ff000000f020812 */ /* 0x000fe200078efcff */
[----:B------:R-:W-:Y:S01]  /*0f40*/  @!P0 IMAD.MOV.U32 R14, RZ, RZ, RZ ;  /* 0x000000ffff0e8224 */ /* 0x000fe200078e00ff */
[----:B------:R-:W-:-:S03]  /*0f50*/  @P0 MOV R14, RZ ;  /* 0x000000ff000e0202 */ /* 0x000fc60000000f00 */
[----:B------:R-:W-:Y:S01]  /*0f60*/  @P0 IMAD.MOV.U32 R15, RZ, RZ, R2 ;  /* 0x000000ffff0f0224 */ /* 0x000fe200078e0002 */
[----:B------:R-:W-:Y:S06]  /*0f70*/  BRA `(.L_x_5) ;  /* 0x0000000000147947 */ /* 0x000fec0003800000 */
.L_x_7:
[----:B------:R-:W-:Y:S01]  /*0f80*/  LOP3.LUT R15, R3, 0x80000, RZ, 0xfc, !PT ;  /* 0x00080000030f7812 */ /* 0x000fe200078efcff */
[----:B------:R-:W-:Y:S01]  /*0f90*/  IMAD.MOV.U32 R14, RZ, RZ, R2 ;  /* 0x000000ffff0e7224 */ /* 0x000fe200078e0002 */
[----:B------:R-:W-:Y:S06]  /*0fa0*/  BRA `(.L_x_5) ;  /* 0x0000000000087947 */ /* 0x000fec0003800000 */
.L_x_6:
[----:B------:R-:W-:Y:S02]  /*0fb0*/  LOP3.LUT R15, R9, 0x80000, RZ, 0xfc, !PT ;  /* 0x00080000090f7812 */ /* 0x000fe400078efcff */
[----:B------:R-:W-:-:S07]  /*0fc0*/  MOV R14, R8 ;  /* 0x00000008000e7202 */ /* 0x000fce0000000f00 */
.L_x_5:
[----:B------:R-:W-:Y:S01]  /*0fd0*/  IMAD.MOV.U32 R2, RZ, RZ, R24 ;  /* 0x000000ffff027224 */ /* 0x000fe200078e0018 */
[----:B------:R-:W-:-:S04]  /*0fe0*/  MOV R3, 0x0 ;  /* 0x0000000000037802 */ /* 0x000fc80000000f00 */
[----:B------:R-:W-:Y:S05]  /*0ff0*/  RET.REL.NODEC R2 `(_Z29dvc_ScaLBL_D3Q7_AAeven_Ion_v0PdS_S_S_S_S_S_diddiii) ;  /* 0xfffffff002007950 */ /* 0x000fea0003c3ffff */
.L_x_8:
[----:B------:R-:W-:-:S00]  /*1000*/  BRA `(.L_x_8) ;  /* 0xfffffffc00fc7947 */ /* 0x000fc0000383ffff */
[----:B------:R-:W-:-:S00]  /*1010*/  NOP ;  /* 0x0000000000007918 */ /* 0x000fc00000000000 */
        /* <DEDUP_REMOVED lines=14> */
.L_x_173:


//--------------------- .text._Z28dvc_ScaLBL_D3Q7_AAodd_Ion_v0PiPdS0_S0_S0_S0_S0_S0_diddiii --------------------------
	.section	.text._Z28dvc_ScaLBL_D3Q7_AAodd_Ion_v0PiPdS0_S0_S0_S0_S0_S0_diddiii,"ax",@progbits
	.align	128
        .global         _Z28dvc_ScaLBL_D3Q7_AAodd_Ion_v0PiPdS0_S0_S0_S0_S0_S0_diddiii
        .type           _Z28dvc_ScaLBL_D3Q7_AAodd_Ion_v0PiPdS0_S0_S0_S0_S0_S0_diddiii,@function
        .size           _Z28dvc_ScaLBL_D3Q7_AAodd_Ion_v0PiPdS0_S0_S0_S0_S0_S0_diddiii,(.L_x_174 - _Z28dvc_ScaLBL_D3Q7_AAodd_Ion_v0PiPdS0_S0_S0_S0_S0_S0_diddiii)
        .other          _Z28dvc_ScaLBL_D3Q7_AAodd_Ion_v0PiPdS0_S0_S0_S0_S0_S0_diddiii,@"STO_CUDA_ENTRY STV_DEFAULT"
_Z28dvc_ScaLBL_D3Q7_AAodd_Ion_v0PiPdS0_S0_S0_S0_S0_S0_diddiii:
.text._Z28dvc_ScaLBL_D3Q7_AAodd_Ion_v0PiPdS0_S0_S0_S0_S0_S0_diddiii:
[----:B------:R-:W-:Y:S08]  /*0000*/  LDC R1, c[0x0][0x37c] ;  /* 0x0000df00ff017b82 */ /* 0x000ff00000000800 */
[----:B------:R-:W0:Y:S02]  /*0010*/  LDC R13, c[0x0][0x3e8] ;  /* 0x0000fa00ff0d7b82 */ /* 0x000e240000000800 */
[----:B0-----:R-:W-:-:S13]  /*0020*/  ISETP.GE.AND P0, PT, R13, -0x7ffff, PT ;  /* 0xfff800010d00780c */ /* 0x001fda0003f06270 */
[----:B------:R-:W-:Y:S05]  /*0030*/  @!P0 EXIT ;  /* 0x000000000000894d */ /* 0x000fea0003800000 */
[----:B------:R-:W0:Y:S01]  /*0040*/  LDCU UR5, c[0x0][0x3dc] ;  /* 0x00007b80ff0577ac */ /* 0x000e220008000800 */
[----:B------:R-:W1:Y:S01]  /*0050*/  LDC.64 R10, c[0x0][0x3d8] ;  /* 0x0000f600ff0a7b82 */ /* 0x000e620000000a00 */
[----:B------:R-:W-:Y:S01]  /*0060*/  IMAD.MOV.U32 R4, RZ, RZ, 0x1 ;  /* 0x00000001ff047424 */ /* 0x000fe200078e00ff */
[----:B------:R-:W2:Y:S01]  /*0070*/  S2R R57, SR_TID.X ;  /* 0x0000000000397919 */ /* 0x000ea20000002100 */
[----:B------:R-:W3:Y:S01]  /*0080*/  LDCU UR4, c[0x0][0x3c8] ;  /* 0x00007900ff0477ac */ /* 0x000ee20008000800 */
[----:B------:R-:W4:Y:S04]  /*0090*/  LDCU.64 UR6, c[0x0][0x3c0] ;  /* 0x00007800ff0677ac */ /* 0x000f280008000a00 */
[----:B------:R-:W2:Y:S01]  /*00a0*/  LDC R0, c[0x0][0x360] ;  /* 0x0000d800ff007b82 */ /* 0x000ea20000000800 */
[----:B0-----:R-:W1:Y:S02]  /*00b0*/  MUFU.RCP64H R5, UR5 ;  /* 0x0000000500057d08 */ /* 0x001e640008001800 */
[----:B-1----:R-:W-:-:S08]  /*00c0*/  DFMA R2, R4, -R10, 1 ;  /* 0x3ff000000402742b */ /* 0x002fd0000000080a */
[----:B------:R-:W-:Y:S02]  /*00d0*/  DFMA R6, R2, R2, R2 ;  /* 0x000000020206722b */ /* 0x000fe40000000002 */
[----:B---3--:R-:W4:Y:S01]  /*00e0*/  I2F.F64 R2, UR4 ;  /* 0x0000000400027d12 */ /* 0x008f220008201c00 */
[----:B------:R-:W0:Y:S05]  /*00f0*/  S2UR UR4, SR_CTAID.X ;  /* 0x00000000000479c3 */ /* 0x000e2a0000002500 */
[----:B------:R-:W-:-:S08]  /*0100*/  DFMA R6, R4, R6, R4 ;  /* 0x000000060406722b */ /* 0x000fd00000000004 */
[----:B------:R-:W-:Y:S02]  /*0110*/  DFMA R4, R6, -R10, 1 ;  /* 0x3ff000000604742b */ /* 0x000fe4000000080a */
[----:B----4-:R-:W-:-:S06]  /*0120*/  DMUL R8, R2, UR6 ;  /* 0x0000000602087c28 */ /* 0x010fcc0008000000 */
[----:B------:R-:W-:-:S04]  /*0130*/  DFMA R4, R6, R4, R6 ;  /* 0x000000040604722b */ /* 0x000fc80000000006 */
[----:B------:R-:W-:-:S04]  /*0140*/  FSETP.GEU.AND P1, PT, |R9|, 6.5827683646048100446e-37, PT ;  /* 0x036000000900780b */ /* 0x000fc80003f2e200 */
[----:B------:R-:W-:-:S08]  /*0150*/  DMUL R2, R8, R4 ;  /* 0x0000000408027228 */ /* 0x000fd00000000000 */
[----:B------:R-:W-:-:S08]  /*0160*/  DFMA R6, R2, -R10, R8 ;  /* 0x8000000a0206722b */ /* 0x000fd00000000008 */
[----:B------:R-:W-:Y:S01]  /*0170*/  DFMA R2, R4, R6, R2 ;  /* 0x000000060402722b */ /* 0x000fe20000000002 */
[----:B------:R-:W-:-:S04]  /*0180*/  SHF.R.S32.HI R4, RZ, 0x1f, R13 ;  /* 0x0000001fff047819 */ /* 0x000fc8000001140d */
[----:B------:R-:W-:-:S05]  /*0190*/  LEA.HI R4, R4, R13, RZ, 0x13 ;  /* 0x0000000d04047211 */ /* 0x000fca00078f98ff */
[----:B------:R-:W-:Y:S01]  /*01a0*/  FFMA R5, RZ, UR5, R3 ;  /* 0x00000005ff057c23 */ /* 0x000fe20008000003 */
[----:B------:R-:W-:-:S04]  /*01b0*/  SHF.R.S32.HI R10, RZ, 0x13, R4 ;  /* 0x00000013ff0a7819 */ /* 0x000fc80000011404 */
[----:B------:R-:W-:Y:S01]  /*01c0*/  FSETP.GT.AND P0, PT, |R5|, 1.469367938527859385e-39, PT ;  /* 0x001000000500780b */ /* 0x000fe20003f04200 */
[----:B------:R-:W-:-:S12]  /*01d0*/  IMAD.MOV R62, RZ, RZ, -R10 ;  /* 0x000000ffff3e7224 */ /* 0x000fd800078e0a0a */
[----:B0-2---:R-:W-:Y:S05]  /*01e0*/  @P0 BRA P1, `(.L_x_9) ;  /* 0x0000000000080947 */ /* 0x005fea0000800000 */
[----:B------:R-:W-:-:S07]  /*01f0*/  MOV R4, 0x210 ;  /* 0x0000021000047802 */ /* 0x000fce0000000f00 */
[----:B------:R-:W-:Y:S05]  /*0200*/  CALL.REL.NOINC `($__internal_1_$__cuda_sm20_div_rn_f64_full) ;  /* 0x0000000800387944 */ /* 0x000fea0003c00000 */
.L_x_9:
[----:B------:R-:W0:Y:S01]  /*0210*/  LDC.64 R12, c[0x0][0x3d0] ;  /* 0x0000f400ff0c7b82 */ /* 0x000e220000000a00 */
[----:B------:R-:W1:Y:S01]  /*0220*/  LDCU UR5, c[0x0][0x3e0] ;  /* 0x00007c00ff0577ac */ /* 0x000e620008000800 */
[----:B------:R-:W-:Y:S01]  /*0230*/  IMAD R11, R0, UR4, RZ ;  /* 0x00000004000b7c24 */ /* 0x000fe2000f8e02ff */
[----:B------:R-:W-:Y:S01]  /*0240*/  MOV R4, 0x0 ;  /* 0x0000000000047802 */ /* 0x000fe20000000f00 */
[----:B------:R-:W-:Y:S01]  /*0250*/  IMAD.MOV.U32 R5, RZ, RZ, 0x3ff00000 ;  /* 0x3ff00000ff057424 */ /* 0x000fe200078e00ff */
[----:B------:R-:W2:Y:S01]  /*0260*/  LDCU.64 UR6, c[0x0][0x358] ;  /* 0x00006b00ff0677ac */ /* 0x000ea20008000a00 */
[----:B------:R-:W-:Y:S01]  /*0270*/  IMAD R14, R10, R11, R11 ;  /* 0x0000000b0a0e7224 */ /* 0x000fe200078e020b */
[----:B------:R-:W3:Y:S04]  /*0280*/  LDCU UR8, c[0x0][0x3e4] ;  /* 0x00007c80ff0877ac */ /* 0x000ee80008000800 */
[----:B-1----:R-:W-:Y:S01]  /*0290*/  IADD3 R57, PT, PT, R14, UR5, R57 ;  /* 0x000000050e397c10 */ /* 0x002fe2000fffe039 */
[----:B0-----:R-:W-:-:S02]  /*02a0*/  DFMA R4, R12, -0.5, R4 ;  /* 0xbfe000000c04782b */ /* 0x001fc40000000004 */
[C---:B------:R-:W-:Y:S02]  /*02b0*/  DADD R6, -R12.reuse, 1 ;  /* 0x3ff000000c067429 */ /* 0x040fe40000000100 */
[C---:B------:R-:W-:Y:S02]  /*02c0*/  DMUL R8, R12.reuse, 0.25 ;  /* 0x3fd000000c087828 */ /* 0x040fe40000000000 */
[----:B--23--:R-:W-:-:S11]  /*02d0*/  DMUL R10, R12, 0.125 ;  /* 0x3fc000000c0a7828 */ /* 0x00cfd60000000000 */
.L_x_12:
[----:B------:R-:W-:Y:S01]  /*02e0*/  ISETP.GE.AND P0, PT, R57, UR8, PT ;  /* 0x0000000839007c0c */ /* 0x000fe2000bf06270 */
[----:B------:R-:W-:Y:S01]  /*02f0*/  VIADD R62, R62, 0x1 ;  /* 0x000000013e3e7836 */ /* 0x000fe20000000000 */
[----:B------:R-:W-:Y:S04]  /*0300*/  BSSY.RECONVERGENT B0, `(.L_x_10) ;  /* 0x000007b000007945 */ /* 0x000fe80003800200 */
[----:B------:R-:W-:-:S07]  /*0310*/  ISETP.NE.AND P1, PT, R62, 0x1, PT ;  /* 0x000000013e00780c */ /* 0x000fce0003f25270 */
[----:B0-----:R-:W-:Y:S06]  /*0320*/  @P0 BRA `(.L_x_11) ;  /* 0x0000000400e00947 */ /* 0x001fec0003800000 */
[----:B------:R-:W0:Y:S08]  /*0330*/  LDC.64 R12, c[0x0][0x380] ;  /* 0x0000e000ff0c7b82 */ /* 0x000e300000000a00 */
[----:B------:R-:W1:Y:S08]  /*0340*/  LDC R56, c[0x0][0x3e8] ;  /* 0x0000fa00ff387b82 */ /* 0x000e700000000800 */
[----:B------:R-:W2:Y:S01]  /*0350*/  LDC.64 R48, c[0x0][0x390] ;  /* 0x0000e400ff307b82 */ /* 0x000ea20000000a00 */
[----:B0-----:R-:W-:-:S07]  /*0360*/  IMAD.WIDE R12, R57, 0x4, R12 ;  /* 0x00000004390c7825 */ /* 0x001fce00078e020c */
[----:B------:R-:W0:Y:S01]  /*0370*/  LDC.64 R34, c[0x0][0x388] ;  /* 0x0000e200ff227b82 */ /* 0x000e220000000a00 */
[----:B------:R3:W0:Y:S01]  /*0380*/  LDG.E R27, desc[UR6][R12.64] ;  /* 0x000000060c1b7981 */ /* 0x000622000c1e1900 */
[----:B-1----:R-:W-:-:S06]  /*0390*/  IMAD.WIDE R14, R56, 0x4, R12 ;  /* 0x00000004380e7825 */ /* 0x002fcc00078e020c */
[----:B------:R-:W1:Y:S01]  /*03a0*/  LDC.64 R46, c[0x0][0x3b8] ;  /* 0x0000ee00ff2e7b82 */ /* 0x000e620000000a00 */
[----:B------:R-:W4:Y:S01]  /*03b0*/  LDG.E R31, desc[UR6][R14.64] ;  /* 0x000000060e1f7981 */ /* 0x000f22000c1e1900 */
[----:B------:R-:W-:-:S06]  /*03c0*/  IMAD.WIDE R16, R56, 0x4, R14 ;  /* 0x0000000438107825 */ /* 0x000fcc00078e020e */
[----:B---3--:R-:W3:Y:S01]  /*03d0*/  LDC.64 R12, c[0x0][0x3b0] ;  /* 0x0000ec00ff0c7b82 */ /* 0x008ee20000000a00 */
[----:B------:R5:W4:Y:S01]  /*03e0*/  LDG.E R25, desc[UR6][R16.64] ;  /* 0x0000000610197981 */ /* 0x000b22000c1e1900 */
[----:B------:R-:W-:-:S05]  /*03f0*/  IMAD.WIDE R18, R56, 0x4, R16 ;  /* 0x0000000438127825 */ /* 0x000fca00078e0210 */
[----:B------:R-:W4:Y:S01]  /*0400*/  LDG.E R33, desc[UR6][R18.64] ;  /* 0x0000000612217981 */ /* 0x000f22000c1e1900 */
[----:B------:R-:W-:-:S05]  /*0410*/  IMAD.WIDE R20, R56, 0x4, R18 ;  /* 0x0000000438147825 */ /* 0x000fca00078e0212 */
[----:B------:R4:W4:Y:S01]  /*0420*/  LDG.E R39, desc[UR6][R20.64] ;  /* 0x0000000614277981 */ /* 0x000922000c1e1900 */
[----:B------:R-:W-:-:S06]  /*0430*/  IMAD.WIDE R22, R56, 0x4, R20 ;  /* 0x0000000438167825 */ /* 0x000fcc00078e0214 */
[----:B------:R-:W4:Y:S01]  /*0440*/  LDG.E R23, desc[UR6][R22.64] ;  /* 0x0000000616177981 */ /* 0x000f22000c1e1900 */
[----:B--2---:R-:W-:-:S04]  /*0450*/  IMAD.WIDE R48, R57, 0x8, R48 ;  /* 0x0000000839307825 */ /* 0x004fc800078e0230 */
[----:B---3--:R-:W-:Y:S02]  /*0460*/  IMAD.WIDE R12, R57, 0x8, R12 ;  /* 0x00000008390c7825 */ /* 0x008fe400078e020c */
[----:B------:R-:W2:Y:S04]  /*0470*/  LDG.E.64 R48, desc[UR6][R48.64] ;  /* 0x0000000630307981 */ /* 0x000ea8000c1e1b00 */
[----:B------:R-:W2:Y:S01]  /*0480*/  LDG.E.64 R58, desc[UR6][R12.64] ;  /* 0x000000060c3a7981 */ /* 0x000ea2000c1e1b00 */
[----:B-----5:R-:W-:-:S05]  /*0490*/  IMAD.WIDE R16, R56, 0x8, R12 ;  /* 0x0000000838107825 */ /* 0x020fca00078e020c */
[----:B------:R3:W5:Y:S01]  /*04a0*/  LDG.E.64 R52, desc[UR6][R16.64] ;  /* 0x0000000610347981 */ /* 0x000762000c1e1b00 */
[----:B------:R-:W-:-:S06]  /*04b0*/  IMAD.WIDE R54, R56, 0x8, R16 ;  /* 0x0000000838367825 */ /* 0x000fcc00078e0210 */
[----:B------:R-:W5:Y:S01]  /*04c0*/  LDG.E.64 R54, desc[UR6][R54.64] ;  /* 0x0000000636367981 */ /* 0x000f62000c1e1b00 */
[----:B-1----:R-:W-:-:S05]  /*04d0*/  IMAD.WIDE R46, R57, 0x8, R46 ;  /* 0x00000008392e7825 */ /* 0x002fca00078e022e */
[----:B------:R-:W5:Y:S01]  /*04e0*/  LDG.E.64 R50, desc[UR6][R46.64] ;  /* 0x000000062e327981 */ /* 0x000f62000c1e1b00 */
[----:B0-----:R-:W-:-:S05]  /*04f0*/  IMAD.WIDE R26, R27, 0x8, R34 ;  /* 0x000000081b1a7825 */ /* 0x001fca00078e0222 */
[----:B------:R-:W5:Y:S01]  /*0500*/  LDG.E.64 R28, desc[UR6][R26.64] ;  /* 0x000000061a1c7981 */ /* 0x000f62000c1e1b00 */
[----:B----4-:R-:W-:-:S05]  /*0510*/  IMAD.WIDE R30, R31, 0x8, R34 ;  /* 0x000000081f1e7825 */ /* 0x010fca00078e0222 */
[----:B------:R-:W4:Y:S01]  /*0520*/  LDG.E.64 R60, desc[UR6][R30.64] ;  /* 0x000000061e3c7981 */ /* 0x000f22000c1e1b00 */
[----:B------:R-:W-:-:S05]  /*0530*/  IMAD.WIDE R20, R25, 0x8, R34 ;  /* 0x0000000819147825 */ /* 0x000fca00078e0222 */
[----:B------:R-:W4:Y:S01]  /*0540*/  LDG.E.64 R40, desc[UR6][R20.64] ;  /* 0x0000000614287981 */ /* 0x000f22000c1e1b00 */
[----:B------:R-:W-:-:S05]  /*0550*/  IMAD.WIDE R24, R33, 0x8, R34 ;  /* 0x0000000821187825 */ /* 0x000fca00078e0222 */
[----:B------:R-:W4:Y:S01]  /*0560*/  LDG.E.64 R36, desc[UR6][R24.64] ;  /* 0x0000000618247981 */ /* 0x000f22000c1e1b00 */
[--C-:B------:R-:W-:Y:S02]  /*0570*/  IMAD.WIDE R14, R39, 0x8, R34.reuse ;  /* 0x00000008270e7825 */ /* 0x100fe400078e0222 */
[----:B------:R-:W0:Y:S02]  /*0580*/  LDC.64 R38, c[0x0][0x398] ;  /* 0x0000e600ff267b82 */ /* 0x000e240000000a00 */
[----:B------:R-:W-:Y:S02]  /*0590*/  IMAD.WIDE R18, R23, 0x8, R34 ;  /* 0x0000000817127825 */ /* 0x000fe400078e0222 */
[----:B------:R-:W4:Y:S04]  /*05a0*/  LDG.E.64 R22, desc[UR6][R14.64] ;  /* 0x000000060e167981 */ /* 0x000f28000c1e1b00 */
[----:B------:R-:W4:Y:S01]  /*05b0*/  LDG.E.64 R12, desc[UR6][R18.64] ;  /* 0x00000006120c7981 */ /* 0x000f22000c1e1b00 */
[----:B------:R-:W-:-:S04]  /*05c0*/  IMAD.WIDE R32, R56, 0x8, R46 ;  /* 0x0000000838207825 */ /* 0x000fc800078e022e */
[----:B---3--:R-:W-:Y:S02]  /*05d0*/  IMAD.WIDE R16, R56, 0x8, R32 ;  /* 0x0000000838107825 */ /* 0x008fe400078e0220 */
[----:B------:R-:W3:Y:S04]  /*05e0*/  LDG.E.64 R32, desc[UR6][R32.64] ;  /* 0x0000000620207981 */ /* 0x000ee8000c1e1b00 */
[----:B------:R-:W3:Y:S01]  /*05f0*/  LDG.E.64 R16, desc[UR6][R16.64] ;  /* 0x0000000610107981 */ /* 0x000ee2000c1e1b00 */
[----:B------:R-:W-:-:S05]  /*0600*/  IMAD.WIDE R34, R57, 0x8, R34 ;  /* 0x0000000839227825 */ /* 0x000fca00078e0222 */
[----:B------:R-:W3:Y:S01]  /*0610*/  LDG.E.64 R44, desc[UR6][R34.64] ;  /* 0x00000006222c7981 */ /* 0x000ee2000c1e1b00 */
[----:B--2---:R-:W-:Y:S01]  /*0620*/  DMUL R64, R48, R58 ;  /* 0x0000003a30407228 */ /* 0x004fe20000000000 */
[----:B0-----:R-:W-:Y:S01]  /*0630*/  IMAD.WIDE R38, R57, 0x8, R38 ;  /* 0x0000000839267825 */ /* 0x001fe200078e0226 */
[----:B-----5:R-:W-:Y:S02]  /*0640*/  DMUL R50, R50, R2 ;  /* 0x0000000232327228 */ /* 0x020fe40000000000 */
[----:B----4-:R-:W-:-:S08]  /*0650*/  DADD R42, R28, -R60 ;  /* 0x000000001c2a7229 */ /* 0x010fd0000000083c */
[----:B------:R-:W-:Y:S02]  /*0660*/  DADD R42, R42, -R64 ;  /* 0x000000002a2a7229 */ /* 0x000fe40000000840 */
[----:B------:R-:W-:Y:S02]  /*0670*/  DMUL R64, R48, R52 ;  /* 0x0000003430407228 */ /* 0x000fe40000000000 */
[----:B------:R-:W-:-:S08]  /*0680*/  DADD R46, R40, -R36 ;  /* 0x00000000282e7229 */ /* 0x000fd00000000824 */
[----:B------:R-:W-:Y:S02]  /*0690*/  DADD R46, R46, -R64 ;  /* 0x000000002e2e7229 */ /* 0x000fe40000000840 */
[----:B------:R-:W-:Y:S02]  /*06a0*/  DMUL R66, R4, R42 ;  /* 0x0000002a04427228 */ /* 0x000fe40000000000 */
[----:B------:R-:W-:Y:S01]  /*06b0*/  DMUL R64, R48, R54 ;  /* 0x0000003630407228 */ /* 0x000fe20000000000 */
[----:B------:R-:W0:Y:S03]  /*06c0*/  LDC.64 R42, c[0x0][0x3a0] ;  /* 0x0000e800ff2a7b82 */ /* 0x000e260000000a00 */
[----:B------:R-:W-:Y:S02]  /*06d0*/  DMUL R68, R4, R46 ;  /* 0x0000002e04447228 */ /* 0x000fe40000000000 */
[----:B------:R-:W-:Y:S01]  /*06e0*/  DADD R46, R22, -R12 ;  /* 0x00000000162e7229 */ /* 0x000fe2000000080c */
[----:B------:R1:W-:Y:S07]  /*06f0*/  STG.E.64 desc[UR6][R38.64], R66 ;  /* 0x0000004226007986 */ /* 0x0003ee000c101b06 */
[----:B------:R-:W-:Y:S01]  /*0700*/  DADD R46, R46, -R64 ;  /* 0x000000002e2e7229 */ /* 0x000fe20000000840 */
[----:B-1----:R-:W-:-:S07]  /*0710*/  IMAD.WIDE R38, R56, 0x8, R38 ;  /* 0x0000000838267825 */ /* 0x002fce00078e0226 */
[----:B------:R-:W-:Y:S01]  /*0720*/  DMUL R46, R4, R46 ;  /* 0x0000002e042e7228 */ /* 0x000fe20000000000 */
[----:B------:R-:W-:Y:S01]  /*0730*/  IMAD.WIDE R66, R56, 0x8, R38 ;  /* 0x0000000838427825 */ /* 0x000fe200078e0226 */
[----:B------:R1:W-:Y:S03]  /*0740*/  STG.E.64 desc[UR6][R38.64], R68 ;  /* 0x0000004426007986 */ /* 0x0003e6000c101b06 */
[----:B0-----:R-:W-:Y:S02]  /*0750*/  IMAD.WIDE R42, R57, 0x8, R42 ;  /* 0x00000008392a7825 */ /* 0x001fe400078e022a */
[----:B------:R0:W-:Y:S01]  /*0760*/  STG.E.64 desc[UR6][R66.64], R46 ;  /* 0x0000002e42007986 */ /* 0x0001e2000c101b06 */
[----:B-1----:R-:W-:Y:S02]  /*0770*/  DMUL R38, R48, R58 ;  /* 0x0000003a30267228 */ /* 0x002fe40000000000 */
[----:B------:R-:W-:Y:S01]  /*0780*/  DADD R58, R58, R50 ;  /* 0x000000003a3a7229 */ /* 0x000fe20000000032 */
[----:B0-----:R-:W-:Y:S01]  /*0790*/  MOV R46, 0x0 ;  /* 0x00000000002e7802 */ /* 0x001fe20000000f00 */
[----:B------:R-:W-:-:S03]  /*07a0*/  IMAD.MOV.U32 R47, RZ, RZ, 0x3ff00000 ;  /* 0x3ff00000ff2f7424 */ /* 0x000fc600078e00ff */
[----:B------:R0:W-:Y:S01]  /*07b0*/  STG.E.64 desc[UR6][R42.64], R38 ;  /* 0x000000262a007986 */ /* 0x0001e2000c101b06 */
[----:B------:R-:W-:Y:S01]  /*07c0*/  IMAD.WIDE R68, R56, 0x8, R42 ;  /* 0x0000000838447825 */ /* 0x000fe200078e022a */
[----:B------:R-:W-:Y:S02]  /*07d0*/  DMUL R28, R6, R28 ;  /* 0x0000001c061c7228 */ /* 0x000fe40000000000 */
[----:B0-----:R-:W-:Y:S02]  /*07e0*/  DFMA R38, R58, 4, R46 ;  /* 0x401000003a26782b */ /* 0x001fe4000000002e */
[----:B------:R-:W-:Y:S02]  /*07f0*/  DMUL R42, R10, R48 ;  /* 0x000000300a2a7228 */ /* 0x000fe40000000000 */
[----:B---3--:R-:W-:-:S06]  /*0800*/  DMUL R32, R32, R2 ;  /* 0x0000000220207228 */ /* 0x008fcc0000000000 */
[----:B------:R-:W-:Y:S01]  /*0810*/  DFMA R28, R42, R38, R28 ;  /* 0x000000262a1c722b */ /* 0x000fe2000000001c */
[----:B------:R-:W0:Y:S01]  /*0820*/  LDC.64 R38, c[0x0][0x3a8] ;  /* 0x0000ea00ff267b82 */ /* 0x000e220000000a00 */
[----:B------:R-:W-:Y:S02]  /*0830*/  DMUL R16, R16, R2 ;  /* 0x0000000210107228 */ /* 0x000fe40000000000 */
[----:B------:R-:W-:Y:S02]  /*0840*/  DMUL R66, R48, R52 ;  /* 0x0000003430427228 */ /* 0x000fe40000000000 */
[----:B------:R-:W-:Y:S02]  /*0850*/  DFMA R58, R58, -4, R46 ;  /* 0xc01000003a3a782b */ /* 0x000fe4000000002e */
[----:B------:R-:W-:Y:S02]  /*0860*/  DMUL R60, R6, R60 ;  /* 0x0000003c063c7228 */ /* 0x000fe40000000000 */
[----:B------:R-:W-:Y:S01]  /*0870*/  DADD R52, R52, R32 ;  /* 0x0000000034347229 */ /* 0x000fe20000000020 */
[----:B------:R1:W-:Y:S01]  /*0880*/  STG.E.64 desc[UR6][R68.64], R66 ;  /* 0x0000004244007986 */ /* 0x0003e2000c101b06 */
[----:B------:R-:W-:-:S04]  /*0890*/  DADD R54, R54, R16 ;  /* 0x0000000036367229 */ /* 0x000fc80000000010 */
[----:B------:R-:W-:Y:S02]  /*08a0*/  DFMA R58, R42, R58, R60 ;  /* 0x0000003a2a3a722b */ /* 0x000fe4000000003c */
[----:B------:R-:W-:Y:S01]  /*08b0*/  DFMA R60, R52, 4, R46 ;  /* 0x40100000343c782b */ /* 0x000fe2000000002e */
[----:B-1----:R-:W-:-:S05]  /*08c0*/  IMAD.WIDE R68, R56, 0x8, R68 ;  /* 0x0000000838447825 */ /* 0x002fca00078e0244 */
[----:B------:R1:W-:Y:S01]  /*08d0*/  STG.E.64 desc[UR6][R68.64], R64 ;  /* 0x0000004044007986 */ /* 0x0003e2000c101b06 */
[----:B------:R-:W-:Y:S02]  /*08e0*/  DMUL R36, R6, R36 ;  /* 0x0000002406247228 */ /* 0x000fe40000000000 */
[----:B------:R-:W-:Y:S02]  /*08f0*/  DMUL R66, R48, R50 ;  /* 0x0000003230427228 */ /* 0x000fe40000000000 */
[--C-:B-1----:R-:W-:Y:S02]  /*0900*/  DFMA R64, R52, -4, R46.reuse ;  /* 0xc01000003440782b */ /* 0x102fe4000000002e */
[C-C-:B------:R-:W-:Y:S02]  /*0910*/  DFMA R52, R54.reuse, 4, R46.reuse ;  /* 0x401000003634782b */ /* 0x140fe4000000002e */
[----:B------:R-:W-:Y:S02]  /*0920*/  DFMA R46, R54, -4, R46 ;  /* 0xc0100000362e782b */ /* 0x000fe4000000002e */
[C---:B------:R-:W-:Y:S01]  /*0930*/  DMUL R54, R6.reuse, R44 ;  /* 0x0000002c06367228 */ /* 0x040fe20000000000 */
[----:B0-----:R-:W-:Y:S01]  /*0940*/  IMAD.WIDE R44, R57, 0x8, R38 ;  /* 0x00000008392c7825 */ /* 0x001fe200078e0226 */
[----:B------:R-:W-:-:S02]  /*0950*/  DMUL R40, R6, R40 ;  /* 0x0000002806287228 */ /* 0x000fc40000000000 */
[----:B------:R-:W-:Y:S01]  /*0960*/  DMUL R22, R6, R22 ;  /* 0x0000001606167228 */ /* 0x000fe20000000000 */
[C---:B------:R-:W-:Y:S01]  /*0970*/  IMAD.WIDE R50, R56.reuse, 0x8, R44 ;  /* 0x0000000838327825 */ /* 0x040fe200078e022c */
[----:B------:R-:W-:Y:S02]  /*0980*/  DMUL R32, R48, R32 ;  /* 0x0000002030207228 */ /* 0x000fe40000000000 */
[----:B------:R-:W-:Y:S02]  /*0990*/  DMUL R12, R6, R12 ;  /* 0x0000000c060c7228 */ /* 0x000fe40000000000 */
[----:B------:R-:W-:Y:S02]  /*09a0*/  DMUL R16, R48, R16 ;  /* 0x0000001030107228 */ /* 0x000fe40000000000 */
[----:B------:R-:W-:Y:S02]  /*09b0*/  DFMA R38, R8, R48, R54 ;  /* 0x000000300826722b */ /* 0x000fe40000000036 */
[C---:B------:R-:W-:Y:S01]  /*09c0*/  DFMA R64, R42.reuse, R64, R36 ;  /* 0x000000402a40722b */ /* 0x040fe20000000024 */
[----:B------:R-:W-:Y:S01]  /*09d0*/  IMAD.WIDE R36, R56, 0x8, R50 ;  /* 0x0000000838247825 */ /* 0x000fe200078e0232 */
[C---:B------:R-:W-:Y:S01]  /*09e0*/  DFMA R40, R42.reuse, R60, R40 ;  /* 0x0000003c2a28722b */ /* 0x040fe20000000028 */
[----:B------:R0:W-:Y:S01]  /*09f0*/  STG.E.64 desc[UR6][R44.64], R66 ;  /* 0x000000422c007986 */ /* 0x0001e2000c101b06 */
[----:B------:R-:W-:-:S02]  /*0a00*/  DFMA R22, R42, R52, R22 ;  /* 0x000000342a16722b */ /* 0x000fc40000000016 */
[----:B------:R-:W-:Y:S01]  /*0a10*/  DFMA R12, R42, R46, R12 ;  /* 0x0000002e2a0c722b */ /* 0x000fe2000000000c */
        /* <DEDUP_REMOVED lines=9> */
.L_x_11:
[----:B------:R-:W-:Y:S05]  /*0ab0*/  BSYNC.RECONVERGENT B0 ;  /* 0x0000000000007941 */ /* 0x000fea0003800200 */
.L_x_10:
[----:B------:R-:W-:Y:S01]  /*0ac0*/  IMAD.IADD R57, R0, 0x1, R57 ;  /* 0x0000000100397824 */ /* 0x000fe200078e0239 */
[----:B------:R-:W-:Y:S06]  /*0ad0*/  @P1 BRA `(.L_x_12) ;  /* 0xfffffff800001947 */ /* 0x000fec000383ffff */
[----:B------:R-:W-:Y:S05]  /*0ae0*/  EXIT ;  /* 0x000000000000794d */ /* 0x000fea0003800000 */
        .weak           $__internal_1_$__cuda_sm20_div_rn_f64_full
        .type           $__internal_1_$__cuda_sm20_div_rn_f64_full,@function
        .size           $__internal_1_$__cuda_sm20_div_rn_f64_full,(.L_x_174 - $__internal_1_$__cuda_sm20_div_rn_f64_full)
$__internal_1_$__cuda_sm20_div_rn_f64_full:
        /* <DEDUP_REMOVED lines=62> */
.L_x_13:
        /* <DEDUP_REMOVED lines=17> */
.L_x_16:
[----:B------:R-:W-:Y:S02]  /*0fe0*/  LOP3.LUT R15, R3, 0x80000, RZ, 0xfc, !PT ;  /* 0x00080000030f7812 */ /* 0x000fe400078efcff */
[----:B------:R-:W-:Y:S01]  /*0ff0*/  MOV R14, R2 ;  /* 0x00000002000e7202 */ /* 0x000fe20000000f00 */
[----:B------:R-:W-:Y:S06]  /*1000*/  BRA `(.L_x_14) ;  /* 0x0000000000087947 */ /* 0x000fec0003800000 */
.L_x_15:
[----:B------:R-:W-:Y:S01]  /*1010*/  LOP3.LUT R15, R9, 0x80000, RZ, 0xfc, !PT ;  /* 0x00080000090f7812 */ /* 0x000fe200078efcff */
[----:B------:R-:W-:-:S07]  /*1020*/  IMAD.MOV.U32 R14, RZ, RZ, R8 ;  /* 0x000000ffff0e7224 */ /* 0x000fce00078e0008 */
.L_x_14:
[----:B------:R-:W-:Y:S01]  /*1030*/  MOV R5, 0x0 ;  /* 0x0000000000057802 */ /* 0x000fe20000000f00 */
[----:B------:R-:W-:Y:S01]  /*1040*/  IMAD.MOV.U32 R3, RZ, RZ, R15 ;  /* 0x000000ffff037224 */ /* 0x000fe200078e000f */
[----:B------:R-:W-:Y:S02]  /*1050*/  MOV R2, R14 ;  /* 0x0000000e00027202 */ /* 0x000fe40000000f00 */
[----:B------:R-:W-:Y:S05]  /*1060*/  RET.REL.NODEC R4 `(_Z28dvc_ScaLBL_D3Q7_AAodd_Ion_v0PiPdS0_S0_S0_S0_S0_S0_diddiii) ;  /* 0xffffffec04e47950 */ /* 0x000fea0003c3ffff */
.L_x_17:
        /* <DEDUP_REMOVED lines=9> */
.L_x_174:


//--------------------- .text._Z33dvc_ScaLBL_D3Q7_Ion_ChargeDensityPdS_diiii --------------------------
	.section	.text._Z33dvc_ScaLBL_D3Q7_Ion_ChargeDensityPdS_diiii,"ax",@progbits
	.align	128
        .global         _Z33dvc_ScaLBL_D3Q7_Ion_ChargeDensityPdS_diiii
        .type           _Z33dvc_ScaLBL_D3Q7_Ion_ChargeDensityPdS_diiii,@function
        .size           _Z33dvc_ScaLBL_D3Q7_Ion_ChargeDensityPdS_diiii,(.L_x_183 - _Z33dvc_ScaLBL_D3Q7_Ion_ChargeDensityPdS_diiii)
        .other          _Z33dvc_ScaLBL_D3Q7_Ion_ChargeDensityPdS_diiii,@"STO_CUDA_ENTRY STV_DEFAULT"
_Z33dvc_ScaLBL_D3Q7_Ion_ChargeDensityPdS_diiii:
.text._Z33dvc_ScaLBL_D3Q7_Ion_ChargeDensityPdS_diiii:
[----:B------:R-:W-:Y:S08]  /*0000*/  LDC R1, c[0x0][0x37c] ;  /* 0x0000df00ff017b82 */ /* 0x000ff00000000800 */
[----:B------:R-:W0:Y:S02]  /*0010*/  LDC R7, c[0x0][0x3a4] ;  /* 0x0000e900ff077b82 */ /* 0x000e240000000800 */
[----:B0-----:R-:W-:-:S13]  /*0020*/  ISETP.GE.AND P0, PT, R7, -0x7ffff, PT ;  /* 0xfff800010700780c */ /* 0x001fda0003f06270 */
[----:B------:R-:W-:Y:S05]  /*0030*/  @!P0 EXIT ;  /* 0x000000000000894d */ /* 0x000fea0003800000 */
[----:B------:R-:W0:Y:S01]  /*0040*/  S2R R3, SR_TID.X ;  /* 0x0000000000037919 */ /* 0x000e220000002100 */
[----:B------:R-:W-:Y:S01]  /*0050*/  SHF.R.S32.HI R2, RZ, 0x1f, R7 ;  /* 0x0000001fff027819 */ /* 0x000fe20000011407 */
[----:B------:R-:W1:Y:S01]  /*0060*/  LDC.64 R22, c[0x0][0x390] ;  /* 0x0000e400ff167b82 */ /* 0x000e620000000a00 */
[----:B------:R-:W0:Y:S01]  /*0070*/  LDCU UR6, c[0x0][0x39c] ;  /* 0x00007380ff0677ac */ /* 0x000e220008000800 */
[----:B------:R-:W2:Y:S01]  /*0080*/  S2R R9, SR_CTAID.X ;  /* 0x0000000000097919 */ /* 0x000ea20000002500 */
[----:B------:R-:W-:Y:S01]  /*0090*/  LEA.HI R2, R2, R7, RZ, 0x13 ;  /* 0x0000000702027211 */ /* 0x000fe200078f98ff */
[----:B------:R-:W-:Y:S01]  /*00a0*/  IMAD.MOV.U32 R4, RZ, RZ, RZ ;  /* 0x000000ffff047224 */ /* 0x000fe200078e00ff */
[----:B------:R-:W3:Y:S02]  /*00b0*/  LDCU.64 UR4, c[0x0][0x358] ;  /* 0x00006b00ff0477ac */ /* 0x000ee40008000a00 */
[----:B------:R-:W-:Y:S01]  /*00c0*/  SHF.R.S32.HI R2, RZ, 0x13, R2 ;  /* 0x00000013ff027819 */ /* 0x000fe20000011402 */
[----:B------:R-:W4:Y:S03]  /*00d0*/  LDC R0, c[0x0][0x360] ;  /* 0x0000d800ff007b82 */ /* 0x000f260000000800 */
[----:B------:R-:W-:-:S02]  /*00e0*/  ISETP.GE.U32.AND P0, PT, R2, 0x7, PT ;  /* 0x000000070200780c */ /* 0x000fc40003f06070 */
[C---:B------:R-:W-:Y:S01]  /*00f0*/  IADD3 R6, PT, PT, R2.reuse, 0x1, RZ ;  /* 0x0000000102067810 */ /* 0x040fe20007ffe0ff */
[----:B-1----:R-:W-:Y:S01]  /*0100*/  DMUL R22, R22, 96485 ;  /* 0x40f78e5016167828 */ /* 0x002fe20000000000 */
[----:B0-----:R-:W-:Y:S02]  /*0110*/  VIADD R3, R3, UR6 ;  /* 0x0000000603037c36 */ /* 0x001fe40008000000 */
[----:B--2---:R-:W-:-:S07]  /*0120*/  IMAD R5, R2, R9, R9 ;  /* 0x0000000902057224 */ /* 0x004fce00078e0209 */
[----:B---3--:R-:W-:Y:S05]  /*0130*/  @!P0 BRA `(.L_x_18) ;  /* 0x0000000800848947 */ /* 0x008fea0003800000 */
[----:B------:R-:W0:Y:S01]  /*0140*/  LDCU UR6, c[0x0][0x398] ;  /* 0x00007300ff0677ac */ /* 0x000e220008000800 */
[-C--:B----4-:R-:W-:Y:S01]  /*0150*/  IMAD R14, R9, R0.reuse, RZ ;  /* 0x00000000090e7224 */ /* 0x090fe200078e02ff */
[C---:B------:R-:W-:Y:S01]  /*0160*/  IADD3 R15, PT, PT, R5.reuse, 0x4, RZ ;  /* 0x00000004050f7810 */ /* 0x040fe20007ffe0ff */
[C---:B------:R-:W-:Y:S01]  /*0170*/  IMAD R8, R5.reuse, R0, R0 ;  /* 0x0000000005087224 */ /* 0x040fe200078e0200 */
[C---:B------:R-:W-:Y:S01]  /*0180*/  IADD3 R18, PT, PT, R5.reuse, 0x7, RZ ;  /* 0x0000000705127810 */ /* 0x040fe20007ffe0ff */
[C---:B------:R-:W-:Y:S01]  /*0190*/  IMAD R14, R6.reuse, R14, R3 ;  /* 0x0000000e060e7224 */ /* 0x040fe200078e0203 */
[----:B------:R-:W-:Y:S01]  /*01a0*/  LOP3.LUT R6, R6, 0xfffffff8, RZ, 0xc0, !PT ;  /* 0xfffffff806067812 */ /* 0x000fe200078ec0ff */
[C---:B------:R-:W-:Y:S01]  /*01b0*/  VIADD R11, R5.reuse, 0x2 ;  /* 0x00000002050b7836 */ /* 0x040fe20000000000 */
[----:B------:R-:W1:Y:S01]  /*01c0*/  LDCU UR7, c[0x0][0x3a0] ;  /* 0x00007400ff0777ac */ /* 0x000e620008000800 */
[C---:B------:R-:W-:Y:S02]  /*01d0*/  VIADD R13, R5.reuse, 0x3 ;  /* 0x00000003050d7836 */ /* 0x040fe40000000000 */
[----:B------:R-:W-:-:S02]  /*01e0*/  VIADD R17, R5, 0x5 ;  /* 0x0000000505117836 */ /* 0x000fc40000000000 */
[----:B------:R-:W-:Y:S02]  /*01f0*/  VIADD R19, R5, 0x6 ;  /* 0x0000000605137836 */ /* 0x000fe40000000000 */
[----:B------:R-:W-:Y:S02]  /*0200*/  IMAD.MOV R16, RZ, RZ, -R6 ;  /* 0x000000ffff107224 */ /* 0x000fe400078e0a06 */
[----:B------:R-:W-:Y:S02]  /*0210*/  IMAD.IADD R10, R3, 0x1, R8 ;  /* 0x00000001030a7824 */ /* 0x000fe400078e0208 */
[--C-:B0-----:R-:W-:Y:S02]  /*0220*/  IMAD R25, R7, UR6, R3.reuse ;  /* 0x0000000607197c24 */ /* 0x101fe4000f8e0203 */
[-CC-:B------:R-:W-:Y:S02]  /*0230*/  IMAD R21, R11, R0.reuse, R3.reuse ;  /* 0x000000000b157224 */ /* 0x180fe400078e0203 */
[--C-:B------:R-:W-:Y:S01]  /*0240*/  IMAD R35, R13, R0, R3.reuse ;  /* 0x000000000d237224 */ /* 0x100fe200078e0203 */
[----:B------:R-:W-:Y:S01]  /*0250*/  IADD3 R9, PT, PT, R25, R8, RZ ;  /* 0x0000000819097210 */ /* 0x000fe20007ffe0ff */
[----:B------:R-:W-:-:S02]  /*0260*/  IMAD R37, R15, R0, R3 ;  /* 0x000000000f257224 */ /* 0x000fc400078e0203 */
[-CC-:B------:R-:W-:Y:S02]  /*0270*/  IMAD R4, R17, R0.reuse, R3.reuse ;  /* 0x0000000011047224 */ /* 0x180fe400078e0203 */
[-C--:B------:R-:W-:Y:S02]  /*0280*/  IMAD R6, R19, R0.reuse, R3 ;  /* 0x0000000013067224 */ /* 0x080fe400078e0203 */
[-CC-:B------:R-:W-:Y:S02]  /*0290*/  IMAD R11, R11, R0.reuse, R25.reuse ;  /* 0x000000000b0b7224 */ /* 0x180fe400078e0219 */
[-CC-:B------:R-:W-:Y:S02]  /*02a0*/  IMAD R13, R13, R0.reuse, R25.reuse ;  /* 0x000000000d0d7224 */ /* 0x180fe400078e0219 */
[-CC-:B------:R-:W-:Y:S02]  /*02b0*/  IMAD R15, R15, R0.reuse, R25.reuse ;  /* 0x000000000f0f7224 */ /* 0x180fe400078e0219 */
[----:B------:R-:W-:-:S02]  /*02c0*/  IMAD R17, R17, R0, R25 ;  /* 0x0000000011117224 */ /* 0x000fc400078e0219 */
[-CC-:B------:R-:W-:Y:S02]  /*02d0*/  IMAD R19, R19, R0.reuse, R25.reuse ;  /* 0x0000000013137224 */ /* 0x180fe400078e0219 */
[CC--:B------:R-:W-:Y:S02]  /*02e0*/  IMAD R12, R18.reuse, R0.reuse, R25 ;  /* 0x00000000120c7224 */ /* 0x0c0fe400078e0219 */
[----:B------:R-:W-:Y:S02]  /*02f0*/  IMAD R8, R18, R0, R3 ;  /* 0x0000000012087224 */ /* 0x000fe400078e0203 */
[----:B-1----:R-:W-:-:S07]  /*0300*/  IMAD R7, R7, UR6, R14 ;  /* 0x0000000607077c24 */ /* 0x002fce000f8e020e */
.L_x_19:
[----:B0-----:R-:W0:Y:S01]  /*0310*/  LDC.64 R30, c[0x0][0x388] ;  /* 0x0000e200ff1e7b82 */ /* 0x001e220000000a00 */
[----:B------:R-:W-:-:S07]  /*0320*/  ISETP.GE.AND P0, PT, R14, UR7, PT ;  /* 0x000000070e007c0c */ /* 0x000fce000bf06270 */
[----:B------:R-:W1:Y:S08]  /*0330*/  LDC.64 R24, c[0x0][0x380] ;  /* 0x0000e000ff187b82 */ /* 0x000e700000000a00 */
[----:B------:R-:W2:Y:S01]  /*0340*/  @!P0 LDC R18, c[0x0][0x398] ;  /* 0x0000e600ff128b82 */ /* 0x000ea20000000800 */
[----:B0-----:R-:W-:-:S05]  /*0350*/  @!P0 IMAD.WIDE R30, R14, 0x8, R30 ;  /* 0x000000080e1e8825 */ /* 0x001fca00078e021e */
[----:B------:R-:W3:Y:S01]  /*0360*/  @!P0 LDG.E.64 R28, desc[UR4][R30.64] ;  /* 0x000000041e1c8981 */ /* 0x000ee2000c1e1b00 */
[----:B-1----:R-:W-:Y:S02]  /*0370*/  @!P0 IMAD.WIDE R26, R7, 0x8, R24 ;  /* 0x00000008071a8825 */ /* 0x002fe400078e0218 */
[----:B------:R-:W0:Y:S04]  /*0380*/  LDC.64 R24, c[0x0][0x388] ;  /* 0x0000e200ff187b82 */ /* 0x000e280000000a00 */
[----:B------:R-:W4:Y:S01]  /*0390*/  @!P0 LDG.E.64 R26, desc[UR4][R26.64] ;  /* 0x000000041a1a8981 */ /* 0x000f22000c1e1b00 */
[----:B------:R-:W-:Y:S01]  /*03a0*/  IMAD.IADD R33, R0, 0x1, R14 ;  /* 0x0000000100217824 */ /* 0x000fe200078e020e */
[----:B--2---:R-:W-:-:S04]  /*03b0*/  @!P0 ISETP.NE.AND P1, PT, R18, RZ, PT ;  /* 0x000000ff1200820c */ /* 0x004fc80003f25270 */
[----:B---3--:R-:W-:Y:S02]  /*03c0*/  @!P0 FSEL R28, R28, RZ, P1 ;  /* 0x000000ff1c1c8208 */ /* 0x008fe40000800000 */
[----:B------:R-:W-:Y:S02]  /*03d0*/  @!P0 FSEL R29, R29, RZ, P1 ;  /* 0x000000ff1d1d8208 */ /* 0x000fe40000800000 */
[----:B------:R-:W-:-:S04]  /*03e0*/  ISETP.GE.AND P1, PT, R33, UR7, PT ;  /* 0x0000000721007c0c */ /* 0x000fc8000bf26270 */
[----:B----4-:R-:W-:Y:S01]  /*03f0*/  @!P0 DFMA R28, R22, R26, R28 ;  /* 0x0000001a161c822b */ /* 0x010fe2000000001c */
[----:B------:R-:W1:Y:S06]  /*0400*/  LDC.64 R26, c[0x0][0x380] ;  /* 0x0000e000ff1a7b82 */ /* 0x000e6c0000000a00 */
[----:B------:R2:W-:Y:S02]  /*0410*/  @!P0 STG.E.64 desc[UR4][R30.64], R28 ;  /* 0x0000001c1e008986 */ /* 0x0005e4000c101b04 */
[----:B0-----:R-:W-:Y:S01]  /*0420*/  @!P1 IMAD.WIDE R24, R10, 0x8, R24 ;  /* 0x000000080a189825 */ /* 0x001fe200078e0218 */
[----:B------:R-:W0:Y:S04]  /*0430*/  @!P1 LDC R18, c[0x0][0x398] ;  /* 0x0000e600ff129b82 */ /* 0x000e280000000800 */
[----:B--2---:R-:W2:Y:S04]  /*0440*/  @!P1 LDG.E.64 R30, desc[UR4][R24.64] ;  /* 0x00000004181e9981 */ /* 0x004ea8000c1e1b00 */
[----:B------:R-:W3:Y:S01]  /*0450*/  LDC.64 R28, c[0x0][0x388] ;  /* 0x0000e200ff1c7b82 */ /* 0x000ee20000000a00 */
[----:B-1----:R-:W-:-:S06]  /*0460*/  @!P1 IMAD.WIDE R26, R9, 0x8, R26 ;  /* 0x00000008091a9825 */ /* 0x002fcc00078e021a */
[----:B------:R-:W4:Y:S01]  /*0470*/  @!P1 LDG.E.64 R26, desc[UR4][R26.64] ;  /* 0x000000041a1a9981 */ /* 0x000f22000c1e1b00 */
[----:B0-----:R-:W-:Y:S01]  /*0480*/  @!P1 ISETP.NE.AND P0, PT, R18, RZ, PT ;  /* 0x000000ff1200920c */ /* 0x001fe20003f05270 */
[----:B------:R-:W-:Y:S02]  /*0490*/  IMAD.IADD R18, R33, 0x1, R0 ;  /* 0x0000000121127824 */ /* 0x000fe400078e0200 */
[----:B------:R-:W0:Y:S01]  /*04a0*/  LDC.64 R32, c[0x0][0x380] ;  /* 0x0000e000ff207b82 */ /* 0x000e220000000a00 */
[----:B--2---:R-:W-:Y:S02]  /*04b0*/  @!P1 FSEL R30, R30, RZ, P0 ;  /* 0x000000ff1e1e9208 */ /* 0x004fe40000000000 */
[----:B------:R-:W-:Y:S02]  /*04c0*/  @!P1 FSEL R31, R31, RZ, P0 ;  /* 0x000000ff1f1f9208 */ /* 0x000fe40000000000 */
[----:B------:R-:W-:-:S04]  /*04d0*/  ISETP.GE.AND P0, PT, R18, UR7, PT ;  /* 0x0000000712007c0c */ /* 0x000fc8000bf06270 */
[----:B----4-:R-:W-:-:S09]  /*04e0*/  @!P1 DFMA R26, R22, R26, R30 ;  /* 0x0000001a161a922b */ /* 0x010fd2000000001e */
[----:B---3--:R-:W-:Y:S01]  /*04f0*/  @!P0 IMAD.WIDE R28, R21, 0x8, R28 ;  /* 0x00000008151c8825 */ /* 0x008fe200078e021c */
[----:B------:R1:W-:Y:S01]  /*0500*/  @!P1 STG.E.64 desc[UR4][R24.64], R26 ;  /* 0x0000001a18009986 */ /* 0x0003e2000c101b04 */
[----:B------:R-:W2:Y:S02]  /*0510*/  @!P0 LDC R20, c[0x0][0x398] ;  /* 0x0000e600ff148b82 */ /* 0x000ea40000000800 */
[----:B0-----:R-:W-:Y:S01]  /*0520*/  @!P0 IMAD.WIDE R32, R11, 0x8, R32 ;  /* 0x000000080b208825 */ /* 0x001fe200078e0220 */
[----:B------:R-:W3:Y:S04]  /*0530*/  @!P0 LDG.E.64 R30, desc[UR4][R28.64] ;  /* 0x000000041c1e8981 */ /* 0x000ee8000c1e1b00 */
[----:B-1----:R0:W4:Y:S01]  /*0540*/  @!P0 LDG.E.64 R24, desc[UR4][R32.64] ;  /* 0x0000000420188981 */ /* 0x002122000c1e1b00 */
[----:B------:R-:W-:Y:S01]  /*0550*/  IADD3 R18, PT, PT, R18, R0, RZ ;  /* 0x0000000012127210 */ /* 0x000fe20007ffe0ff */
[----:B0-----:R-:W0:Y:S01]  /*0560*/  LDC.64 R32, c[0x0][0x388] ;  /* 0x0000e200ff207b82 */ /* 0x001e220000000a00 */
[----:B--2---:R-:W-:-:S04]  /*0570*/  @!P0 ISETP.NE.AND P1, PT, R20, RZ, PT ;  /* 0x000000ff1400820c */ /* 0x004fc80003f25270 */
[----:B---3--:R-:W-:Y:S02]  /*0580*/  @!P0 FSEL R30, R30, RZ, P1 ;  /* 0x000000ff1e1e8208 */ /* 0x008fe40000800000 */
[----:B------:R-:W-:Y:S02]  /*0590*/  @!P0 FSEL R31, R31, RZ, P1 ;  /* 0x000000ff1f1f8208 */ /* 0x000fe40000800000 */
[----:B------:R-:W-:-:S04]  /*05a0*/  ISETP.GE.AND P1, PT, R18, UR7, PT ;  /* 0x0000000712007c0c */ /* 0x000fc8000bf26270 */
[----:B----4-:R-:W-:Y:S01]  /*05b0*/  @!P0 DFMA R26, R22, R24, R30 ;  /* 0x00000018161a822b */ /* 0x010fe2000000001e */
[----:B------:R-:W1:Y:S08]  /*05c0*/  LDC.64 R24, c[0x0][0x380] ;  /* 0x0000e000ff187b82 */ /* 0x000e700000000a00 */
[----:B0-----:R-:W-:Y:S01]  /*05d0*/  @!P1 IMAD.WIDE R32, R35, 0x8, R32 ;  /* 0x0000000823209825 */ /* 0x001fe200078e0220 */
[----:B------:R0:W-:Y:S01]  /*05e0*/  @!P0 STG.E.64 desc[UR4][R28.64], R26 ;  /* 0x0000001a1c008986 */ /* 0x0001e2000c101b04 */
[----:B------:R-:W2:Y:S03]  /*05f0*/  @!P1 LDC R20, c[0x0][0x398] ;  /* 0x0000e600ff149b82 */ /* 0x000ea60000000800 */
[----:B------:R-:W3:Y:S01]  /*0600*/  @!P1 LDG.E.64 R30, desc[UR4][R32.64] ;  /* 0x00000004201e9981 */ /* 0x000ee2000c1e1b00 */
[----:B------:R-:W-:-:S04]  /*0610*/  IMAD.IADD R18, R18, 0x1, R0 ;  /* 0x0000000112127824 */ /* 0x000fc800078e0200 */
[----:B0-----:R-:W0:Y:S01]  /*0620*/  LDC.64 R28, c[0x0][0x380] ;  /* 0x0000e000ff1c7b82 */ /* 0x001e220000000a00 */
[----:B-1----:R-:W-:-:S05]  /*0630*/  @!P1 IMAD.WIDE R24, R13, 0x8, R24 ;  /* 0x000000080d189825 */ /* 0x002fca00078e0218 */
[----:B------:R1:W4:Y:S01]  /*0640*/  @!P1 LDG.E.64 R26, desc[UR4][R24.64] ;  /* 0x00000004181a9981 */ /* 0x000322000c1e1b00 */
[----:B--2---:R-:W-:Y:S01]  /*0650*/  @!P1 ISETP.NE.AND P0, PT, R20, RZ, PT ;  /* 0x000000ff1400920c */ /* 0x004fe20003f05270 */
[----:B-1----:R-:W1:Y:S03]  /*0660*/  LDC.64 R24, c[0x0][0x388] ;  /* 0x0000e200ff187b82 */ /* 0x002e660000000a00 */
[----:B---3--:R-:W-:Y:S02]  /*0670*/  @!P1 FSEL R30, R30, RZ, P0 ;  /* 0x000000ff1e1e9208 */ /* 0x008fe40000000000 */
[----:B------:R-:W-:Y:S02]  /*0680*/  @!P1 FSEL R31, R31, RZ, P0 ;  /* 0x000000ff1f1f9208 */ /* 0x000fe40000000000 */
[----:B------:R-:W-:-:S13]  /*0690*/  ISETP.GE.AND P0, PT, R18, UR7, PT ;  /* 0x0000000712007c0c */ /* 0x000fda000bf06270 */
[----:B-1----:R-:W-:Y:S01]  /*06a0*/  @!P0 IMAD.WIDE R24, R37, 0x8, R24 ;  /* 0x0000000825188825 */ /* 0x002fe200078e0218 */
[----:B------:R-:W1:Y:S01]  /*06b0*/  @!P0 LDC R20, c[0x0][0x398] ;  /* 0x0000e600ff148b82 */ /* 0x000e620000000800 */
[----:B----4-:R-:W-:-:S07]  /*06c0*/  @!P1 DFMA R26, R22, R26, R30 ;  /* 0x0000001a161a922b */ /* 0x010fce000000001e */
[----:B------:R0:W-:Y:S04]  /*06d0*/  @!P1 STG.E.64 desc[UR4][R32.64], R26 ;  /* 0x0000001a20009986 */ /* 0x0001e8000c101b04 */
[----:B------:R-:W2:Y:S01]  /*06e0*/  @!P0 LDG.E.64 R30, desc[UR4][R24.64] ;  /* 0x00000004181e8981 */ /* 0x000ea2000c1e1b00 */
[----:B0-----:R-:W-:Y:S02]  /*06f0*/  @!P0 IMAD.WIDE R32, R15, 0x8, R28 ;  /* 0x000000080f208825 */ /* 0x001fe400078e021c */
[----:B------:R-:W0:Y:S03]  /*0700*/  LDC.64 R28, c[0x0][0x388] ;  /* 0x0000e200ff1c7b82 */ /* 0x000e260000000a00 */
[----:B------:R-:W3:Y:S01]  /*0710*/  @!P0 LDG.E.64 R26, desc[UR4][R32.64] ;  /* 0x00000004201a8981 */ /* 0x000ee2000c1e1b00 */
[----:B-1----:R-:W-:Y:S01]  /*0720*/  @!P0 ISETP.NE.AND P1, PT, R20, RZ, PT ;  /* 0x000000ff1400820c */ /* 0x002fe20003f25270 */
[----:B------:R-:W-:-:S03]  /*0730*/  IMAD.IADD R18, R18, 0x1, R0 ;  /* 0x0000000112127824 */ /* 0x000fc600078e0200 */
[----:B--2---:R-:W-:Y:S02]  /*0740*/  @!P0 FSEL R30, R30, RZ, P1 ;  /* 0x000000ff1e1e8208 */ /* 0x004fe40000800000 */
[----:B------:R-:W-:Y:S02]  /*0750*/  @!P0 FSEL R31, R31, RZ, P1 ;  /* 0x000000ff1f1f8208 */ /* 0x000fe40000800000 */
[----:B------:R-:W-:-:S04]  /*0760*/  ISETP.GE.AND P1, PT, R18, UR7, PT ;  /* 0x0000000712007c0c */ /* 0x000fc8000bf26270 */
[----:B---3--:R-:W-:Y:S01]  /*0770*/  @!P0 DFMA R30, R22, R26, R30 ;  /* 0x0000001a161e822b */ /* 0x008fe2000000001e */
[----:B------:R-:W1:Y:S08]  /*0780*/  LDC.64 R26, c[0x0][0x380] ;  /* 0x0000e000ff1a7b82 */ /* 0x000e700000000a00 */
[----:B0-----:R-:W-:Y:S01]  /*0790*/  @!P1 IMAD.WIDE R28, R4, 0x8, R28 ;  /* 0x00000008041c9825 */ /* 0x001fe200078e021c */
[----:B------:R0:W-:Y:S01]  /*07a0*/  @!P0 STG.E.64 desc[UR4][R24.64], R30 ;  /* 0x0000001e18008986 */ /* 0x0001e2000c101b04 */
[----:B------:R-:W2:Y:S03]  /*07b0*/  @!P1 LDC R20, c[0x0][0x398] ;  /* 0x0000e600ff149b82 */ /* 0x000ea60000000800 */
[----:B------:R-:W3:Y:S01]  /*07c0*/  @!P1 LDG.E.64 R32, desc[UR4][R28.64] ;  /* 0x000000041c209981 */ /* 0x000ee2000c1e1b00 */
[----:B------:R-:W-:-:S04]  /*07d0*/  IADD3 R18, PT, PT, R18, R0, RZ ;  /* 0x0000000012127210 */ /* 0x000fc80007ffe0ff */
        /* <DEDUP_REMOVED lines=10> */
[----:B----4-:R-:W-:Y:S02]  /*0880*/  @!P1 DFMA R24, R22, R24, R32 ;  /* 0x000000181618922b */ /* 0x010fe40000000020 */
[----:B0-----:R-:W-:-:S05]  /*0890*/  @!P0 IMAD.WIDE R30, R19, 0x8, R30 ;  /* 0x00000008131e8825 */ /* 0x001fca00078e021e */
[----:B------:R0:W-:Y:S04]  /*08a0*/  @!P1 STG.E.64 desc[UR4][R28.64], R24 ;  /* 0x000000181c009986 */ /* 0x0001e8000c101b04 */
[----:B------:R-:W2:Y:S04]  /*08b0*/  @!P0 LDG.E.64 R32, desc[UR4][R26.64] ;  /* 0x000000041a208981 */ /* 0x000ea8000c1e1b00 */
[----:B------:R-:W3:Y:S01]  /*08c0*/  @!P0 LDG.E.64 R30, desc[UR4][R30.64] ;  /* 0x000000041e1e8981 */ /* 0x000ee2000c1e1b00 */
[----:B------:R-:W-:Y:S01]  /*08d0*/  IMAD.IADD R18, R18, 0x1, R0 ;  /* 0x0000000112127824 */ /* 0x000fe200078e0200 */
[----:B0-----:R-:W0:Y:S04]  /*08e0*/  LDC.64 R24, c[0x0][0x388] ;  /* 0x0000e200ff187b82 */ /* 0x001e280000000a00 */
[----:B------:R-:W-:-:S02]  /*08f0*/  ISETP.GE.AND P1, PT, R18, UR7, PT ;  /* 0x0000000712007c0c */ /* 0x000fc4000bf26270 */
[----:B-1----:R-:W-:Y:S02]  /*0900*/  @!P0 ISETP.NE.AND P2, PT, R20, RZ, PT ;  /* 0x000000ff1400820c */ /* 0x002fe40003f45270 */
[----:B------:R-:W1:Y:S09]  /*0910*/  LDC.64 R28, c[0x0][0x380] ;  /* 0x0000e000ff1c7b82 */ /* 0x000e720000000a00 */
[----:B------:R-:W4:Y:S01]  /*0920*/  @!P1 LDC R18, c[0x0][0x398] ;  /* 0x0000e600ff129b82 */ /* 0x000f220000000800 */
[----:B0-----:R-:W-:-:S04]  /*0930*/  @!P1 IMAD.WIDE R24, R8, 0x8, R24 ;  /* 0x0000000808189825 */ /* 0x001fc800078e0218 */
[----:B-1----:R-:W-:Y:S01]  /*0940*/  @!P1 IMAD.WIDE R28, R12, 0x8, R28 ;  /* 0x000000080c1c9825 */ /* 0x002fe200078e021c */
[----:B--2---:R-:W-:Y:S02]  /*0950*/  @!P0 FSEL R32, R32, RZ, P2 ;  /* 0x000000ff20208208 */ /* 0x004fe40001000000 */
[----:B------:R-:W-:-:S06]  /*0960*/  @!P0 FSEL R33, R33, RZ, P2 ;  /* 0x000000ff21218208 */ /* 0x000fcc0001000000 */
[----:B---3--:R-:W-:-:S07]  /*0970*/  @!P0 DFMA R30, R22, R30, R32 ;  /* 0x0000001e161e822b */ /* 0x008fce0000000020 */
[----:B------:R0:W-:Y:S04]  /*0980*/  @!P0 STG.E.64 desc[UR4][R26.64], R30 ;  /* 0x0000001e1a008986 */ /* 0x0001e8000c101b04 */
[----:B------:R-:W2:Y:S04]  /*0990*/  @!P1 LDG.E.64 R32, desc[UR4][R24.64] ;  /* 0x0000000418209981 */ /* 0x000ea8000c1e1b00 */
[----:B------:R-:W3:Y:S01]  /*09a0*/  @!P1 LDG.E.64 R28, desc[UR4][R28.64] ;  /* 0x000000041c1c9981 */ /* 0x000ee2000c1e1b00 */
[----:B----4-:R-:W-:Y:S01]  /*09b0*/  @!P1 ISETP.NE.AND P0, PT, R18, RZ, PT ;  /* 0x000000ff1200920c */ /* 0x010fe20003f05270 */
[----:B------:R-:W-:Y:S01]  /*09c0*/  VIADD R16, R16, 0x8 ;  /* 0x0000000810107836 */ /* 0x000fe20000000000 */
[C---:B------:R-:W-:Y:S01]  /*09d0*/  LEA R14, R0.reuse, R14, 0x3 ;  /* 0x0000000e000e7211 */ /* 0x040fe200078e18ff */
[C---:B------:R-:W-:Y:S01]  /*09e0*/  IMAD R7, R0.reuse, 0x8, R7 ;  /* 0x0000000800077824 */ /* 0x040fe200078e0207 */
        /* <DEDUP_REMOVED lines=9> */
[----:B------:R-:W-:-:S02]  /*0a80*/  IMAD R37, R0, 0x8, R37 ;  /* 0x0000000800257824 */ /* 0x000fc400078e0225 */
[C---:B------:R-:W-:Y:S02]  /*0a90*/  IMAD R4, R0.reuse, 0x8, R4 ;  /* 0x0000000800047824 */ /* 0x040fe400078e0204 */
[C---:B------:R-:W-:Y:S02]  /*0aa0*/  IMAD R17, R0.reuse, 0x8, R17 ;  /* 0x0000000800117824 */ /* 0x040fe400078e0211 */
[C---:B------:R-:W-:Y:S02]  /*0ab0*/  IMAD R19, R0.reuse, 0x8, R19 ;  /* 0x0000000800137824 */ /* 0x040fe400078e0213 */
[----:B------:R-:W-:Y:S01]  /*0ac0*/  IMAD R8, R0, 0x8, R8 ;  /* 0x0000000800087824 */ /* 0x000fe200078e0208 */
[----:B--2---:R-:W-:Y:S02]  /*0ad0*/  @!P1 FSEL R32, R32, RZ, P0 ;  /* 0x000000ff20209208 */ /* 0x004fe40000000000 */
[----:B------:R-:W-:Y:S02]  /*0ae0*/  @!P1 FSEL R33, R33, RZ, P0 ;  /* 0x000000ff21219208 */ /* 0x000fe40000000000 */
[----:B------:R-:W-:-:S04]  /*0af0*/  ISETP.NE.AND P0, PT, R16, RZ, PT ;  /* 0x000000ff1000720c */ /* 0x000fc80003f05270 */
[----:B---3--:R-:W-:-:S07]  /*0b00*/  @!P1 DFMA R32, R22, R28, R32 ;  /* 0x0000001c1620922b */ /* 0x008fce0000000020 */
[----:B------:R0:W-:Y:S02]  /*0b10*/  @!P1 STG.E.64 desc[UR4][R24.64], R32 ;  /* 0x0000002018009986 */ /* 0x0001e4000c101b04 */
[----:B------:R-:W-:Y:S05]  /*0b20*/  @P0 BRA `(.L_x_19) ;  /* 0xfffffff400f80947 */ /* 0x000fea000383ffff */
[----:B------:R-:W-:-:S05]  /*0b30*/  VIADD R4, R2, 0x1 ;  /* 0x0000000102047836 */ /* 0x000fca0000000000 */
[----:B------:R-:W-:-:S07]  /*0b40*/  LOP3.LUT R4, R4, 0xfffffff8, RZ, 0xc0, !PT ;  /* 0xfffffff804047812 */ /* 0x000fce00078ec0ff */
.L_x_18:
[----:B------:R-:W-:-:S05]  /*0b50*/  VIADD R6, R2, 0x1 ;  /* 0x0000000102067836 */ /* 0x000fca0000000000 */
[----:B------:R-:W-:-:S13]  /*0b60*/  LOP3.LUT P0, R7, R6, 0x7, RZ, 0xc0, !PT ;  /* 0x0000000706077812 */ /* 0x000fda000780c0ff */
[----:B------:R-:W-:Y:S05]  /*0b70*/  @!P0 EXIT ;  /* 0x000000000000894d */ /* 0x000fea0003800000 */
[----:B------:R-:W-:Y:S02]  /*0b80*/  ISETP.GE.U32.AND P1, PT, R7, 0x4, PT ;  /* 0x000000040700780c */ /* 0x000fe40003f26070 */
[----:B------:R-:W-:-:S11]  /*0b90*/  LOP3.LUT P0, R6, R6, 0x3, RZ, 0xc0, !PT ;  /* 0x0000000306067812 */ /* 0x000fd6000780c0ff */
[----:B------:R-:W-:Y:S05]  /*0ba0*/  @!P1 BRA `(.L_x_20) ;  /* 0x00000004000c9947 */ /* 0x000fea0003800000 */
[----:B------:R-:W1:Y:S01]  /*0bb0*/  LDCU UR6, c[0x0][0x3a0] ;  /* 0x00007400ff0677ac */ /* 0x000e620008000800 */
[----:B------:R-:W-:Y:S01]  /*0bc0*/  IADD3 R7, PT, PT, R5, R4, RZ ;  /* 0x0000000405077210 */ /* 0x000fe20007ffe0ff */
[----:B------:R-:W2:Y:S04]  /*0bd0*/  LDC.64 R10, c[0x0][0x388] ;  /* 0x0000e200ff0a7b82 */ /* 0x000ea80000000a00 */
[----:B----4-:R-:W-:-:S04]  /*0be0*/  IMAD R13, R7, R0, R3 ;  /* 0x00000000070d7224 */ /* 0x010fc800078e0203 */
[----:B------:R-:W3:Y:S01]  /*0bf0*/  LDC.64 R8, c[0x0][0x380] ;  /* 0x0000e000ff087b82 */ /* 0x000ee20000000a00 */
[----:B-1----:R-:W-:-:S07]  /*0c00*/  ISETP.GE.AND P2, PT, R13, UR6, PT ;  /* 0x000000060d007c0c */ /* 0x002fce000bf46270 */
[----:B------:R-:W1:Y:S08]  /*0c10*/  LDC.64 R14, c[0x0][0x388] ;  /* 0x0000e200ff0e7b82 */ /* 0x000e700000000a00 */
[----:B0-----:R-:W0:Y:S01]  /*0c20*/  LDC.64 R24, c[0x0][0x388] ;  /* 0x0000e200ff187b82 */ /* 0x001e220000000a00 */
[----:B--2---:R-:W-:-:S07]  /*0c30*/  @!P2 IMAD.WIDE R10, R13, 0x8, R10 ;  /* 0x000000080d0aa825 */ /* 0x004fce00078e020a */
[----:B------:R-:W2:Y:S01]  /*0c40*/  @!P2 LDC R20, c[0x0][0x398] ;  /* 0x0000e600ff14ab82 */ /* 0x000ea20000000800 */
[----:B------:R-:W4:Y:S07]  /*0c50*/  @!P2 LDG.E.64 R18, desc[UR4][R10.64] ;  /* 0x000000040a12a981 */ /* 0x000f2e000c1e1b00 */
[----:B------:R-:W2:Y:S02]  /*0c60*/  @!P2 LDC R7, c[0x0][0x3a4] ;  /* 0x0000e900ff07ab82 */ /* 0x000ea40000000800 */
[----:B--2---:R-:W-:-:S04]  /*0c70*/  @!P2 IMAD R7, R7, R20, R13 ;  /* 0x000000140707a224 */ /* 0x004fc800078e020d */
[----:B---3--:R-:W-:-:S06]  /*0c80*/  @!P2 IMAD.WIDE R8, R7, 0x8, R8 ;  /* 0x000000080708a825 */ /* 0x008fcc00078e0208 */
[----:B------:R-:W2:Y:S01]  /*0c90*/  @!P2 LDG.E.64 R8, desc[UR4][R8.64] ;  /* 0x000000040808a981 */ /* 0x000ea2000c1e1b00 */
[----:B------:R-:W-:Y:S02]  /*0ca0*/  IMAD.IADD R7, R13, 0x1, R0 ;  /* 0x000000010d077824 */ /* 0x000fe400078e0200 */
[----:B------:R-:W3:Y:S03]  /*0cb0*/  LDC.64 R12, c[0x0][0x380] ;  /* 0x0000e000ff0c7b82 */ /* 0x000ee60000000a00 */
[----:B------:R-:W-:Y:S02]  /*0cc0*/  ISETP.GE.AND P1, PT, R7, UR6, PT ;  /* 0x0000000607007c0c */ /* 0x000fe4000bf26270 */
[----:B------:R-:W-:-:S11]  /*0cd0*/  @!P2 ISETP.NE.AND P3, PT, R20, RZ, PT ;  /* 0x000000ff1400a20c */ /* 0x000fd60003f65270 */
[----:B------:R-:W5:Y:S08]  /*0ce0*/  @!P1 LDC R16, c[0x0][0x398] ;  /* 0x0000e600ff109b82 */ /* 0x000f700000000800 */
[----:B------:R-:W5:Y:S02]  /*0cf0*/  @!P1 LDC R21, c[0x0][0x3a4] ;  /* 0x0000e900ff159b82 */ /* 0x000f640000000800 */
[----:B-----5:R-:W-:-:S04]  /*0d00*/  @!P1 IMAD R21, R21, R16, R7 ;  /* 0x0000001015159224 */ /* 0x020fc800078e0207 */
[----:B---3--:R-:W-:Y:S01]  /*0d10*/  @!P1 IMAD.WIDE R20, R21, 0x8, R12 ;  /* 0x0000000815149825 */ /* 0x008fe200078e020c */
[----:B------:R-:W-:Y:S01]  /*0d20*/  IADD3 R27, PT, PT, R7, R0, RZ ;  /* 0x00000000071b7210 */ /* 0x000fe20007ffe0ff */
[----:B------:R-:W3:Y:S01]  /*0d30*/  LDC.64 R12, c[0x0][0x380] ;  /* 0x0000e000ff0c7b82 */ /* 0x000ee20000000a00 */
[----:B----4-:R-:W-:Y:S02]  /*0d40*/  @!P2 FSEL R18, R18, RZ, P3 ;  /* 0x000000ff1212a208 */ /* 0x010fe40001800000 */
[----:B------:R-:W-:-:S06]  /*0d50*/  @!P2 FSEL R19, R19, RZ, P3 ;  /* 0x000000ff1313a208 */ /* 0x000fcc0001800000 */
[----:B--2---:R-:W-:Y:S01]  /*0d60*/  @!P2 DFMA R18, R22, R8, R18 ;  /* 0x000000081612a22b */ /* 0x004fe20000000012 */
[----:B-1----:R-:W-:-:S06]  /*0d70*/  @!P1 IMAD.WIDE R8, R7, 0x8, R14 ;  /* 0x0000000807089825 */ /* 0x002fcc00078e020e */
[----:B------:R0:W-:Y:S04]  /*0d80*/  @!P2 STG.E.64 desc[UR4][R10.64], R18 ;  /* 0x000000120a00a986 */ /* 0x0001e8000c101b04 */
[----:B------:R-:W2:Y:S04]  /*0d90*/  @!P1 LDG.E.64 R14, desc[UR4][R8.64] ;  /* 0x00000004080e9981 */ /* 0x000ea8000c1e1b00 */
[----:B------:R-:W4:Y:S01]  /*0da0*/  @!P1 LDG.E.64 R20, desc[UR4][R20.64] ;  /* 0x0000000414149981 */ /* 0x000f22000c1e1b00 */
[----:B------:R-:W-:Y:S02]  /*0db0*/  ISETP.GE.AND P2, PT, R27, UR6, PT ;  /* 0x000000061b007c0c */ /* 0x000fe4000bf46270 */
[----:B------:R-:W-:-:S11]  /*0dc0*/  @!P1 ISETP.NE.AND P3, PT, R16, RZ, PT ;  /* 0x000000ff1000920c */ /* 0x000fd60003f65270 */
[----:B------:R-:W1:Y:S08]  /*0dd0*/  @!P2 LDC R7, c[0x0][0x398] ;  /* 0x0000e600ff07ab82 */ /* 0x000e700000000800 */
[----:B------:R-:W1:Y:S01]  /*0de0*/  @!P2 LDC R26, c[0x0][0x3a4] ;  /* 0x0000e900ff1aab82 */ /* 0x000e620000000800 */
[----:B0-----:R-:W-:-:S04]  /*0df0*/  @!P2 IMAD.WIDE R10, R27, 0x8, R24 ;  /* 0x000000081b0aa825 */ /* 0x001fc800078e0218 */
[----:B-1----:R-:W-:-:S04]  /*0e00*/  @!P2 IMAD R19, R26, R7, R27 ;  /* 0x000000071a13a224 */ /* 0x002fc800078e021b */
[----:B---3--:R-:W-:Y:S02]  /*0e10*/  @!P2 IMAD.WIDE R18, R19, 0x8, R12 ;  /* 0x000000081312a825 */ /* 0x008fe400078e020c */
[----:B------:R-:W0:Y:S01]  /*0e20*/  LDC.64 R12, c[0x0][0x380] ;  /* 0x0000e000ff0c7b82 */ /* 0x000e220000000a00 */
[----:B--2---:R-:W-:Y:S02]  /*0e30*/  @!P1 FSEL R16, R14, RZ, P3 ;  /* 0x000000ff0e109208 */ /* 0x004fe40001800000 */
[----:B------:R-:W-:-:S06]  /*0e40*/  @!P1 FSEL R17, R15, RZ, P3 ;  /* 0x000000ff0f119208 */ /* 0x000fcc0001800000 */
[----:B----4-:R-:W-:Y:S01]  /*0e50*/  @!P1 DFMA R16, R22, R20, R16 ;  /* 0x000000141610922b */ /* 0x010fe20000000010 */
[----:B------:R-:W-:Y:S01]  /*0e60*/  IMAD.IADD R27, R27, 0x1, R0 ;  /* 0x000000011b1b7824 */ /* 0x000fe200078e0200 */
[----:B------:R-:W1:Y:S05]  /*0e70*/  LDC.64 R20, c[0x0][0x388] ;  /* 0x0000e200ff147b82 */ /* 0x000e6a0000000a00 */
[----:B------:R1:W-:Y:S04]  /*0e80*/  @!P1 STG.E.64 desc[UR4][R8.64], R16 ;  /* 0x0000001008009986 */ /* 0x0003e8000c101b04 */
[----:B------:R-:W2:Y:S04]  /*0e90*/  @!P2 LDG.E.64 R14, desc[UR4][R10.64] ;  /* 0x000000040a0ea981 */ /* 0x000ea8000c1e1b00 */
[----:B------:R-:W3:Y:S01]  /*0ea0*/  @!P2 LDG.E.64 R18, desc[UR4][R18.64] ;  /* 0x000000041212a981 */ /* 0x000ee2000c1e1b00 */
[----:B------:R-:W-:-:S02]  /*0eb0*/  ISETP.GE.AND P1, PT, R27, UR6, PT ;  /* 0x000000061b007c0c */ /* 0x000fc4000bf26270 */
[----:B------:R-:W-:-:S11]  /*0ec0*/  @!P2 ISETP.NE.AND P3, PT, R7, RZ, PT ;  /* 0x000000ff0700a20c */ /* 0x000fd60003f65270 */
[----:B------:R-:W4:Y:S08]  /*0ed0*/  @!P1 LDC R24, c[0x0][0x398] ;  /* 0x0000e600ff189b82 */ /* 0x000f300000000800 */
[----:B------:R-:W4:Y:S01]  /*0ee0*/  @!P1 LDC R25, c[0x0][0x3a4] ;  /* 0x0000e900ff199b82 */ /* 0x000f220000000800 */
[----:B-1----:R-:W-:-:S04]  /*0ef0*/  @!P1 IMAD.WIDE R8, R27, 0x8, R20 ;  /* 0x000000081b089825 */ /* 0x002fc800078e0214 */
[----:B----4-:R-:W-:-:S04]  /*0f00*/  @!P1 IMAD R7, R25, R24, R27 ;  /* 0x0000001819079224 */ /* 0x010fc800078e021b */
[----:B0-----:R-:W-:Y:S01]  /*0f10*/  @!P1 IMAD.WIDE R12, R7, 0x8, R12 ;  /* 0x00000008070c9825 */ /* 0x001fe200078e020c */
[----:B--2---:R-:W-:Y:S02]  /*0f20*/  @!P2 FSEL R14, R14, RZ, P3 ;  /* 0x000000ff0e0ea208 */ /* 0x004fe40001800000 */
[----:B------:R-:W-:-:S06]  /*0f30*/  @!P2 FSEL R15, R15, RZ, P3 ;  /* 0x000000ff0f0fa208 */ /* 0x000fcc0001800000 */
[----:B---3--:R-:W-:-:S07]  /*0f40*/  @!P2 DFMA R14, R22, R18, R14 ;  /* 0x00000012160ea22b */ /* 0x008fce000000000e */
[----:B------:R1:W-:Y:S04]  /*0f50*/  @!P2 STG.E.64 desc[UR4][R10.64], R14 ;  /* 0x0000000e0a00a986 */ /* 0x0003e8000c101b04 */
[----:B------:R-:W2:Y:S04]  /*0f60*/  @!P1 LDG.E.64 R16, desc[UR4][R8.64] ;  /* 0x0000000408109981 */ /* 0x000ea8000c1e1b00 */
[----:B------:R-:W3:Y:S01]  /*0f70*/  @!P1 LDG.E.64 R12, desc[UR4][R12.64] ;  /* 0x000000040c0c9981 */ /* 0x000ee2000c1e1b00 */
[----:B------:R-:W-:Y:S02]  /*0f80*/  @!P1 ISETP.NE.AND P2, PT, R24, RZ, PT ;  /* 0x000000ff1800920c */ /* 0x000fe40003f45270 */
[----:B------:R-:W-:-:S02]  /*0f90*/  IADD3 R4, PT, PT, R4, 0x4, RZ ;  /* 0x0000000404047810 */ /* 0x000fc40007ffe0ff */
[----:B--2---:R-:W-:Y:S02]  /*0fa0*/  @!P1 FSEL R16, R16, RZ, P2 ;  /* 0x000000ff10109208 */ /* 0x004fe40001000000 */
[----:B------:R-:W-:-:S06]  /*0fb0*/  @!P1 FSEL R17, R17, RZ, P2 ;  /* 0x000000ff11119208 */ /* 0x000fcc0001000000 */
[----:B---3--:R-:W-:-:S07]  /*0fc0*/  @!P1 DFMA R16, R22, R12, R16 ;  /* 0x0000000c1610922b */ /* 0x008fce0000000010 */
[----:B------:R1:W-:Y:S04]  /*0fd0*/  @!P1 STG.E.64 desc[UR4][R8.64], R16 ;  /* 0x0000001008009986 */ /* 0x0003e8000c101b04 */
.L_x_20:
[----:B------:R-:W-:Y:S05]  /*0fe0*/  @!P0 EXIT ;  /* 0x000000000000894d */ /* 0x000fea0003800000 */
[----:B------:R-:W-:Y:S02]  /*0ff0*/  ISETP.NE.AND P1, PT, R6, 0x1, PT ;  /* 0x000000010600780c */ /* 0x000fe40003f25270 */
[----:B------:R-:W-:-:S04]  /*1000*/  LOP3.LUT R2, R2, 0x1, RZ, 0xc0, !PT ;  /* 0x0000000102027812 */ /* 0x000fc800078ec0ff */
[----:B------:R-:W-:-:S07]  /*1010*/  ISETP.NE.U32.AND P0, PT, R2, 0x1, PT ;  /* 0x000000010200780c */ /* 0x000fce0003f05070 */
[----:B------:R-:W-:Y:S06]  /*1020*/  @!P1 BRA `(.L_x_21) ;  /* 0x00000000008c9947 */ /* 0x000fec0003800000 */
[----:B------:R-:W2:Y:S01]  /*1030*/  LDCU UR6, c[0x0][0x3a0] ;  /* 0x00007400ff0677ac */ /* 0x000ea20008000800 */
[----:B------:R-:W-:Y:S01]  /*1040*/  IMAD.IADD R2, R5, 0x1, R4 ;  /* 0x0000000105027824 */ /* 0x000fe200078e0204 */
[----:B------:R-:W3:Y:S03]  /*1050*/  LDC.64 R6, c[0x0][0x388] ;  /* 0x0000e200ff067b82 */ /* 0x000ee60000000a00 */
[----:B-1--4-:R-:W-:-:S05]  /*1060*/  IMAD R17, R2, R0, R3 ;  /* 0x0000000002117224 */ /* 0x012fca00078e0203 */
[----:B------:R-:W1:Y:S01]  /*1070*/  LDC.64 R10, c[0x0][0x380] ;  /* 0x0000e000ff0a7b82 */ /* 0x000e620000000a00 */
[----:B--2---:R-:W-:-:S07]  /*1080*/  ISETP.GE.AND P2, PT, R17, UR6, PT ;  /* 0x0000000611007c0c */ /* 0x004fce000bf46270 */
[----:B------:R-:W2:Y:S08]  /*1090*/  LDC.64 R14, c[0x0][0x388] ;  /* 0x0000e200ff0e7b82 */ /* 0x000eb00000000a00 */
[----:B------:R-:W4:Y:S01]  /*10a0*/  @!P2 LDC R2, c[0x0][0x398] ;  /* 0x0000e600ff02ab82 */ /* 0x000f220000000800 */
[----:B---3--:R-:W-:-:S05]  /*10b0*/  @!P2 IMAD.WIDE R6, R17, 0x8, R6 ;  /* 0x000000081106a825 */ /* 0x008fca00078e0206 */
[----:B------:R-:W3:Y:S02]  /*10c0*/  @!P2 LDG.E.64 R12, desc[UR4][R6.64] ;  /* 0x00000004060ca981 */ /* 0x000ee4000c1e1b00 */
[----:B------:R-:W4:Y:S02]  /*10d0*/  @!P2 LDC R9, c[0x0][0x3a4] ;  /* 0x0000e900ff09ab82 */ /* 0x000f240000000800 */
[----:B----4-:R-:W-:-:S04]  /*10e0*/  @!P2 IMAD R9, R9, R2, R17 ;  /* 0x000000020909a224 */ /* 0x010fc800078e0211 */
[----:B-1----:R-:W-:Y:S01]  /*10f0*/  @!P2 IMAD.WIDE R10, R9, 0x8, R10 ;  /* 0x00000008090aa825 */ /* 0x002fe200078e020a */
[----:B------:R-:W-:Y:S01]  /*1100*/  IADD3 R17, PT, PT, R17, R0, RZ ;  /* 0x0000000011117210 */ /* 0x000fe20007ffe0ff */
[----:B------:R-:W1:Y:S04]  /*1110*/  LDC.64 R8, c[0x0][0x380] ;  /* 0x0000e000ff087b82 */ /* 0x000e680000000a00 */
[----:B------:R-:W4:Y:S01]  /*1120*/  @!P2 LDG.E.64 R10, desc[UR4][R10.64] ;  /* 0x000000040a0aa981 */ /* 0x000f22000c1e1b00 */
[----:B------:R-:W-:Y:S02]  /*1130*/  ISETP.GE.AND P1, PT, R17, UR6, PT ;  /* 0x0000000611007c0c */ /* 0x000fe4000bf26270 */
[----:B------:R-:W-:-:S11]  /*1140*/  @!P2 ISETP.NE.AND P3, PT, R2, RZ, PT ;  /* 0x000000ff0200a20c */ /* 0x000fd60003f65270 */
[----:B------:R-:W5:Y:S08]  /*1150*/  @!P1 LDC R16, c[0x0][0x398] ;  /* 0x0000e600ff109b82 */ /* 0x000f700000000800 */
[----:B------:R-:W5:Y:S01]  /*1160*/  @!P1 LDC R18, c[0x0][0x3a4] ;  /* 0x0000e900ff129b82 */ /* 0x000f620000000800 */
[----:B---3--:R-:W-:Y:S02]  /*1170*/  @!P2 FSEL R12, R12, RZ, P3 ;  /* 0x000000ff0c0ca208 */ /* 0x008fe40001800000 */
[----:B------:R-:W-:-:S06]  /*1180*/  @!P2 FSEL R13, R13, RZ, P3 ;  /* 0x000000ff0d0da208 */ /* 0x000fcc0001800000 */
[----:B----4-:R-:W-:Y:S01]  /*1190*/  @!P2 DFMA R12, R22, R10, R12 ;  /* 0x0000000a160ca22b */ /* 0x010fe2000000000c */
[----:B--2---:R-:W-:-:S04]  /*11a0*/  @!P1 IMAD.WIDE R10, R17, 0x8, R14 ;  /* 0x00000008110a9825 */ /* 0x004fc800078e020e */
[----:B-----5:R-:W-:Y:S02]  /*11b0*/  @!P1 IMAD R17, R18, R16, R17 ;  /* 0x0000001012119224 */ /* 0x020fe400078e0211 */
[----:B------:R2:W-:Y:S02]  /*11c0*/  @!P2 STG.E.64 desc[UR4][R6.64], R12 ;  /* 0x0000000c0600a986 */ /* 0x0005e4000c101b04 */
[----:B-1----:R-:W-:Y:S02]  /*11d0*/  @!P1 IMAD.WIDE R8, R17, 0x8, R8 ;  /* 0x0000000811089825 */ /* 0x002fe400078e0208 */
[----:B------:R-:W3:Y:S04]  /*11e0*/  @!P1 LDG.E.64 R14, desc[UR4][R10.64] ;  /* 0x000000040a0e9981 */ /* 0x000ee8000c1e1b00 */
[----:B------:R-:W4:Y:S01]  /*11f0*/  @!P1 LDG.E.64 R8, desc[UR4][R8.64] ;  /* 0x0000000408089981 */ /* 0x000f22000c1e1b00 */
[----:B------:R-:W-:Y:S01]  /*1200*/  @!P1 ISETP.NE.AND P2, PT, R16, RZ, PT ;  /* 0x000000ff1000920c */ /* 0x000fe20003f45270 */
[----:B------:R-:W-:-:S03]  /*1210*/  VIADD R4, R4, 0x2 ;  /* 0x0000000204047836 */ /* 0x000fc60000000000 */
[----:B---3--:R-:W-:Y:S02]  /*1220*/  @!P1 FSEL R14, R14, RZ, P2 ;  /* 0x000000ff0e0e9208 */ /* 0x008fe40001000000 */
[----:B------:R-:W-:-:S06]  /*1230*/  @!P1 FSEL R15, R15, RZ, P2 ;  /* 0x000000ff0f0f9208 */ /* 0x000fcc0001000000 */
[----:B----4-:R-:W-:-:S07]  /*1240*/  @!P1 DFMA R14, R22, R8, R14 ;  /* 0x00000008160e922b */ /* 0x010fce000000000e */
[----:B------:R2:W-:Y:S04]  /*1250*/  @!P1 STG.E.64 desc[UR4][R10.64], R14 ;  /* 0x0000000e0a009986 */ /* 0x0005e8000c101b04 */
.L_x_21:
[----:B------:R-:W-:Y:S05]  /*1260*/  @!P0 EXIT ;  /* 0x000000000000894d */ /* 0x000fea0003800000 */
[----:B------:R-:W3:Y:S01]  /*1270*/  LDCU UR6, c[0x0][0x3a0] ;  /* 0x00007400ff0677ac */ /* 0x000ee20008000800 */
[----:B------:R-:W-:-:S05]  /*1280*/  IADD3 R4, PT, PT, R5, R4, RZ ;  /* 0x0000000405047210 */ /* 0x000fca0007ffe0ff */
[----:B--2-4-:R-:W-:-:S05]  /*1290*/  IMAD R7, R4, R0, R3 ;  /* 0x0000000004077224 */ /* 0x014fca00078e0203 */
[----:B---3--:R-:W-:-:S13]  /*12a0*/  ISETP.GE.AND P0, PT, R7, UR6, PT ;  /* 0x0000000607007c0c */ /* 0x008fda000bf06270 */
[----:B------:R-:W-:Y:S05]  /*12b0*/  @P0 EXIT ;  /* 0x000000000000094d */ /* 0x000fea0003800000 */
[----:B------:R-:W2:Y:S01]  /*12c0*/  LDC.64 R4, c[0x0][0x388] ;  /* 0x0000e200ff047b82 */ /* 0x000ea20000000a00 */
[----:B------:R-:W3:Y:S07]  /*12d0*/  LDCU UR6, c[0x0][0x398] ;  /* 0x00007300ff0677ac */ /* 0x000eee0008000800 */
[----:B------:R-:W3:Y:S08]  /*12e0*/  LDC R0, c[0x0][0x3a4] ;  /* 0x0000e900ff007b82 */ /* 0x000ef00000000800 */
[----:B------:R-:W4:Y:S01]  /*12f0*/  LDC.64 R2, c[0x0][0x380] ;  /* 0x0000e000ff027b82 */ /* 0x000f220000000a00 */
[----:B--2---:R-:W-:-:S05]  /*1300*/  IMAD.WIDE R4, R7, 0x8, R4 ;  /* 0x0000000807047825 */ /* 0x004fca00078e0204 */
[----:B-1----:R-:W2:Y:S01]  /*1310*/  LDG.E.64 R8, desc[UR4][R4.64] ;  /* 0x0000000404087981 */ /* 0x002ea2000c1e1b00 */
[----:B---3--:R-:W-:-:S04]  /*1320*/  IMAD R7, R0, UR6, R7 ;  /* 0x0000000600077c24 */ /* 0x008fc8000f8e0207 */
[----:B----4-:R-:W-:-:S06]  /*1330*/  IMAD.WIDE R2, R7, 0x8, R2 ;  /* 0x0000000807027825 */ /* 0x010fcc00078e0202 */
[----:B------:R-:W3:Y:S01]  /*1340*/  LDG.E.64 R2, desc[UR4][R2.64] ;  /* 0x0000000402027981 */ /* 0x000ee2000c1e1b00 */
[----:B------:R-:W-:-:S04]  /*1350*/  ISETP.NE.AND P0, PT, RZ, UR6, PT ;  /* 0x00000006ff007c0c */ /* 0x000fc8000bf05270 */
[----:B--2---:R-:W-:Y:S02]  /*1360*/  FSEL R6, R8, RZ, P0 ;  /* 0x000000ff08067208 */ /* 0x004fe40000000000 */
[----:B------:R-:W-:-:S06]  /*1370*/  FSEL R7, R9, RZ, P0 ;  /* 0x000000ff09077208 */ /* 0x000fcc0000000000 */
[----:B---3--:R-:W-:-:S07]  /*1380*/  DFMA R22, R22, R2, R6 ;  /* 0x000000021616722b */ /* 0x008fce0000000006 */
[----:B------:R-:W-:Y:S01]  /*1390*/  STG.E.64 desc[UR4][R4.64], R22 ;  /* 0x0000001604007986 */ /* 0x000fe2000c101b04 */
[----:B------:R-:W-:Y:S05]  /*13a0*/  EXIT ;  /* 0x000000000000794d */ /* 0x000fea0003800000 */
.L_x_22:
        /* <DEDUP_REMOVED lines=13> */
.L_x_183:


//--------------------- .text._Z33dvc_ScaLBL_D3Q7_Ion_Init_FromFilePdS_i --------------------------
	.section	.text._Z33dvc_ScaLBL_D3Q7_Ion_Init_FromFilePdS_i,"ax",@progbits
	.align	128
        .global         _Z33dvc_ScaLBL_D3Q7_Ion_Init_FromFilePdS_i
        .type           _Z33dvc_ScaLBL_D3Q7_Ion_Init_FromFilePdS_i,@function
        .size           _Z33dvc_ScaLBL_D3Q7_Ion_Init_FromFilePdS_i,(.L_x_184 - _Z33dvc_ScaLBL_D3Q7_Ion_Init_FromFilePdS_i)
        .other          _Z33dvc_ScaLBL_D3Q7_Ion_Init_FromFilePdS_i,@"STO_CUDA_ENTRY STV_DEFAULT"
_Z33dvc_ScaLBL_D3Q7_Ion_Init_FromFilePdS_i:
.text._Z33dvc_ScaLBL_D3Q7_Ion_Init_FromFilePdS_i:
[----:B------:R-:W-:Y:S01]  /*0000*/  LDC R1, c[0x0][0x37c] ;  /* 0x0000df00ff017b82 */ /* 0x000fe20000000800 */
[----:B------:R-:W0:Y:S02]  /*0010*/  LDCU UR4, c[0x0][0x390] ;  /* 0x00007200ff0477ac */ /* 0x000e240008000800 */
[----:B0-----:R-:W-:-:S04]  /*0020*/  MOV R0, UR4 ;  /* 0x0000000400007c02 */ /* 0x001fc80008000f00 */
[----:B------:R-:W-:-:S13]  /*0030*/  ISETP.GE.AND P0, PT, R0, -0x7ffff, PT ;  /* 0xfff800010000780c */ /* 0x000fda0003f06270 */
[----:B------:R-:W-:Y:S05]  /*0040*/  @!P0 EXIT ;  /* 0x000000000000894d */ /* 0x000fea0003800000 */
[----:B------:R-:W0:Y:S01]  /*0050*/  S2R R29, SR_CTAID.X ;  /* 0x00000000001d7919 */ /* 0x000e220000002500 */
[----:B------:R-:W-:Y:S01]  /*0060*/  SHF.R.S32.HI R3, RZ, 0x1f, R0 ;  /* 0x0000001fff037819 */ /* 0x000fe20000011400 */
[----:B------:R-:W1:Y:S01]  /*0070*/  LDC R4, c[0x0][0x360] ;  /* 0x0000d800ff047b82 */ /* 0x000e620000000800 */
[----:B------:R-:W2:Y:S01]  /*0080*/  LDCU.64 UR4, c[0x0][0x358] ;  /* 0x00006b00ff0477ac */ /* 0x000ea20008000a00 */
[----:B------:R-:W3:Y:S01]  /*0090*/  S2R R5, SR_TID.X ;  /* 0x0000000000057919 */ /* 0x000ee20000002100 */
[----:B------:R-:W-:Y:S01]  /*00a0*/  LEA.HI R2, R3, R0, RZ, 0x13 ;  /* 0x0000000003027211 */ /* 0x000fe200078f98ff */
[----:B------:R-:W-:-:S03]  /*00b0*/  HFMA2 R6, -RZ, RZ, 0, 0 ;  /* 0x00000000ff067431 */ /* 0x000fc600000001ff */
[----:B------:R-:W-:-:S04]  /*00c0*/  SHF.R.S32.HI R2, RZ, 0x13, R2 ;  /* 0x00000013ff027819 */ /* 0x000fc80000011402 */
[C---:B------:R-:W-:Y:S02]  /*00d0*/  ISETP.GE.U32.AND P1, PT, R2.reuse, 0x3, PT ;  /* 0x000000030200780c */ /* 0x040fe40003f26070 */
[----:B------:R-:W-:-:S04]  /*00e0*/  IADD3 R8, PT, PT, R2, 0x1, RZ ;  /* 0x0000000102087810 */ /* 0x000fc80007ffe0ff */
[----:B------:R-:W-:Y:S01]  /*00f0*/  LOP3.LUT P0, R3, R8, 0x3, RZ, 0xc0, !PT ;  /* 0x0000000308037812 */ /* 0x000fe2000780c0ff */
[----:B0-----:R-:W-:-:S06]  /*0100*/  IMAD R7, R2, R29, R29 ;  /* 0x0000001d02077224 */ /* 0x001fcc00078e021d */
[----:B--2---:R-:W-:Y:S06]  /*0110*/  @!P1 BRA `(.L_x_23) ;  /* 0x0000000400989947 */ /* 0x004fec0003800000 */
[----:B------:R-:W0:Y:S01]  /*0120*/  LDC R0, c[0x0][0x390] ;  /* 0x0000e400ff007b82 */ /* 0x000e220000000800 */
[-C--:B-1----:R-:W-:Y:S01]  /*0130*/  IMAD R29, R29, R4.reuse, RZ ;  /* 0x000000041d1d7224 */ /* 0x082fe200078e02ff */
[C---:B------:R-:W-:Y:S01]  /*0140*/  IADD3 R23, PT, PT, R7.reuse, 0x2, RZ ;  /* 0x0000000207177810 */ /* 0x040fe20007ffe0ff */
[CC--:B------:R-:W-:Y:S01]  /*0150*/  IMAD R10, R7.reuse, R4.reuse, R4 ;  /* 0x00000004070a7224 */ /* 0x0c0fe200078e0204 */
[----:B------:R-:W-:Y:S01]  /*0160*/  IADD3 R27, PT, PT, R7, 0x3, RZ ;  /* 0x00000003071b7810 */ /* 0x000fe20007ffe0ff */
[C-C-:B---3--:R-:W-:Y:S01]  /*0170*/  IMAD R29, R8.reuse, R29, R5.reuse ;  /* 0x0000001d081d7224 */ /* 0x148fe200078e0205 */
[----:B------:R-:W-:Y:S01]  /*0180*/  LOP3.LUT R6, R8, 0xfffffffc, RZ, 0xc0, !PT ;  /* 0xfffffffc08067812 */ /* 0x000fe200078ec0ff */
[-CC-:B------:R-:W-:Y:S01]  /*0190*/  IMAD R23, R23, R4.reuse, R5.reuse ;  /* 0x0000000417177224 */ /* 0x180fe200078e0205 */
[----:B------:R-:W-:Y:S01]  /*01a0*/  IADD3 R9, PT, PT, R10, R5, RZ ;  /* 0x000000050a097210 */ /* 0x000fe20007ffe0ff */
[----:B------:R-:W-:Y:S01]  /*01b0*/  IMAD R27, R27, R4, R5 ;  /* 0x000000041b1b7224 */ /* 0x000fe200078e0205 */
[----:B------:R-:W-:-:S07]  /*01c0*/  IADD3 R8, PT, PT, -R6, RZ, RZ ;  /* 0x000000ff06087210 */ /* 0x000fce0007ffe1ff */
.L_x_24:
[----:B------:R-:W1:Y:S01]  /*01d0*/  LDC.64 R16, c[0x0][0x388] ;  /* 0x0000e200ff107b82 */ /* 0x000e620000000a00 */
[----:B0-----:R-:W-:-:S07]  /*01e0*/  ISETP.GE.AND P2, PT, R29, R0, PT ;  /* 0x000000001d00720c */ /* 0x001fce0003f46270 */
[----:B------:R-:W0:Y:S08]  /*01f0*/  LDC.64 R12, c[0x0][0x380] ;  /* 0x0000e000ff0c7b82 */ /* 0x000e300000000a00 */
[----:B------:R-:W2:Y:S01]  /*0200*/  LDC.64 R10, c[0x0][0x388] ;  /* 0x0000e200ff0a7b82 */ /* 0x000ea20000000a00 */
[----:B-1----:R-:W-:-:S05]  /*0210*/  @!P2 IMAD.WIDE R16, R29, 0x8, R16 ;  /* 0x000000081d10a825 */ /* 0x002fca00078e0210 */
[----:B------:R-:W3:Y:S01]  /*0220*/  @!P2 LDG.E.64 R20, desc[UR4][R16.64] ;  /* 0x000000041014a981 */ /* 0x000ee2000c1e1b00 */
[----:B------:R-:W-:Y:S01]  /*0230*/  ISETP.GE.AND P1, PT, R9, R0, PT ;  /* 0x000000000900720c */ /* 0x000fe20003f26270 */
[----:B0-----:R-:W-:-:S04]  /*0240*/  @!P2 IMAD.WIDE R12, R29, 0x8, R12 ;  /* 0x000000081d0ca825 */ /* 0x001fc800078e020c */
[----:B------:R-:W-:-:S08]  /*0250*/  @!P2 IMAD.WIDE R24, R0, 0x8, R12 ;  /* 0x000000080018a825 */ /* 0x000fd000078e020c */
[----:B--2---:R-:W-:-:S04]  /*0260*/  @!P1 IMAD.WIDE R10, R9, 0x8, R10 ;  /* 0x00000008090a9825 */ /* 0x004fc800078e020a */
[----:B------:R-:W-:Y:S01]  /*0270*/  @!P2 IMAD.WIDE R18, R0, 0x8, R24 ;  /* 0x000000080012a825 */ /* 0x000fe200078e0218 */
[C---:B---3--:R-:W-:Y:S02]  /*0280*/  @!P2 DMUL R14, R20.reuse, 0.25 ;  /* 0x3fd00000140ea828 */ /* 0x048fe40000000000 */
[----:B------:R-:W-:-:S05]  /*0290*/  @!P2 DMUL R20, R20, 0.125 ;  /* 0x3fc000001414a828 */ /* 0x000fca0000000000 */
[----:B------:R0:W-:Y:S04]  /*02a0*/  @!P2 STG.E.64 desc[UR4][R12.64], R14 ;  /* 0x0000000e0c00a986 */ /* 0x0001e8000c101b04 */
[----:B------:R1:W-:Y:S04]  /*02b0*/  @!P2 STG.E.64 desc[UR4][R24.64], R20 ;  /* 0x000000141800a986 */ /* 0x0003e8000c101b04 */
[----:B------:R2:W-:Y:S01]  /*02c0*/  @!P2 STG.E.64 desc[UR4][R18.64], R20 ;  /* 0x000000141200a986 */ /* 0x0005e2000c101b04 */
[----:B0-----:R-:W-:-:S05]  /*02d0*/  @!P2 IMAD.WIDE R14, R0, 0x8, R18 ;  /* 0x00000008000ea825 */ /* 0x001fca00078e0212 */
[----:B------:R-:W-:Y:S01]  /*02e0*/  @!P2 STG.E.64 desc[UR4][R14.64], R20 ;  /* 0x000000140e00a986 */ /* 0x000fe2000c101b04 */
[----:B------:R-:W-:-:S05]  /*02f0*/  @!P2 IMAD.WIDE R16, R0, 0x8, R14 ;  /* 0x000000080010a825 */ /* 0x000fca00078e020e */
[----:B------:R-:W-:Y:S01]  /*0300*/  @!P2 STG.E.64 desc[UR4][R16.64], R20 ;  /* 0x000000141000a986 */ /* 0x000fe2000c101b04 */
[----:B------:R-:W-:-:S05]  /*0310*/  @!P2 IMAD.WIDE R12, R0, 0x8, R16 ;  /* 0x00000008000ca825 */ /* 0x000fca00078e0210 */
[----:B------:R-:W-:Y:S01]  /*0320*/  @!P2 STG.E.64 desc[UR4][R12.64], R20 ;  /* 0x000000140c00a986 */ /* 0x000fe2000c101b04 */
[----:B-1----:R-:W-:-:S05]  /*0330*/  @!P2 IMAD.WIDE R24, R0, 0x8, R12 ;  /* 0x000000080018a825 */ /* 0x002fca00078e020c */
[----:B------:R0:W-:Y:S04]  /*0340*/  @!P2 STG.E.64 desc[UR4][R24.64], R20 ;  /* 0x000000141800a986 */ /* 0x0001e8000c101b04 */
[----:B--2---:R1:W2:Y:S01]  /*0350*/  @!P1 LDG.E.64 R18, desc[UR4][R10.64] ;  /* 0x000000040a129981 */ /* 0x0042a2000c1e1b00 */
[----:B------:R-:W-:Y:S01]  /*0360*/  ISETP.GE.AND P2, PT, R23, R0, PT ;  /* 0x000000001700720c */ /* 0x000fe20003f46270 */
[----:B-1----:R-:W0:Y:S02]  /*0370*/  LDC.64 R10, c[0x0][0x380] ;  /* 0x0000e000ff0a7b82 */ /* 0x002e240000000a00 */
[----:B0-----:R-:W-:-:S06]  /*0380*/  @!P1 IMAD.WIDE R24, R9, 0x8, R10 ;  /* 0x0000000809189825 */ /* 0x001fcc00078e020a */
[----:B------:R-:W0:Y:S01]  /*0390*/  LDC.64 R10, c[0x0][0x388] ;  /* 0x0000e200ff0a7b82 */ /* 0x000e220000000a00 */
[----:B------:R-:W-:-:S04]  /*03a0*/  @!P1 IMAD.WIDE R20, R0, 0x8, R24 ;  /* 0x0000000800149825 */ /* 0x000fc800078e0218 */
[----:B------:R-:W-:-:S04]  /*03b0*/  @!P1 IMAD.WIDE R14, R0, 0x8, R20 ;  /* 0x00000008000e9825 */ /* 0x000fc800078e0214 */
[----:B------:R-:W-:-:S04]  /*03c0*/  @!P1 IMAD.WIDE R16, R0, 0x8, R14 ;  /* 0x0000000800109825 */ /* 0x000fc800078e020e */
[----:B0-----:R-:W-:Y:S01]  /*03d0*/  @!P2 IMAD.WIDE R10, R23, 0x8, R10 ;  /* 0x00000008170aa825 */ /* 0x001fe200078e020a */
[C---:B--2---:R-:W-:Y:S02]  /*03e0*/  @!P1 DMUL R12, R18.reuse, 0.25 ;  /* 0x3fd00000120c9828 */ /* 0x044fe40000000000 */
[----:B------:R-:W-:-:S05]  /*03f0*/  @!P1 DMUL R18, R18, 0.125 ;  /* 0x3fc0000012129828 */ /* 0x000fca0000000000 */
[----:B------:R0:W-:Y:S04]  /*0400*/  @!P1 STG.E.64 desc[UR4][R24.64], R12 ;  /* 0x0000000c18009986 */ /* 0x0001e8000c101b04 */
[----:B------:R1:W-:Y:S04]  /*0410*/  @!P1 STG.E.64 desc[UR4][R20.64], R18 ;  /* 0x0000001214009986 */ /* 0x0003e8000c101b04 */
[----:B------:R-:W-:Y:S04]  /*0420*/  @!P1 STG.E.64 desc[UR4][R14.64], R18 ;  /* 0x000000120e009986 */ /* 0x000fe8000c101b04 */
[----:B------:R2:W-:Y:S01]  /*0430*/  @!P1 STG.E.64 desc[UR4][R16.64], R18 ;  /* 0x0000001210009986 */ /* 0x0005e2000c101b04 */
[----:B0-----:R-:W-:-:S05]  /*0440*/  @!P1 IMAD.WIDE R12, R0, 0x8, R16 ;  /* 0x00000008000c9825 */ /* 0x001fca00078e0210 */
[----:B------:R0:W-:Y:S01]  /*0450*/  @!P1 STG.E.64 desc[UR4][R12.64], R18 ;  /* 0x000000120c009986 */ /* 0x0001e2000c101b04 */
[----:B-1----:R-:W-:-:S05]  /*0460*/  @!P1 IMAD.WIDE R20, R0, 0x8, R12 ;  /* 0x0000000800149825 */ /* 0x002fca00078e020c */
[----:B------:R-:W-:Y:S01]  /*0470*/  @!P1 STG.E.64 desc[UR4][R20.64], R18 ;  /* 0x0000001214009986 */ /* 0x000fe2000c101b04 */
[----:B--2---:R-:W-:-:S05]  /*0480*/  @!P1 IMAD.WIDE R16, R0, 0x8, R20 ;  /* 0x0000000800109825 */ /* 0x004fca00078e0214 */
[----:B------:R1:W-:Y:S04]  /*0490*/  @!P1 STG.E.64 desc[UR4][R16.64], R18 ;  /* 0x0000001210009986 */ /* 0x0003e8000c101b04 */
[----:B------:R2:W3:Y:S01]  /*04a0*/  @!P2 LDG.E.64 R24, desc[UR4][R10.64] ;  /* 0x000000040a18a981 */ /* 0x0004e2000c1e1b00 */
[----:B------:R-:W-:Y:S01]  /*04b0*/  ISETP.GE.AND P1, PT, R27, R0, PT ;  /* 0x000000001b00720c */ /* 0x000fe20003f26270 */
[----:B--2---:R-:W0:Y:S02]  /*04c0*/  LDC.64 R10, c[0x0][0x380] ;  /* 0x0000e000ff0a7b82 */ /* 0x004e240000000a00 */
[----:B0-----:R-:W-:-:S06]  /*04d0*/  @!P2 IMAD.WIDE R12, R23, 0x8, R10 ;  /* 0x00000008170ca825 */ /* 0x001fcc00078e020a */
[----:B------:R-:W0:Y:S01]  /*04e0*/  LDC.64 R10, c[0x0][0x388] ;  /* 0x0000e200ff0a7b82 */ /* 0x000e220000000a00 */
[----:B-1----:R-:W-:-:S04]  /*04f0*/  @!P2 IMAD.WIDE R18, R0, 0x8, R12 ;  /* 0x000000080012a825 */ /* 0x002fc800078e020c */
[----:B------:R-:W-:-:S04]  /*0500*/  @!P2 IMAD.WIDE R16, R0, 0x8, R18 ;  /* 0x000000080010a825 */ /* 0x000fc800078e0212 */
[----:B0-----:R-:W-:Y:S01]  /*0510*/  @!P1 IMAD.WIDE R10, R27, 0x8, R10 ;  /* 0x000000081b0a9825 */ /* 0x001fe200078e020a */
[C---:B---3--:R-:W-:Y:S02]  /*0520*/  @!P2 DMUL R14, R24.reuse, 0.25 ;  /* 0x3fd00000180ea828 */ /* 0x048fe40000000000 */
[----:B------:R-:W-:-:S05]  /*0530*/  @!P2 DMUL R24, R24, 0.125 ;  /* 0x3fc000001818a828 */ /* 0x000fca0000000000 */
[----:B------:R0:W-:Y:S04]  /*0540*/  @!P2 STG.E.64 desc[UR4][R12.64], R14 ;  /* 0x0000000e0c00a986 */ /* 0x0001e8000c101b04 */
[----:B------:R-:W-:Y:S04]  /*0550*/  @!P2 STG.E.64 desc[UR4][R18.64], R24 ;  /* 0x000000181200a986 */ /* 0x000fe8000c101b04 */
[----:B------:R-:W-:Y:S01]  /*0560*/  @!P2 STG.E.64 desc[UR4][R16.64], R24 ;  /* 0x000000181000a986 */ /* 0x000fe2000c101b04 */
[----:B0-----:R-:W-:-:S05]  /*0570*/  @!P2 IMAD.WIDE R14, R0, 0x8, R16 ;  /* 0x00000008000ea825 */ /* 0x001fca00078e0210 */
[----:B------:R0:W-:Y:S01]  /*0580*/  @!P2 STG.E.64 desc[UR4][R14.64], R24 ;  /* 0x000000180e00a986 */ /* 0x0001e2000c101b04 */
[----:B------:R-:W-:-:S05]  /*0590*/  @!P2 IMAD.WIDE R12, R0, 0x8, R14 ;  /* 0x00000008000ca825 */ /* 0x000fca00078e020e */
[----:B------:R-:W-:Y:S01]  /*05a0*/  @!P2 STG.E.64 desc[UR4][R12.64], R24 ;  /* 0x000000180c00a986 */ /* 0x000fe2000c101b04 */
[----:B------:R-:W-:-:S05]  /*05b0*/  @!P2 IMAD.WIDE R20, R0, 0x8, R12 ;  /* 0x000000080014a825 */ /* 0x000fca00078e020c */
[----:B------:R-:W-:Y:S01]  /*05c0*/  @!P2 STG.E.64 desc[UR4][R20.64], R24 ;  /* 0x000000181400a986 */ /* 0x000fe2000c101b04 */
[----:B0-----:R-:W-:-:S05]  /*05d0*/  @!P2 IMAD.WIDE R14, R0, 0x8, R20 ;  /* 0x00000008000ea825 */ /* 0x001fca00078e0214 */
[----:B------:R0:W-:Y:S04]  /*05e0*/  @!P2 STG.E.64 desc[UR4][R14.64], R24 ;  /* 0x000000180e00a986 */ /* 0x0001e8000c101b04 */
[----:B------:R1:W2:Y:S01]  /*05f0*/  @!P1 LDG.E.64 R18, desc[UR4][R10.64] ;  /* 0x000000040a129981 */ /* 0x0002a2000c1e1b00 */
[----:B------:R-:W-:Y:S02]  /*0600*/  IADD3 R8, PT, PT, R8, 0x4, RZ ;  /* 0x0000000408087810 */ /* 0x000fe40007ffe0ff */
[C---:B------:R-:W-:Y:S02]  /*0610*/  LEA R29, R4.reuse, R29, 0x2 ;  /* 0x0000001d041d7211 */ /* 0x040fe400078e10ff */
[C---:B------:R-:W-:Y:S02]  /*0620*/  LEA R9, R4.reuse, R9, 0x2 ;  /* 0x0000000904097211 */ /* 0x040fe400078e10ff */
[C---:B------:R-:W-:Y:S01]  /*0630*/  LEA R23, R4.reuse, R23, 0x2 ;  /* 0x0000001704177211 */ /* 0x040fe200078e10ff */
[----:B-1----:R-:W0:Y:S02]  /*0640*/  LDC.64 R10, c[0x0][0x380] ;  /* 0x0000e000ff0a7b82 */ /* 0x002e240000000a00 */
[----:B0-----:R-:W-:Y:S01]  /*0650*/  @!P1 IMAD.WIDE R24, R27, 0x8, R10 ;  /* 0x000000081b189825 */ /* 0x001fe200078e020a */
[----:B------:R-:W-:-:S03]  /*0660*/  LEA R27, R4, R27, 0x2 ;  /* 0x0000001b041b7211 */ /* 0x000fc600078e10ff */
[----:B------:R-:W-:-:S04]  /*0670*/  @!P1 IMAD.WIDE R10, R0, 0x8, R24 ;  /* 0x00000008000a9825 */ /* 0x000fc800078e0218 */
[----:B------:R-:W-:-:S04]  /*0680*/  @!P1 IMAD.WIDE R12, R0, 0x8, R10 ;  /* 0x00000008000c9825 */ /* 0x000fc800078e020a */
[----:B------:R-:W-:Y:S01]  /*0690*/  @!P1 IMAD.WIDE R14, R0, 0x8, R12 ;  /* 0x00000008000e9825 */ /* 0x000fe200078e020c */
[C---:B--2---:R-:W-:Y:S02]  /*06a0*/  @!P1 DMUL R16, R18.reuse, 0.25 ;  /* 0x3fd0000012109828 */ /* 0x044fe40000000000 */
[----:B------:R-:W-:-:S05]  /*06b0*/  @!P1 DMUL R18, R18, 0.125 ;  /* 0x3fc0000012129828 */ /* 0x000fca0000000000 */
[----:B------:R0:W-:Y:S04]  /*06c0*/  @!P1 STG.E.64 desc[UR4][R24.64], R16 ;  /* 0x0000001018009986 */ /* 0x0001e8000c101b04 */
[----:B------:R1:W-:Y:S04]  /*06d0*/  @!P1 STG.E.64 desc[UR4][R10.64], R18 ;  /* 0x000000120a009986 */ /* 0x0003e8000c101b04 */
[----:B------:R2:W-:Y:S04]  /*06e0*/  @!P1 STG.E.64 desc[UR4][R12.64], R18 ;  /* 0x000000120c009986 */ /* 0x0005e8000c101b04 */
[----:B------:R2:W-:Y:S01]  /*06f0*/  @!P1 STG.E.64 desc[UR4][R14.64], R18 ;  /* 0x000000120e009986 */ /* 0x0005e2000c101b04 */
[----:B0-----:R-:W-:-:S05]  /*0700*/  @!P1 IMAD.WIDE R16, R0, 0x8, R14 ;  /* 0x0000000800109825 */ /* 0x001fca00078e020e */
[----:B------:R2:W-:Y:S01]  /*0710*/  @!P1 STG.E.64 desc[UR4][R16.64], R18 ;  /* 0x0000001210009986 */ /* 0x0005e2000c101b04 */
[----:B------:R-:W-:-:S05]  /*0720*/  @!P1 IMAD.WIDE R20, R0, 0x8, R16 ;  /* 0x0000000800149825 */ /* 0x000fca00078e0210 */
[----:B------:R2:W-:Y:S01]  /*0730*/  @!P1 STG.E.64 desc[UR4][R20.64], R18 ;  /* 0x0000001214009986 */ /* 0x0005e2000c101b04 */
[----:B-1----:R-:W-:-:S05]  /*0740*/  @!P1 IMAD.WIDE R10, R0, 0x8, R20 ;  /* 0x00000008000a9825 */ /* 0x002fca00078e0214 */
[----:B------:R2:W-:Y:S01]  /*0750*/  @!P1 STG.E.64 desc[UR4][R10.64], R18 ;  /* 0x000000120a009986 */ /* 0x0005e2000c101b04 */
[----:B------:R-:W-:-:S13]  /*0760*/  ISETP.NE.AND P1, PT, R8, RZ, PT ;  /* 0x000000ff0800720c */ /* 0x000fda0003f25270 */
[----:B--2---:R-:W-:Y:S05]  /*0770*/  @P1 BRA `(.L_x_24) ;  /* 0xfffffff800941947 */ /* 0x004fea000383ffff */
.L_x_23:
[----:B------:R-:W-:Y:S05]  /*0780*/  @!P0 EXIT ;  /* 0x000000000000894d */ /* 0x000fea0003800000 */
[----:B------:R-:W-:Y:S02]  /*0790*/  ISETP.NE.AND P1, PT, R3, 0x1, PT ;  /* 0x000000010300780c */ /* 0x000fe40003f25270 */
[----:B------:R-:W-:-:S04]  /*07a0*/  LOP3.LUT R2, R2, 0x1, RZ, 0xc0, !PT ;  /* 0x0000000102027812 */ /* 0x000fc800078ec0ff */
[----:B------:R-:W-:-:S07]  /*07b0*/  ISETP.NE.U32.AND P0, PT, R2, 0x1, PT ;  /* 0x000000010200780c */ /* 0x000fce0003f05070 */
[----:B------:R-:W-:Y:S06]  /*07c0*/  @!P1 BRA `(.L_x_25) ;  /* 0x0000000000b89947 */ /* 0x000fec0003800000 */
[----:B------:R-:W0:Y:S01]  /*07d0*/  LDC.64 R20, c[0x0][0x388] ;  /* 0x0000e200ff147b82 */ /* 0x000e220000000a00 */
[----:B------:R-:W-:-:S05]  /*07e0*/  IADD3 R2, PT, PT, R7, R6, RZ ;  /* 0x0000000607027210 */ /* 0x000fca0007ffe0ff */
[----:B-1-3--:R-:W-:Y:S02]  /*07f0*/  IMAD R25, R2, R4, R5 ;  /* 0x0000000402197224 */ /* 0x00afe400078e0205 */
[----:B------:R-:W1:Y:S03]  /*0800*/  LDC.64 R10, c[0x0][0x380] ;  /* 0x0000e000ff0a7b82 */ /* 0x000e660000000a00 */
[----:B------:R-:W-:-:S05]  /*0810*/  ISETP.GE.AND P1, PT, R25, R0, PT ;  /* 0x000000001900720c */ /* 0x000fca0003f26270 */
[----:B------:R-:W2:Y:S08]  /*0820*/  LDC.64 R12, c[0x0][0x388] ;  /* 0x0000e200ff0c7b82 */ /* 0x000eb00000000a00 */
[----:B0-----:R-:W-:-:S06]  /*0830*/  @!P1 IMAD.WIDE R20, R25, 0x8, R20 ;  /* 0x0000000819149825 */ /* 0x001fcc00078e0214 */
[----:B------:R-:W3:Y:S01]  /*0840*/  @!P1 LDG.E.64 R20, desc[UR4][R20.64] ;  /* 0x0000000414149981 */ /* 0x000ee2000c1e1b00 */
[C---:B-1----:R-:W-:Y:S01]  /*0850*/  @!P1 IMAD.WIDE R10, R25.reuse, 0x8, R10 ;  /* 0x00000008190a9825 */ /* 0x042fe200078e020a */
[----:B------:R-:W-:-:S04]  /*0860*/  IADD3 R25, PT, PT, R25, R4, RZ ;  /* 0x0000000419197210 */ /* 0x000fc80007ffe0ff */
[----:B------:R-:W-:Y:S01]  /*0870*/  ISETP.GE.AND P2, PT, R25, R0, PT ;  /* 0x000000001900720c */ /* 0x000fe20003f46270 */
[----:B------:R-:W-:-:S04]  /*0880*/  @!P1 IMAD.WIDE R2, R0, 0x8, R10 ;  /* 0x0000000800029825 */ /* 0x000fc800078e020a */
[----:B------:R-:W-:-:S04]  /*0890*/  @!P1 IMAD.WIDE R8, R0, 0x8, R2 ;  /* 0x0000000800089825 */ /* 0x000fc800078e0202 */
[----:B------:R-:W-:-:S04]  /*08a0*/  @!P1 IMAD.WIDE R14, R0, 0x8, R8 ;  /* 0x00000008000e9825 */ /* 0x000fc800078e0208 */
[----:B--2---:R-:W-:Y:S02]  /*08b0*/  @!P2 IMAD.WIDE R26, R25, 0x8, R12 ;  /* 0x00000008191aa825 */ /* 0x004fe400078e020c */
[----:B------:R-:W0:Y:S02]  /*08c0*/  LDC.64 R12, c[0x0][0x380] ;  /* 0x0000e000ff0c7b82 */ /* 0x000e240000000a00 */
[----:B------:R-:W-:-:S04]  /*08d0*/  @!P1 IMAD.WIDE R16, R0, 0x8, R14 ;  /* 0x0000000800109825 */ /* 0x000fc800078e020e */
[----:B------:R-:W-:-:S04]  /*08e0*/  @!P1 IMAD.WIDE R22, R0, 0x8, R16 ;  /* 0x0000000800169825 */ /* 0x000fc800078e0210 */
[----:B------:R-:W-:Y:S01]  /*08f0*/  @!P1 IMAD.WIDE R28, R0, 0x8, R22 ;  /* 0x00000008001c9825 */ /* 0x000fe200078e0216 */
[C---:B---3--:R-:W-:Y:S02]  /*0900*/  @!P1 DMUL R18, R20.reuse, 0.25 ;  /* 0x3fd0000014129828 */ /* 0x048fe40000000000 */
[----:B------:R-:W-:-:S05]  /*0910*/  @!P1 DMUL R20, R20, 0.125 ;  /* 0x3fc0000014149828 */ /* 0x000fca0000000000 */
[----:B------:R1:W-:Y:S04]  /*0920*/  @!P1 STG.E.64 desc[UR4][R10.64], R18 ;  /* 0x000000120a009986 */ /* 0x0003e8000c101b04 */
[----:B------:R-:W-:Y:S04]  /*0930*/  @!P1 STG.E.64 desc[UR4][R2.64], R20 ;  /* 0x0000001402009986 */ /* 0x000fe8000c101b04 */
[----:B------:R2:W-:Y:S04]  /*0940*/  @!P1 STG.E.64 desc[UR4][R8.64], R20 ;  /* 0x0000001408009986 */ /* 0x0005e8000c101b04 */
[----:B------:R-:W-:Y:S04]  /*0950*/  @!P1 STG.E.64 desc[UR4][R14.64], R20 ;  /* 0x000000140e009986 */ /* 0x000fe8000c101b04 */
[----:B------:R-:W-:Y:S04]  /*0960*/  @!P1 STG.E.64 desc[UR4][R16.64], R20 ;  /* 0x0000001410009986 */ /* 0x000fe8000c101b04 */
[----:B------:R-:W-:Y:S04]  /*0970*/  @!P1 STG.E.64 desc[UR4][R22.64], R20 ;  /* 0x0000001416009986 */ /* 0x000fe8000c101b04 */
[----:B------:R3:W-:Y:S04]  /*0980*/  @!P1 STG.E.64 desc[UR4][R28.64], R20 ;  /* 0x000000141c009986 */ /* 0x0007e8000c101b04 */
[----:B------:R-:W4:Y:S01]  /*0990*/  @!P2 LDG.E.64 R26, desc[UR4][R26.64] ;  /* 0x000000041a1aa981 */ /* 0x000f22000c1e1b00 */
[----:B0-----:R-:W-:Y:S01]  /*09a0*/  @!P2 IMAD.WIDE R24, R25, 0x8, R12 ;  /* 0x000000081918a825 */ /* 0x001fe200078e020c */
[----:B------:R-:W-:-:S03]  /*09b0*/  IADD3 R6, PT, PT, R6, 0x2, RZ ;  /* 0x0000000206067810 */ /* 0x000fc60007ffe0ff */
[----:B-1----:R-:W-:-:S04]  /*09c0*/  @!P2 IMAD.WIDE R18, R0, 0x8, R24 ;  /* 0x000000080012a825 */ /* 0x002fc800078e0218 */
[----:B------:R-:W-:-:S04]  /*09d0*/  @!P2 IMAD.WIDE R12, R0, 0x8, R18 ;  /* 0x00000008000ca825 */ /* 0x000fc800078e0212 */
[----:B------:R-:W-:-:S04]  /*09e0*/  @!P2 IMAD.WIDE R10, R0, 0x8, R12 ;  /* 0x00000008000aa825 */ /* 0x000fc800078e020c */
[----:B--2---:R-:W-:-:S04]  /*09f0*/  @!P2 IMAD.WIDE R8, R0, 0x8, R10 ;  /* 0x000000080008a825 */ /* 0x004fc800078e020a */
[----:B------:R-:W-:-:S04]  /*0a00*/  @!P2 IMAD.WIDE R2, R0, 0x8, R8 ;  /* 0x000000080002a825 */ /* 0x000fc800078e0208 */
[----:B---3--:R-:W-:Y:S01]  /*0a10*/  @!P2 IMAD.WIDE R20, R0, 0x8, R2 ;  /* 0x000000080014a825 */ /* 0x008fe200078e0202 */
[C---:B----4-:R-:W-:Y:S02]  /*0a20*/  @!P2 DMUL R14, R26.reuse, 0.25 ;  /* 0x3fd000001a0ea828 */ /* 0x050fe40000000000 */
[----:B------:R-:W-:-:S05]  /*0a30*/  @!P2 DMUL R16, R26, 0.125 ;  /* 0x3fc000001a10a828 */ /* 0x000fca0000000000 */
[----:B------:R0:W-:Y:S04]  /*0a40*/  @!P2 STG.E.64 desc[UR4][R24.64], R14 ;  /* 0x0000000e1800a986 */ /* 0x0001e8000c101b04 */
[----:B------:R0:W-:Y:S04]  /*0a50*/  @!P2 STG.E.64 desc[UR4][R18.64], R16 ;  /* 0x000000101200a986 */ /* 0x0001e8000c101b04 */
[----:B------:R0:W-:Y:S04]  /*0a60*/  @!P2 STG.E.64 desc[UR4][R12.64], R16 ;  /* 0x000000100c00a986 */ /* 0x0001e8000c101b04 */
[----:B------:R0:W-:Y:S04]  /*0a70*/  @!P2 STG.E.64 desc[UR4][R10.64], R16 ;  /* 0x000000100a00a986 */ /* 0x0001e8000c101b04 */
[----:B------:R0:W-:Y:S04]  /*0a80*/  @!P2 STG.E.64 desc[UR4][R8.64], R16 ;  /* 0x000000100800a986 */ /* 0x0001e8000c101b04 */
[----:B------:R0:W-:Y:S04]  /*0a90*/  @!P2 STG.E.64 desc[UR4][R2.64], R16 ;  /* 0x000000100200a986 */ /* 0x0001e8000c101b04 */
[----:B------:R0:W-:Y:S02]  /*0aa0*/  @!P2 STG.E.64 desc[UR4][R20.64], R16 ;  /* 0x000000101400a986 */ /* 0x0001e4000c101b04 */
.L_x_25:
[----:B------:R-:W-:Y:S05]  /*0ab0*/  @!P0 EXIT ;  /* 0x000000000000894d */ /* 0x000fea0003800000 */
[----:B------:R-:W-:-:S05]  /*0ac0*/  IADD3 R6, PT, PT, R7, R6, RZ ;  /* 0x0000000607067210 */ /* 0x000fca0007ffe0ff */
[----:B-1-3--:R-:W-:-:S05]  /*0ad0*/  IMAD R5, R6, R4, R5 ;  /* 0x0000000406057224 */ /* 0x00afca00078e0205 */
[----:B------:R-:W-:-:S13]  /*0ae0*/  ISETP.GE.AND P0, PT, R5, R0, PT ;  /* 0x000000000500720c */ /* 0x000fda0003f06270 */
[----:B------:R-:W-:Y:S05]  /*0af0*/  @P0 EXIT ;  /* 0x000000000000094d */ /* 0x000fea0003800000 */
[----:B0-----:R-:W0:Y:S08]  /*0b00*/  LDC.64 R2, c[0x0][0x388] ;  /* 0x0000e200ff027b82 */ /* 0x001e300000000a00 */
[----:B------:R-:W1:Y:S01]  /*0b10*/  LDC.64 R6, c[0x0][0x380] ;  /* 0x0000e000ff067b82 */ /* 0x000e620000000a00 */
[----:B0-----:R-:W-:-:S06]  /*0b20*/  IMAD.WIDE R2, R5, 0x8, R2 ;  /* 0x0000000805027825 */ /* 0x001fcc00078e0202 */
[----:B------:R-:W2:Y:S01]  /*0b30*/  LDG.E.64 R2, desc[UR4][R2.64] ;  /* 0x0000000402027981 */ /* 0x000ea2000c1e1b00 */
[----:B-1----:R-:W-:-:S04]  /*0b40*/  IMAD.WIDE R6, R5, 0x8, R6 ;  /* 0x0000000805067825 */ /* 0x002fc800078e0206 */
[----:B------:R-:W-:-:S04]  /*0b50*/  IMAD.WIDE R10, R0, 0x8, R6 ;  /* 0x00000008000a7825 */ /* 0x000fc800078e0206 */
[----:B------:R-:W-:-:S04]  /*0b60*/  IMAD.WIDE R12, R0, 0x8, R10 ;  /* 0x00000008000c7825 */ /* 0x000fc800078e020a */
[----:B------:R-:W-:-:S04]  /*0b70*/  IMAD.WIDE R14, R0, 0x8, R12 ;  /* 0x00000008000e7825 */ /* 0x000fc800078e020c */
[----:B------:R-:W-:-:S04]  /*0b80*/  IMAD.WIDE R16, R0, 0x8, R14 ;  /* 0x0000000800107825 */ /* 0x000fc800078e020e */
[C---:B------:R-:W-:Y:S01]  /*0b90*/  IMAD.WIDE R18, R0.reuse, 0x8, R16 ;  /* 0x0000000800127825 */ /* 0x040fe200078e0210 */
[C---:B--2---:R-:W-:Y:S02]  /*0ba0*/  DMUL R4, R2.reuse, 0.25 ;  /* 0x3fd0000002047828 */ /* 0x044fe40000000000 */
[----:B------:R-:W-:Y:S01]  /*0bb0*/  DMUL R8, R2, 0.125 ;  /* 0x3fc0000002087828 */ /* 0x000fe20000000000 */
[----:B------:R-:W-:-:S04]  /*0bc0*/  IMAD.WIDE R2, R0, 0x8, R18 ;  /* 0x0000000800027825 */ /* 0x000fc800078e0212 */
[----:B------:R-:W-:Y:S04]  /*0bd0*/  STG.E.64 desc[UR4][R6.64], R4 ;  /* 0x0000000406007986 */ /* 0x000fe8000c101b04 */
[----:B------:R-:W-:Y:S04]  /*0be0*/  STG.E.64 desc[UR4][R10.64], R8 ;  /* 0x000000080a007986 */ /* 0x000fe8000c101b04 */
[----:B------:R-:W-:Y:S04]  /*0bf0*/  STG.E.64 desc[UR4][R12.64], R8 ;  /* 0x000000080c007986 */ /* 0x000fe8000c101b04 */
[----:B------:R-:W-:Y:S04]  /*0c00*/  STG.E.64 desc[UR4][R14.64], R8 ;  /* 0x000000080e007986 */ /* 0x000fe8000c101b04 */
[----:B------:R-:W-:Y:S04]  /*0c10*/  STG.E.64 desc[UR4][R16.64], R8 ;  /* 0x0000000810007986 */ /* 0x000fe8000c101b04 */
[----:B------:R-:W-:Y:S04]  /*0c20*/  STG.E.64 desc[UR4][R18.64], R8 ;  /* 0x0000000812007986 */ /* 0x000fe8000c101b04 */
[----:B------:R-:W-:Y:S01]  /*0c30*/  STG.E.64 desc[UR4][R2.64], R8 ;  /* 0x0000000802007986 */ /* 0x000fe2000c101b04 */
[----:B------:R-:W-:Y:S05]  /*0c40*/  EXIT ;  /* 0x000000000000794d */ /* 0x000fea0003800000 */
.L_x_26:
        /* <DEDUP_REMOVED lines=11> */
.L_x_184:


//--------------------- .text._Z24dvc_ScaLBL_D3Q7_Ion_InitPdS_di --------------------------
	.section	.text._Z24dvc_ScaLBL_D3Q7_Ion_InitPdS_di,"ax",@progbits
	.align	128
        .global         _Z24dvc_ScaLBL_D3Q7_Ion_InitPdS_di
        .type           _Z24dvc_ScaLBL_D3Q7_Ion_InitPdS_di,@function
        .size           _Z24dvc_ScaLBL_D3Q7_Ion_InitPdS_di,(.L_x_185 - _Z24dvc_ScaLBL_D3Q7_Ion_InitPdS_di)
        .other          _Z24dvc_ScaLBL_D3Q7_Ion_InitPdS_di,@"STO_CUDA_ENTRY STV_DEFAULT"
_Z24dvc_ScaLBL_D3Q7_Ion_InitPdS_di:
.text._Z24dvc_ScaLBL_D3Q7_Ion_InitPdS_di:
[----:B------:R-:W-:Y:S08]  /*0000*/  LDC R1, c[0x0][0x37c] ;  /* 0x0000df00ff017b82 */ /* 0x000ff00000000800 */
[----:B------:R-:W0:Y:S02]  /*0010*/  LDC R5, c[0x0][0x398] ;  /* 0x0000e600ff057b82 */ /* 0x000e240000000800 */
[----:B0-----:R-:W-:-:S13]  /*0020*/  ISETP.GE.AND P0, PT, R5, -0x7ffff, PT ;  /* 0xfff800010500780c */ /* 0x001fda0003f06270 */
[----:B------:R-:W-:Y:S05]  /*0030*/  @!P0 EXIT ;  /* 0x000000000000894d */ /* 0x000fea0003800000 */
[----:B------:R-:W0:Y:S01]  /*0040*/  S2R R7, SR_CTAID.X ;  /* 0x0000000000077919 */ /* 0x000e220000002500 */
[----:B------:R-:W1:Y:S01]  /*0050*/  LDC.64 R10, c[0x0][0x390] ;  /* 0x0000e400ff0a7b82 */ /* 0x000e620000000a00 */
[----:B------:R-:W-:Y:S01]  /*0060*/  SHF.R.S32.HI R2, RZ, 0x1f, R5 ;  /* 0x0000001fff027819 */ /* 0x000fe20000011405 */
[----:B------:R-:W2:Y:S01]  /*0070*/  LDCU.64 UR4, c[0x0][0x358] ;  /* 0x00006b00ff0477ac */ /* 0x000ea20008000a00 */
[----:B------:R-:W3:Y:S02]  /*0080*/  S2R R0, SR_TID.X ;  /* 0x0000000000007919 */ /* 0x000ee40000002100 */
[----:B------:R-:W-:-:S03]  /*0090*/  LEA.HI R2, R2, R5, RZ, 0x13 ;  /* 0x0000000502027211 */ /* 0x000fc600078f98ff */
[----:B------:R-:W4:Y:S01]  /*00a0*/  LDC R3, c[0x0][0x360] ;  /* 0x0000d800ff037b82 */ /* 0x000f220000000800 */
[----:B------:R-:W-:Y:S02]  /*00b0*/  SHF.R.S32.HI R4, RZ, 0x13, R2 ;  /* 0x00000013ff047819 */ /* 0x000fe40000011402 */
[----:B------:R-:W-:Y:S02]  /*00c0*/  MOV R2, RZ ;  /* 0x000000ff00027202 */ /* 0x000fe40000000f00 */
[C---:B------:R-:W-:Y:S02]  /*00d0*/  ISETP.GE.U32.AND P0, PT, R4.reuse, 0x3, PT ;  /* 0x000000030400780c */ /* 0x040fe40003f06070 */
[----:B------:R-:W-:-:S04]  /*00e0*/  IADD3 R19, PT, PT, R4, 0x1, RZ ;  /* 0x0000000104137810 */ /* 0x000fc80007ffe0ff */
[----:B------:R-:W-:Y:S01]  /*00f0*/  LOP3.LUT R5, R19, 0x3, RZ, 0xc0, !PT ;  /* 0x0000000313057812 */ /* 0x000fe200078ec0ff */
[C---:B-1----:R-:W-:Y:S02]  /*0100*/  DMUL R8, R10.reuse, 0.25 ;  /* 0x3fd000000a087828 */ /* 0x042fe40000000000 */
[----:B------:R-:W-:Y:S01]  /*0110*/  DMUL R10, R10, 0.125 ;  /* 0x3fc000000a0a7828 */ /* 0x000fe20000000000 */
[----:B0-----:R-:W-:-:S03]  /*0120*/  IMAD R4, R4, R7, R7 ;  /* 0x0000000704047224 */ /* 0x001fc600078e0207 */
[----:B--23--:R-:W-:Y:S07]  /*0130*/  @!P0 BRA `(.L_x_27) ;  /* 0x0000000400948947 */ /* 0x00cfee0003800000 */
[----:B------:R-:W0:Y:S01]  /*0140*/  LDC R6, c[0x0][0x398] ;  /* 0x0000e600ff067b82 */ /* 0x000e220000000800 */
[CC--:B----4-:R-:W-:Y:S01]  /*0150*/  IMAD R27, R4.reuse, R3.reuse, R3 ;  /* 0x00000003041b7224 */ /* 0x0d0fe200078e0203 */
[C---:B------:R-:W-:Y:S01]  /*0160*/  IADD3 R29, PT, PT, R4.reuse, 0x2, RZ ;  /* 0x00000002041d7810 */ /* 0x040fe20007ffe0ff */
[----:B------:R-:W-:Y:S01]  /*0170*/  IMAD R7, R7, R3, RZ ;  /* 0x0000000307077224 */ /* 0x000fe200078e02ff */
[----:B------:R-:W-:Y:S02]  /*0180*/  IADD3 R26, PT, PT, R4, 0x3, RZ ;  /* 0x00000003041a7810 */ /* 0x000fe40007ffe0ff */
[C---:B------:R-:W-:Y:S01]  /*0190*/  LOP3.LUT R2, R19.reuse, 0xfffffffc, RZ, 0xc0, !PT ;  /* 0xfffffffc13027812 */ /* 0x040fe200078ec0ff */
[--C-:B------:R-:W-:Y:S01]  /*01a0*/  IMAD R7, R19, R7, R0.reuse ;  /* 0x0000000713077224 */ /* 0x100fe200078e0200 */
[----:B------:R-:W1:Y:S01]  /*01b0*/  LDC.64 R12, c[0x0][0x390] ;  /* 0x0000e400ff0c7b82 */ /* 0x000e620000000a00 */
[----:B------:R-:W-:Y:S01]  /*01c0*/  IADD3 R27, PT, PT, R27, R0, RZ ;  /* 0x000000001b1b7210 */ /* 0x000fe20007ffe0ff */
[-CC-:B------:R-:W-:Y:S01]  /*01d0*/  IMAD R29, R29, R3.reuse, R0.reuse ;  /* 0x000000031d1d7224 */ /* 0x180fe200078e0200 */
[----:B------:R-:W-:Y:S01]  /*01e0*/  IADD3 R28, PT, PT, -R2, RZ, RZ ;  /* 0x000000ff021c7210 */ /* 0x000fe20007ffe1ff */
[----:B------:R-:W-:-:S04]  /*01f0*/  IMAD R26, R26, R3, R0 ;  /* 0x000000031a1a7224 */ /* 0x000fc800078e0200 */
[----:B------:R-:W2:Y:S08]  /*0200*/  LDC.64 R14, c[0x0][0x380] ;  /* 0x0000e000ff0e7b82 */ /* 0x000eb00000000a00 */
[----:B------:R-:W3:Y:S02]  /*0210*/  LDC.64 R16, c[0x0][0x388] ;  /* 0x0000e200ff107b82 */ /* 0x000ee40000000a00 */
.L_x_36:
[-C--:B0-----:R-:W-:Y:S01]  /*0220*/  ISETP.GE.AND P0, PT, R7, R6.reuse, PT ;  /* 0x000000060700720c */ /* 0x081fe20003f06270 */
[----:B------:R-:W-:Y:S01]  /*0230*/  BSSY.RECONVERGENT B0, `(.L_x_28) ;  /* 0x0000017000007945 */ /* 0x000fe20003800200 */
[----:B------:R-:W-:Y:S02]  /*0240*/  IADD3 R28, PT, PT, R28, 0x4, RZ ;  /* 0x000000041c1c7810 */ /* 0x000fe40007ffe0ff */
[-C--:B------:R-:W-:Y:S02]  /*0250*/  ISETP.GE.AND P1, PT, R27, R6.reuse, PT ;  /* 0x000000061b00720c */ /* 0x080fe40003f26270 */
[-C--:B------:R-:W-:Y:S02]  /*0260*/  ISETP.GE.AND P2, PT, R29, R6.reuse, PT ;  /* 0x000000061d00720c */ /* 0x080fe40003f46270 */
[----:B------:R-:W-:Y:S02]  /*0270*/  ISETP.GE.AND P3, PT, R26, R6, PT ;  /* 0x000000061a00720c */ /* 0x000fe40003f66270 */
[----:B------:R-:W-:-:S03]  /*0280*/  ISETP.NE.AND P4, PT, R28, RZ, PT ;  /* 0x000000ff1c00720c */ /* 0x000fc60003f85270 */
[----:B----45:R-:W-:Y:S10]  /*0290*/  @P0 BRA `(.L_x_29) ;  /* 0x0000000000400947 */ /* 0x030ff40003800000 */
[----:B--2---:R-:W-:-:S05]  /*02a0*/  IMAD.WIDE R18, R7, 0x8, R14 ;  /* 0x0000000807127825 */ /* 0x004fca00078e020e */
[----:B------:R0:W-:Y:S01]  /*02b0*/  STG.E.64 desc[UR4][R18.64], R8 ;  /* 0x0000000812007986 */ /* 0x0001e2000c101b04 */
[----:B------:R-:W-:-:S05]  /*02c0*/  IMAD.WIDE R22, R6, 0x8, R18 ;  /* 0x0000000806167825 */ /* 0x000fca00078e0212 */
[----:B------:R2:W-:Y:S01]  /*02d0*/  STG.E.64 desc[UR4][R22.64], R10 ;  /* 0x0000000a16007986 */ /* 0x0005e2000c101b04 */
[----:B------:R-:W-:-:S05]  /*02e0*/  IMAD.WIDE R20, R6, 0x8, R22 ;  /* 0x0000000806147825 */ /* 0x000fca00078e0216 */
[----:B------:R4:W-:Y:S01]  /*02f0*/  STG.E.64 desc[UR4][R20.64], R10 ;  /* 0x0000000a14007986 */ /* 0x0009e2000c101b04 */
[----:B0-----:R-:W-:-:S05]  /*0300*/  IMAD.WIDE R18, R6, 0x8, R20 ;  /* 0x0000000806127825 */ /* 0x001fca00078e0214 */
[----:B------:R3:W-:Y:S01]  /*0310*/  STG.E.64 desc[UR4][R18.64], R10 ;  /* 0x0000000a12007986 */ /* 0x0007e2000c101b04 */
[----:B------:R-:W-:-:S05]  /*0320*/  IMAD.WIDE R24, R6, 0x8, R18 ;  /* 0x0000000806187825 */ /* 0x000fca00078e0212 */
[----:B------:R0:W-:Y:S01]  /*0330*/  STG.E.64 desc[UR4][R24.64], R10 ;  /* 0x0000000a18007986 */ /* 0x0001e2000c101b04 */
[----:B--2---:R-:W-:-:S05]  /*0340*/  IMAD.WIDE R22, R6, 0x8, R24 ;  /* 0x0000000806167825 */ /* 0x004fca00078e0218 */
[----:B------:R0:W-:Y:S01]  /*0350*/  STG.E.64 desc[UR4][R22.64], R10 ;  /* 0x0000000a16007986 */ /* 0x0001e2000c101b04 */
[----:B----4-:R-:W-:-:S04]  /*0360*/  IMAD.WIDE R20, R6, 0x8, R22 ;  /* 0x0000000806147825 */ /* 0x010fc800078e0216 */
[----:B---3--:R-:W-:Y:S01]  /*0370*/  IMAD.WIDE R18, R7, 0x8, R16 ;  /* 0x0000000807127825 */ /* 0x008fe200078e0210 */
[----:B------:R0:W-:Y:S04]  /*0380*/  STG.E.64 desc[UR4][R20.64], R10 ;  /* 0x0000000a14007986 */ /* 0x0001e8000c101b04 */
[----:B-1----:R0:W-:Y:S02]  /*0390*/  STG.E.64 desc[UR4][R18.64], R12 ;  /* 0x0000000c12007986 */ /* 0x0021e4000c101b04 */
.L_x_29:
[----:B------:R-:W-:Y:S05]  /*03a0*/  BSYNC.RECONVERGENT B0 ;  /* 0x0000000000007941 */ /* 0x000fea0003800200 */
.L_x_28:
[----:B------:R-:W-:Y:S04]  /*03b0*/  BSSY.RECONVERGENT B0, `(.L_x_30) ;  /* 0x0000012000007945 */ /* 0x000fe80003800200 */
[----:B------:R-:W-:Y:S05]  /*03c0*/  @P1 BRA `(.L_x_31) ;  /* 0x0000000000401947 */ /* 0x000fea0003800000 */
[----:B0-2---:R-:W-:-:S05]  /*03d0*/  IMAD.WIDE R18, R27, 0x8, R14 ;  /* 0x000000081b127825 */ /* 0x005fca00078e020e */
        /* <DEDUP_REMOVED lines=15> */
.L_x_31:
[----:B------:R-:W-:Y:S05]  /*04d0*/  BSYNC.RECONVERGENT B0 ;  /* 0x0000000000007941 */ /* 0x000fea0003800200 */
.L_x_30:
[----:B------:R-:W-:Y:S04]  /*04e0*/  BSSY.RECONVERGENT B0, `(.L_x_32) ;  /* 0x0000012000007945 */ /* 0x000fe80003800200 */
[----:B------:R-:W-:Y:S05]  /*04f0*/  @P2 BRA `(.L_x_33) ;  /* 0x0000000000402947 */ /* 0x000fea0003800000 */
[----:B0-2--5:R-:W-:-:S05]  /*0500*/  IMAD.WIDE R18, R29, 0x8, R14 ;  /* 0x000000081d127825 */ /* 0x025fca00078e020e */
        /* <DEDUP_REMOVED lines=15> */
.L_x_33:
[----:B------:R-:W-:Y:S05]  /*0600*/  BSYNC.RECONVERGENT B0 ;  /* 0x0000000000007941 */ /* 0x000fea0003800200 */
.L_x_32:
[----:B------:R-:W-:Y:S04]  /*0610*/  BSSY.RECONVERGENT B0, `(.L_x_34) ;  /* 0x0000012000007945 */ /* 0x000fe80003800200 */
[----:B------:R-:W-:Y:S05]  /*0620*/  @P3 BRA `(.L_x_35) ;  /* 0x0000000000403947 */ /* 0x000fea0003800000 */
[----:B0-2--5:R-:W-:-:S05]  /*0630*/  IMAD.WIDE R24, R26, 0x8, R14 ;  /* 0x000000081a187825 */ /* 0x025fca00078e020e */
[----:B------:R3:W-:Y:S01]  /*0640*/  STG.E.64 desc[UR4][R24.64], R8 ;  /* 0x0000000818007986 */ /* 0x0007e2000c101b04 */
[----:B------:R-:W-:-:S05]  /*0650*/  IMAD.WIDE R22, R6, 0x8, R24 ;  /* 0x0000000806167825 */ /* 0x000fca00078e0218 */
[----:B------:R-:W-:Y:S01]  /*0660*/  STG.E.64 desc[UR4][R22.64], R10 ;  /* 0x0000000a16007986 */ /* 0x000fe2000c101b04 */
[----:B------:R-:W-:-:S05]  /*0670*/  IMAD.WIDE R18, R6, 0x8, R22 ;  /* 0x0000000806127825 */ /* 0x000fca00078e0216 */
[----:B------:R0:W-:Y:S01]  /*0680*/  STG.E.64 desc[UR4][R18.64], R10 ;  /* 0x0000000a12007986 */ /* 0x0001e2000c101b04 */
[----:B------:R-:W-:-:S04]  /*0690*/  IMAD.WIDE R20, R6, 0x8, R18 ;  /* 0x0000000806147825 */ /* 0x000fc800078e0212 */
[----:B---3--:R-:W-:Y:S01]  /*06a0*/  IMAD.WIDE R24, R26, 0x8, R16 ;  /* 0x000000081a187825 */ /* 0x008fe200078e0210 */
[----:B------:R2:W-:Y:S03]  /*06b0*/  STG.E.64 desc[UR4][R20.64], R10 ;  /* 0x0000000a14007986 */ /* 0x0005e6000c101b04 */
[----:B0-----:R-:W-:-:S05]  /*06c0*/  IMAD.WIDE R18, R6, 0x8, R20 ;  /* 0x0000000806127825 */ /* 0x001fca00078e0214 */
[----:B------:R4:W-:Y:S01]  /*06d0*/  STG.E.64 desc[UR4][R18.64], R10 ;  /* 0x0000000a12007986 */ /* 0x0009e2000c101b04 */
[----:B--2---:R-:W-:-:S05]  /*06e0*/  IMAD.WIDE R20, R6, 0x8, R18 ;  /* 0x0000000806147825 */ /* 0x004fca00078e0212 */
[----:B------:R4:W-:Y:S01]  /*06f0*/  STG.E.64 desc[UR4][R20.64], R10 ;  /* 0x0000000a14007986 */ /* 0x0009e2000c101b04 */
[----:B------:R-:W-:-:S05]  /*0700*/  IMAD.WIDE R22, R6, 0x8, R20 ;  /* 0x0000000806167825 */ /* 0x000fca00078e0214 */
[----:B------:R4:W-:Y:S04]  /*0710*/  STG.E.64 desc[UR4][R22.64], R10 ;  /* 0x0000000a16007986 */ /* 0x0009e8000c101b04 */
[----:B-1----:R4:W-:Y:S02]  /*0720*/  STG.E.64 desc[UR4][R24.64], R12 ;  /* 0x0000000c18007986 */ /* 0x0029e4000c101b04 */
.L_x_35:
[----:B------:R-:W-:Y:S05]  /*0730*/  BSYNC.RECONVERGENT B0 ;  /* 0x0000000000007941 */ /* 0x000fea0003800200 */
.L_x_34:
[C---:B------:R-:W-:Y:S02]  /*0740*/  LEA R27, R3.reuse, R27, 0x2 ;  /* 0x0000001b031b7211 */ /* 0x040fe400078e10ff */
[C---:B------:R-:W-:Y:S02]  /*0750*/  LEA R29, R3.reuse, R29, 0x2 ;  /* 0x0000001d031d7211 */ /* 0x040fe400078e10ff */
[C---:B------:R-:W-:Y:S02]  /*0760*/  LEA R26, R3.reuse, R26, 0x2 ;  /* 0x0000001a031a7211 */ /* 0x040fe400078e10ff */
[----:B------:R-:W-:Y:S01]  /*0770*/  LEA R7, R3, R7, 0x2 ;  /* 0x0000000703077211 */ /* 0x000fe200078e10ff */
[----:B------:R-:W-:Y:S06]  /*0780*/  @P4 BRA `(.L_x_36) ;  /* 0xfffffff800a44947 */ /* 0x000fec000383ffff */
.L_x_27:
[----:B------:R-:W-:-:S13]  /*0790*/  ISETP.NE.AND P0, PT, R5, RZ, PT ;  /* 0x000000ff0500720c */ /* 0x000fda0003f05270 */
[----:B------:R-:W-:Y:S05]  /*07a0*/  @!P0 EXIT ;  /* 0x000000000000894d */ /* 0x000fea0003800000 */
[----:B---3--:R-:W3:Y:S01]  /*07b0*/  LDC R16, c[0x0][0x398] ;  /* 0x0000e600ff107b82 */ /* 0x008ee20000000800 */
[----:B------:R-:W-:-:S05]  /*07c0*/  IADD3 R2, PT, PT, R4, R2, RZ ;  /* 0x0000000204027210 */ /* 0x000fca0007ffe0ff */
[----:B----4-:R-:W-:Y:S01]  /*07d0*/  IMAD R17, R2, R3, R0 ;  /* 0x0000000302117224 */ /* 0x010fe200078e0200 */
[----:B------:R-:W-:Y:S01]  /*07e0*/  IADD3 R0, PT, PT, -R5, RZ, RZ ;  /* 0x000000ff05007210 */ /* 0x000fe20007ffe1ff */
[----:B------:R-:W4:Y:S08]  /*07f0*/  LDC.64 R6, c[0x0][0x390] ;  /* 0x0000e400ff067b82 */ /* 0x000f300000000a00 */
[----:B01---5:R-:W0:Y:S08]  /*0800*/  LDC.64 R12, c[0x0][0x380] ;  /* 0x0000e000ff0c7b82 */ /* 0x023e300000000a00 */
[----:B--2---:R-:W1:Y:S02]  /*0810*/  LDC.64 R14, c[0x0][0x388] ;  /* 0x0000e200ff0e7b82 */ /* 0x004e640000000a00 */
.L_x_39:
[----:B---3--:R-:W-:Y:S01]  /*0820*/  ISETP.GE.AND P0, PT, R17, R16, PT ;  /* 0x000000101100720c */ /* 0x008fe20003f06270 */
[----:B------:R-:W-:Y:S01]  /*0830*/  BSSY.RECONVERGENT B0, `(.L_x_37) ;  /* 0x0000014000007945 */ /* 0x000fe20003800200 */
[----:B------:R-:W-:-:S04]  /*0840*/  IADD3 R0, PT, PT, R0, 0x1, RZ ;  /* 0x0000000100007810 */ /* 0x000fc80007ffe0ff */
[----:B------:R-:W-:-:S07]  /*0850*/  ISETP.NE.AND P1, PT, R0, RZ, PT ;  /* 0x000000ff0000720c */ /* 0x000fce0003f25270 */
[----:B--2---:R-:W-:Y:S06]  /*0860*/  @P0 BRA `(.L_x_38) ;  /* 0x0000000000400947 */ /* 0x004fec0003800000 */
[----:B0-----:R-:W-:-:S05]  /*0870*/  IMAD.WIDE R26, R17, 0x8, R12 ;  /* 0x00000008111a7825 */ /* 0x001fca00078e020c */
[----:B------:R-:W-:Y:S01]  /*0880*/  STG.E.64 desc[UR4][R26.64], R8 ;  /* 0x000000081a007986 */ /* 0x000fe2000c101b04 */
[----:B------:R-:W-:-:S05]  /*0890*/  IMAD.WIDE R4, R16, 0x8, R26 ;  /* 0x0000000810047825 */ /* 0x000fca00078e021a */
[----:B------:R1:W-:Y:S01]  /*08a0*/  STG.E.64 desc[UR4][R4.64], R10 ;  /* 0x0000000a04007986 */ /* 0x0003e2000c101b04 */
[----:B------:R-:W-:-:S05]  /*08b0*/  IMAD.WIDE R18, R16, 0x8, R4 ;  /* 0x0000000810127825 */ /* 0x000fca00078e0204 */
[----:B------:R2:W-:Y:S01]  /*08c0*/  STG.E.64 desc[UR4][R18.64], R10 ;  /* 0x0000000a12007986 */ /* 0x0005e2000c101b04 */
[----:B------:R-:W-:-:S05]  /*08d0*/  IMAD.WIDE R20, R16, 0x8, R18 ;  /* 0x0000000810147825 */ /* 0x000fca00078e0212 */
[----:B------:R2:W-:Y:S01]  /*08e0*/  STG.E.64 desc[UR4][R20.64], R10 ;  /* 0x0000000a14007986 */ /* 0x0005e2000c101b04 */
[----:B------:R-:W-:-:S04]  /*08f0*/  IMAD.WIDE R22, R16, 0x8, R20 ;  /* 0x0000000810167825 */ /* 0x000fc800078e0214 */
[----:B-1----:R-:W-:Y:S01]  /*0900*/  IMAD.WIDE R4, R17, 0x8, R14 ;  /* 0x0000000811047825 */ /* 0x002fe200078e020e */
[----:B------:R2:W-:Y:S03]  /*0910*/  STG.E.64 desc[UR4][R22.64], R10 ;  /* 0x0000000a16007986 */ /* 0x0005e6000c101b04 */
[----:B------:R-:W-:-:S05]  /*0920*/  IMAD.WIDE R24, R16, 0x8, R22 ;  /* 0x0000000810187825 */ /* 0x000fca00078e0216 */
[----:B------:R2:W-:Y:S01]  /*0930*/  STG.E.64 desc[UR4][R24.64], R10 ;  /* 0x0000000a18007986 */ /* 0x0005e2000c101b04 */
[----:B------:R-:W-:-:S05]  /*0940*/  IMAD.WIDE R28, R16, 0x8, R24 ;  /* 0x00000008101c7825 */ /* 0x000fca00078e0218 */
[----:B------:R2:W-:Y:S04]  /*0950*/  STG.E.64 desc[UR4][R28.64], R10 ;  /* 0x0000000a1c007986 */ /* 0x0005e8000c101b04 */
[----:B----4-:R2:W-:Y:S02]  /*0960*/  STG.E.64 desc[UR4][R4.64], R6 ;  /* 0x0000000604007986 */ /* 0x0105e4000c101b04 */
.L_x_38:
[----:B------:R-:W-:Y:S05]  /*0970*/  BSYNC.RECONVERGENT B0 ;  /* 0x0000000000007941 */ /* 0x000fea0003800200 */
.L_x_37:
[----:B------:R-:W-:Y:S01]  /*0980*/  IADD3 R17, PT, PT, R3, R17, RZ ;  /* 0x0000001103117210 */ /* 0x000fe20007ffe0ff */
[----:B------:R-:W-:Y:S06]  /*0990*/  @P1 BRA `(.L_x_39) ;  /* 0xfffffffc00a01947 */ /* 0x000fec000383ffff */
[----:B------:R-:W-:Y:S05]  /*09a0*/  EXIT ;  /* 0x000000000000794d */ /* 0x000fea0003800000 */
.L_x_40:
        /* <DEDUP_REMOVED lines=13> */
.L_x_185:


//--------------------- .text._Z26dvc_ScaLBL_D3Q7_AAeven_IonPdS_S_S_S_S_S_diddiii --------------------------
	.section	.text._Z26dvc_ScaLBL_D3Q7_AAeven_IonPdS_S_S_S_S_S_diddiii,"ax",@progbits
	.align	128
        .global         _Z26dvc_ScaLBL_D3Q7_AAeven_IonPdS_S_S_S_S_S_diddiii
        .type           _Z26dvc_ScaLBL_D3Q7_AAeven_IonPdS_S_S_S_S_S_diddiii,@function
        .size           _Z26dvc_ScaLBL_D3Q7_AAeven_IonPdS_S_S_S_S_S_diddiii,(.L_x_175 - _Z26dvc_ScaLBL_D3Q7_AAeven_IonPdS_S_S_S_S_S_diddiii)
        .other          _Z26dvc_ScaLBL_D3Q7_AAeven_IonPdS_S_S_S_S_S_diddiii,@"STO_CUDA_ENTRY STV_DEFAULT"
_Z26dvc_ScaLBL_D3Q7_AAeven_IonPdS_S_S_S_S_S_diddiii:
.text._Z26dvc_ScaLBL_D3Q7_AAeven_IonPdS_S_S_S_S_S_diddiii:
        /* <DEDUP_REMOVED lines=32> */
[----:B------:R-:W-:Y:S05]  /*0200*/  CALL.REL.NOINC `($__internal_2_$__cuda_sm20_div_rn_f64_full) ;  /* 0x0000000800307944 */ /* 0x000fea0003c00000 */
.L_x_41:
[----:B------:R-:W0:Y:S01]  /*0210*/  LDC.64 R14, c[0x0][0x3c8] ;  /* 0x0000f200ff0e7b82 */ /* 0x000e220000000a00 */
[----:B------:R-:W1:Y:S01]  /*0220*/  LDCU UR6, c[0x0][0x3d8] ;  /* 0x00007b00ff0677ac */ /* 0x000e620008000800 */
[----:B------:R-:W-:Y:S01]  /*0230*/  IMAD R7, R0, UR4, RZ ;  /* 0x0000000400077c24 */ /* 0x000fe2000f8e02ff */
[----:B------:R-:W-:Y:S01]  /*0240*/  MOV R13, 0x3ff00000 ;  /* 0x3ff00000000d7802 */ /* 0x000fe20000000f00 */
[----:B------:R-:W-:Y:S01]  /*0250*/  IMAD.MOV.U32 R12, RZ, RZ, 0x0 ;  /* 0x00000000ff0c7424 */ /* 0x000fe200078e00ff */
[----:B------:R-:W2:Y:S01]  /*0260*/  LDCU.64 UR4, c[0x0][0x358] ;  /* 0x00006b00ff0477ac */ /* 0x000ea20008000a00 */
[----:B------:R-:W-:Y:S02]  /*0270*/  IMAD R6, R6, R7, R7 ;  /* 0x0000000706067224 */ /* 0x000fe400078e0207 */
[----:B------:R-:W3:Y:S01]  /*0280*/  LDC R66, c[0x0][0x3e0] ;  /* 0x0000f800ff427b82 */ /* 0x000ee20000000800 */
[----:B------:R-:W4:Y:S02]  /*0290*/  LDCU UR7, c[0x0][0x3dc] ;  /* 0x00007b80ff0777ac */ /* 0x000f240008000800 */
[----:B-1----:R-:W-:Y:S01]  /*02a0*/  IADD3 R5, PT, PT, R6, UR6, R5 ;  /* 0x0000000606057c10 */ /* 0x002fe2000fffe005 */
[----:B0-----:R-:W-:-:S02]  /*02b0*/  DFMA R12, R14, -0.5, R12 ;  /* 0xbfe000000e0c782b */ /* 0x001fc4000000000c */
[C---:B------:R-:W-:Y:S02]  /*02c0*/  DADD R10, -R14.reuse, 1 ;  /* 0x3ff000000e0a7429 */ /* 0x040fe40000000100 */
[C---:B------:R-:W-:Y:S02]  /*02d0*/  DMUL R8, R14.reuse, 0.25 ;  /* 0x3fd000000e087828 */ /* 0x040fe40000000000 */
[----:B------:R-:W-:Y:S01]  /*02e0*/  DMUL R6, R14, 0.125 ;  /* 0x3fc000000e067828 */ /* 0x000fe20000000000 */
[C-C-:B---3--:R-:W-:Y:S02]  /*02f0*/  IMAD R67, R66.reuse, 0x4, R5.reuse ;  /* 0x0000000442437824 */ /* 0x148fe400078e0205 */
[C-C-:B------:R-:W-:Y:S02]  /*0300*/  IMAD R69, R66.reuse, 0x6, R5.reuse ;  /* 0x0000000642457824 */ /* 0x140fe400078e0205 */
[----:B--2-4-:R-:W-:-:S07]  /*0310*/  IMAD R66, R66, 0x2, R5 ;  /* 0x0000000242427824 */ /* 0x014fce00078e0205 */
.L_x_44:
[----:B------:R-:W-:Y:S01]  /*0320*/  ISETP.GE.AND P0, PT, R5, UR7, PT ;  /* 0x0000000705007c0c */ /* 0x000fe2000bf06270 */
[----:B------:R-:W-:Y:S01]  /*0330*/  BSSY.RECONVERGENT B0, `(.L_x_42) ;  /* 0x0000073000007945 */ /* 0x000fe20003800200 */
[----:B------:R-:W-:-:S04]  /*0340*/  IADD3 R4, PT, PT, R4, 0x1, RZ ;  /* 0x0000000104047810 */ /* 0x000fc80007ffe0ff */
[----:B------:R-:W-:-:S07]  /*0350*/  ISETP.NE.AND P1, PT, R4, 0x1, PT ;  /* 0x000000010400780c */ /* 0x000fce0003f25270 */
[----:B0-----:R-:W-:Y:S06]  /*0360*/  @P0 BRA `(.L_x_43) ;  /* 0x0000000400bc0947 */ /* 0x001fec0003800000 */
[----:B------:R-:W0:Y:S08]  /*0370*/  LDC.64 R34, c[0x0][0x380] ;  /* 0x0000e000ff227b82 */ /* 0x000e300000000a00 */
[----:B------:R-:W1:Y:S08]  /*0380*/  LDC R68, c[0x0][0x3e0] ;  /* 0x0000f800ff447b82 */ /* 0x000e700000000800 */
[----:B------:R-:W2:Y:S01]  /*0390*/  LDC.64 R54, c[0x0][0x3a8] ;  /* 0x0000ea00ff367b82 */ /* 0x000ea20000000a00 */
[----:B0-----:R-:W-:-:S07]  /*03a0*/  IMAD.WIDE R14, R5, 0x8, R34 ;  /* 0x00000008050e7825 */ /* 0x001fce00078e0222 */
[----:B------:R-:W0:Y:S01]  /*03b0*/  LDC.64 R56, c[0x0][0x3b0] ;  /* 0x0000ec00ff387b82 */ /* 0x000e220000000a00 */
[----:B------:R-:W-:Y:S01]  /*03c0*/  IMAD.WIDE R16, R66, 0x8, R34 ;  /* 0x0000000842107825 */ /* 0x000fe200078e0222 */
[----:B------:R-:W3:Y:S04]  /*03d0*/  LDG.E.64 R18, desc[UR4][R14.64] ;  /* 0x000000040e127981 */ /* 0x000ee8000c1e1b00 */
[----:B------:R-:W3:Y:S01]  /*03e0*/  LDG.E.64 R20, desc[UR4][R16.64] ;  /* 0x0000000410147981 */ /* 0x000ee2000c1e1b00 */
[----:B-1----:R-:W-:Y:S01]  /*03f0*/  IMAD.WIDE R22, R68, 0x8, R14 ;  /* 0x0000000844167825 */ /* 0x002fe200078e020e */
[----:B------:R-:W1:Y:S04]  /*0400*/  LDC.64 R62, c[0x0][0x390] ;  /* 0x0000e400ff3e7b82 */ /* 0x000e680000000a00 */
[----:B------:R-:W4:Y:S01]  /*0410*/  LDG.E.64 R24, desc[UR4][R22.64] ;  /* 0x0000000416187981 */ /* 0x000f22000c1e1b00 */
[----:B------:R-:W-:-:S05]  /*0420*/  IMAD.WIDE R26, R67, 0x8, R34 ;  /* 0x00000008431a7825 */ /* 0x000fca00078e0222 */
[----:B------:R-:W5:Y:S01]  /*0430*/  LDG.E.64 R28, desc[UR4][R26.64] ;  /* 0x000000041a1c7981 */ /* 0x000f62000c1e1b00 */
[----:B------:R-:W-:-:S05]  /*0440*/  IMAD.WIDE R30, R68, 0x8, R16 ;  /* 0x00000008441e7825 */ /* 0x000fca00078e0210 */
[----:B------:R-:W5:Y:S01]  /*0450*/  LDG.E.64 R32, desc[UR4][R30.64] ;  /* 0x000000041e207981 */ /* 0x000f62000c1e1b00 */
[----:B------:R-:W-:-:S05]  /*0460*/  IMAD.WIDE R34, R69, 0x8, R34 ;  /* 0x0000000845227825 */ /* 0x000fca00078e0222 */
[----:B------:R-:W5:Y:S01]  /*0470*/  LDG.E.64 R36, desc[UR4][R34.64] ;  /* 0x0000000422247981 */ /* 0x000f62000c1e1b00 */
[----:B------:R-:W-:-:S05]  /*0480*/  IMAD.WIDE R38, R68, 0x8, R26 ;  /* 0x0000000844267825 */ /* 0x000fca00078e021a */
[----:B------:R-:W5:Y:S01]  /*0490*/  LDG.E.64 R40, desc[UR4][R38.64] ;  /* 0x0000000426287981 */ /* 0x000f62000c1e1b00 */
[----:B--2---:R-:W-:-:S05]  /*04a0*/  IMAD.WIDE R54, R5, 0x8, R54 ;  /* 0x0000000805367825 */ /* 0x004fca00078e0236 */
[----:B------:R3:W2:Y:S01]  /*04b0*/  LDG.E.64 R42, desc[UR4][R54.64] ;  /* 0x00000004362a7981 */ /* 0x0006a2000c1e1b00 */
[----:B------:R-:W-:-:S05]  /*04c0*/  IMAD.WIDE R58, R68, 0x8, R54 ;  /* 0x00000008443a7825 */ /* 0x000fca00078e0236 */
[----:B------:R4:W2:Y:S01]  /*04d0*/  LDG.E.64 R44, desc[UR4][R58.64] ;  /* 0x000000043a2c7981 */ /* 0x0008a2000c1e1b00 */
[----:B------:R-:W-:-:S06]  /*04e0*/  IMAD.WIDE R46, R68, 0x8, R58 ;  /* 0x00000008442e7825 */ /* 0x000fcc00078e023a */
[----:B------:R-:W2:Y:S01]  /*04f0*/  LDG.E.64 R46, desc[UR4][R46.64] ;  /* 0x000000042e2e7981 */ /* 0x000ea2000c1e1b00 */
[----:B0-----:R-:W-:-:S05]  /*0500*/  IMAD.WIDE R56, R5, 0x8, R56 ;  /* 0x0000000805387825 */ /* 0x001fca00078e0238 */
[----:B------:R-:W2:Y:S01]  /*0510*/  LDG.E.64 R48, desc[UR4][R56.64] ;  /* 0x0000000438307981 */ /* 0x000ea2000c1e1b00 */
[----:B------:R-:W-:-:S05]  /*0520*/  IMAD.WIDE R60, R68, 0x8, R56 ;  /* 0x00000008443c7825 */ /* 0x000fca00078e0238 */
[----:B------:R0:W2:Y:S01]  /*0530*/  LDG.E.64 R50, desc[UR4][R60.64] ;  /* 0x000000043c327981 */ /* 0x0000a2000c1e1b00 */
[----:B------:R-:W-:-:S06]  /*0540*/  IMAD.WIDE R52, R68, 0x8, R60 ;  /* 0x0000000844347825 */ /* 0x000fcc00078e023c */
[----:B------:R-:W2:Y:S01]  /*0550*/  LDG.E.64 R52, desc[UR4][R52.64] ;  /* 0x0000000434347981 */ /* 0x000ea2000c1e1b00 */
[----:B-1----:R-:W-:Y:S01]  /*0560*/  IMAD.WIDE R62, R5, 0x8, R62 ;  /* 0x00000008053e7825 */ /* 0x002fe200078e023e */
[----:B---3--:R-:W-:Y:S02]  /*0570*/  DADD R54, R18, R20 ;  /* 0x0000000012367229 */ /* 0x008fe40000000014 */
[----:B----4-:R-:W-:-:S06]  /*0580*/  DADD R58, R20, -R24 ;  /* 0x00000000143a7229 */ /* 0x010fcc0000000818 */
[----:B------:R-:W-:-:S08]  /*0590*/  DADD R54, R24, R54 ;  /* 0x0000000018367229 */ /* 0x000fd00000000036 */
[C---:B-----5:R-:W-:Y:S02]  /*05a0*/  DADD R54, R28.reuse, R54 ;  /* 0x000000001c367229 */ /* 0x060fe40000000036 */
[----:B0-----:R-:W-:-:S06]  /*05b0*/  DADD R60, R28, -R32 ;  /* 0x000000001c3c7229 */ /* 0x001fcc0000000820 */
[----:B------:R-:W-:Y:S02]  /*05c0*/  DADD R54, R32, R54 ;  /* 0x0000000020367229 */ /* 0x000fe40000000036 */
[----:B------:R-:W-:-:S06]  /*05d0*/  DADD R64, R36, -R40 ;  /* 0x0000000024407229 */ /* 0x000fcc0000000828 */
[----:B------:R-:W-:-:S08]  /*05e0*/  DADD R54, R36, R54 ;  /* 0x0000000024367229 */ /* 0x000fd00000000036 */
[----:B------:R-:W-:-:S08]  /*05f0*/  DADD R54, R40, R54 ;  /* 0x0000000028367229 */ /* 0x000fd00000000036 */
[----:B--2---:R-:W-:Y:S02]  /*0600*/  DMUL R56, R42, R54 ;  /* 0x000000362a387228 */ /* 0x004fe40000000000 */
[----:B------:R-:W-:-:S06]  /*0610*/  DMUL R48, R48, R2 ;  /* 0x0000000230307228 */ /* 0x000fcc0000000000 */
[----:B------:R-:W-:Y:S02]  /*0620*/  DADD R58, R58, -R56 ;  /* 0x000000003a3a7229 */ /* 0x000fe40000000838 */
[----:B------:R-:W-:-:S06]  /*0630*/  DMUL R50, R50, R2 ;  /* 0x0000000232327228 */ /* 0x000fcc0000000000 */
[----:B------:R-:W-:Y:S02]  /*0640*/  DMUL R58, R12, R58 ;  /* 0x0000003a0c3a7228 */ /* 0x000fe40000000000 */
[----:B------:R-:W-:-:S05]  /*0650*/  DMUL R52, R52, R2 ;  /* 0x0000000234347228 */ /* 0x000fca0000000000 */
[----:B------:R0:W-:Y:S02]  /*0660*/  STG.E.64 desc[UR4][R62.64], R58 ;  /* 0x0000003a3e007986 */ /* 0x0001e4000c101b04 */
[C---:B0-----:R-:W-:Y:S01]  /*0670*/  DMUL R58, R44.reuse, R54 ;  /* 0x000000362c3a7228 */ /* 0x041fe20000000000 */
[----:B------:R-:W-:Y:S01]  /*0680*/  IMAD.WIDE R62, R68, 0x8, R62 ;  /* 0x00000008443e7825 */ /* 0x000fe200078e023e */
[----:B------:R-:W-:-:S06]  /*0690*/  DADD R44, R44, R50 ;  /* 0x000000002c2c7229 */ /* 0x000fcc0000000032 */
[----:B------:R-:W-:-:S08]  /*06a0*/  DADD R60, R60, -R58 ;  /* 0x000000003c3c7229 */ /* 0x000fd0000000083a */
[----:B------:R-:W-:-:S07]  /*06b0*/  DMUL R60, R12, R60 ;  /* 0x0000003c0c3c7228 */ /* 0x000fce0000000000 */
[----:B------:R0:W-:Y:S02]  /*06c0*/  STG.E.64 desc[UR4][R62.64], R60 ;  /* 0x0000003c3e007986 */ /* 0x0001e4000c101b04 */
[----:B0-----:R-:W-:Y:S01]  /*06d0*/  IMAD.WIDE R60, R68, 0x8, R62 ;  /* 0x00000008443c7825 */ /* 0x001fe200078e023e */
[CC--:B------:R-:W-:Y:S02]  /*06e0*/  DMUL R62, R46.reuse, R54.reuse ;  /* 0x000000362e3e7228 */ /* 0x0c0fe40000000000 */
[----:B------:R-:W-:Y:S02]  /*06f0*/  DADD R46, R46, R52 ;  /* 0x000000002e2e7229 */ /* 0x000fe40000000034 */
[----:B------:R-:W-:-:S04]  /*0700*/  DMUL R52, R52, R54 ;  /* 0x0000003634347228 */ /* 0x000fc80000000000 */
[----:B------:R-:W-:-:S08]  /*0710*/  DADD R64, R64, -R62 ;  /* 0x0000000040407229 */ /* 0x000fd0000000083e */
[----:B------:R-:W-:-:S07]  /*0720*/  DMUL R64, R12, R64 ;  /* 0x000000400c407228 */ /* 0x000fce0000000000 */
[----:B------:R0:W-:Y:S02]  /*0730*/  STG.E.64 desc[UR4][R60.64], R64 ;  /* 0x000000403c007986 */ /* 0x0001e4000c101b04 */
[----:B0-----:R-:W0:Y:S02]  /*0740*/  LDC.64 R60, c[0x0][0x398] ;  /* 0x0000e600ff3c7b82 */ /* 0x001e240000000a00 */
[----:B0-----:R-:W-:-:S05]  /*0750*/  IMAD.WIDE R60, R5, 0x8, R60 ;  /* 0x00000008053c7825 */ /* 0x001fca00078e023c */
[----:B------:R0:W-:Y:S02]  /*0760*/  STG.E.64 desc[UR4][R60.64], R56 ;  /* 0x000000383c007986 */ /* 0x0001e4000c101b04 */
[----:B0-----:R-:W-:-:S05]  /*0770*/  IMAD.WIDE R56, R68, 0x8, R60 ;  /* 0x0000000844387825 */ /* 0x001fca00078e023c */
[----:B------:R0:W-:Y:S01]  /*0780*/  STG.E.64 desc[UR4][R56.64], R58 ;  /* 0x0000003a38007986 */ /* 0x0001e2000c101b04 */
[----:B------:R-:W-:-:S05]  /*0790*/  IMAD.WIDE R60, R68, 0x8, R56 ;  /* 0x00000008443c7825 */ /* 0x000fca00078e0238 */
[----:B------:R1:W-:Y:S01]  /*07a0*/  STG.E.64 desc[UR4][R60.64], R62 ;  /* 0x0000003e3c007986 */ /* 0x0003e2000c101b04 */
[----:B0-----:R-:W0:Y:S01]  /*07b0*/  LDC.64 R58, c[0x0][0x3a0] ;  /* 0x0000e800ff3a7b82 */ /* 0x001e220000000a00 */
[----:B-1----:R-:W-:Y:S02]  /*07c0*/  DADD R62, R42, R48 ;  /* 0x000000002a3e7229 */ /* 0x002fe40000000030 */
[-C--:B------:R-:W-:Y:S02]  /*07d0*/  DMUL R42, R48, R54.reuse ;  /* 0x00000036302a7228 */ /* 0x080fe40000000000 */
[-C--:B------:R-:W-:Y:S01]  /*07e0*/  DMUL R60, R50, R54.reuse ;  /* 0x00000036323c7228 */ /* 0x080fe20000000000 */
[----:B0-----:R-:W-:Y:S01]  /*07f0*/  IMAD.WIDE R64, R5, 0x8, R58 ;  /* 0x0000000805407825 */ /* 0x001fe200078e023a */
[----:B------:R-:W-:-:S04]  /*0800*/  DMUL R58, R6, R54 ;  /* 0x00000036063a7228 */ /* 0x000fc80000000000 */
[----:B------:R0:W-:Y:S02]  /*0810*/  STG.E.64 desc[UR4][R64.64], R42 ;  /* 0x0000002a40007986 */ /* 0x0001e4000c101b04 */
[----:B0-----:R-:W-:Y:S02]  /*0820*/  IMAD.MOV.U32 R42, RZ, RZ, 0x0 ;  /* 0x00000000ff2a7424 */ /* 0x001fe400078e00ff */
[----:B------:R-:W-:Y:S02]  /*0830*/  IMAD.MOV.U32 R43, RZ, RZ, 0x3ff00000 ;  /* 0x3ff00000ff2b7424 */ /* 0x000fe400078e00ff */
[----:B------:R-:W-:-:S04]  /*0840*/  IMAD.WIDE R64, R68, 0x8, R64 ;  /* 0x0000000844407825 */ /* 0x000fc800078e0240 */
[C-C-:B------:R-:W-:Y:S01]  /*0850*/  DFMA R48, R62.reuse, 4, R42.reuse ;  /* 0x401000003e30782b */ /* 0x140fe2000000002a */
[----:B------:R0:W-:Y:S01]  /*0860*/  STG.E.64 desc[UR4][R64.64], R60 ;  /* 0x0000003c40007986 */ /* 0x0001e2000c101b04 */
[--C-:B------:R-:W-:Y:S02]  /*0870*/  DFMA R56, R62, -4, R42.reuse ;  /* 0xc01000003e38782b */ /* 0x100fe4000000002a */
[----:B------:R-:W-:-:S04]  /*0880*/  DFMA R50, R44, -4, R42 ;  /* 0xc01000002c32782b */ /* 0x000fc8000000002a */
[C---:B------:R-:W-:Y:S02]  /*0890*/  DMUL R48, R58.reuse, R48 ;  /* 0x000000303a307228 */ /* 0x040fe40000000000 */
[C---:B------:R-:W-:Y:S02]  /*08a0*/  DMUL R56, R58.reuse, R56 ;  /* 0x000000383a387228 */ /* 0x040fe40000000000 */
[----:B------:R-:W-:Y:S01]  /*08b0*/  DMUL R50, R58, R50 ;  /* 0x000000323a327228 */ /* 0x000fe20000000000 */
[----:B0-----:R-:W-:-:S03]  /*08c0*/  IMAD.WIDE R64, R68, 0x8, R64 ;  /* 0x0000000844407825 */ /* 0x001fc600078e0240 */
[----:B------:R-:W-:Y:S02]  /*08d0*/  DFMA R48, R10, R20, R48 ;  /* 0x000000140a30722b */ /* 0x000fe40000000030 */
[----:B------:R-:W-:Y:S02]  /*08e0*/  DMUL R20, R8, R54 ;  /* 0x0000003608147228 */ /* 0x000fe40000000000 */
[----:B------:R-:W-:Y:S01]  /*08f0*/  DFMA R56, R10, R24, R56 ;  /* 0x000000180a38722b */ /* 0x000fe20000000038 */
[----:B------:R0:W-:Y:S01]  /*0900*/  STG.E.64 desc[UR4][R64.64], R52 ;  /* 0x0000003440007986 */ /* 0x0001e2000c101b04 */
[--C-:B------:R-:W-:Y:S02]  /*0910*/  DFMA R24, R44, 4, R42.reuse ;  /* 0x401000002c18782b */ /* 0x100fe4000000002a */
[----:B------:R-:W-:Y:S02]  /*0920*/  DFMA R44, R46, 4, R42 ;  /* 0x401000002e2c782b */ /* 0x000fe4000000002a */
[----:B------:R-:W-:Y:S01]  /*0930*/  DFMA R20, R10, R18, R20 ;  /* 0x000000120a14722b */ /* 0x000fe20000000014 */
[----:B------:R-:W1:Y:S01]  /*0940*/  LDC.64 R18, c[0x0][0x388] ;  /* 0x0000e200ff127b82 */ /* 0x000e620000000a00 */
[----:B------:R-:W-:-:S02]  /*0950*/  DFMA R42, R46, -4, R42 ;  /* 0xc01000002e2a782b */ /* 0x000fc4000000002a */
[C---:B------:R-:W-:Y:S02]  /*0960*/  DMUL R24, R58.reuse, R24 ;  /* 0x000000183a187228 */ /* 0x040fe40000000000 */
[----:B------:R-:W-:Y:S02]  /*0970*/  DMUL R44, R58, R44 ;  /* 0x0000002c3a2c7228 */ /* 0x000fe40000000000 */
[----:B------:R-:W-:Y:S02]  /*0980*/  DFMA R50, R10, R32, R50 ;  /* 0x000000200a32722b */ /* 0x000fe40000000032 */
[----:B------:R-:W-:Y:S02]  /*0990*/  DMUL R42, R58, R42 ;  /* 0x0000002a3a2a7228 */ /* 0x000fe40000000000 */
[C---:B------:R-:W-:Y:S02]  /*09a0*/  DFMA R24, R10.reuse, R28, R24 ;  /* 0x0000001c0a18722b */ /* 0x040fe40000000018 */
[----:B------:R-:W-:-:S04]  /*09b0*/  DFMA R44, R10, R36, R44 ;  /* 0x000000240a2c722b */ /* 0x000fc8000000002c */
[----:B------:R-:W-:Y:S01]  /*09c0*/  DFMA R42, R10, R40, R42 ;  /* 0x000000280a2a722b */ /* 0x000fe2000000002a */
[----:B-1----:R-:W-:-:S05]  /*09d0*/  IMAD.WIDE R18, R5, 0x8, R18 ;  /* 0x0000000805127825 */ /* 0x002fca00078e0212 */
        /* <DEDUP_REMOVED lines=8> */
.L_x_43:
[----:B------:R-:W-:Y:S05]  /*0a60*/  BSYNC.RECONVERGENT B0 ;  /* 0x0000000000007941 */ /* 0x000fea0003800200 */
.L_x_42:
[C---:B------:R-:W-:Y:S01]  /*0a70*/  IADD3 R67, PT, PT, R0.reuse, R67, RZ ;  /* 0x0000004300437210 */ /* 0x040fe20007ffe0ff */
[C---:B------:R-:W-:Y:S01]  /*0a80*/  IMAD.IADD R69, R0.reuse, 0x1, R69 ;  /* 0x0000000100457824 */ /* 0x040fe200078e0245 */
[C---:B------:R-:W-:Y:S01]  /*0a90*/  IADD3 R5, PT, PT, R0.reuse, R5, RZ ;  /* 0x0000000500057210 */ /* 0x040fe20007ffe0ff */
[----:B------:R-:W-:Y:S01]  /*0aa0*/  IMAD.IADD R66, R0, 0x1, R66 ;  /* 0x0000000100427824 */ /* 0x000fe200078e0242 */
[----:B------:R-:W-:Y:S06]  /*0ab0*/  @P1 BRA `(.L_x_44) ;  /* 0xfffffff800181947 */ /* 0x000fec000383ffff */
[----:B------:R-:W-:Y:S05]  /*0ac0*/  EXIT ;  /* 0x000000000000794d */ /* 0x000fea0003800000 */
        .weak           $__internal_2_$__cuda_sm20_div_rn_f64_full
        .type           $__internal_2_$__cuda_sm20_div_rn_f64_full,@function
        .size           $__internal_2_$__cuda_sm20_div_rn_f64_full,(.L_x_175 - $__internal_2_$__cuda_sm20_div_rn_f64_full)
$__internal_2_$__cuda_sm20_div_rn_f64_full:
[----:B------:R-:W0:Y:S01]  /*0ad0*/  LDC.64 R2, c[0x0][0x3d0] ;  /* 0x0000f400ff027b82 */ /* 0x000e220000000a00 */
[C---:B------:R-:W-:Y:S02]  /*0ae0*/  FSETP.GEU.AND P2, PT, |R13|.reuse, 1.469367938527859385e-39, PT ;  /* 0x001000000d00780b */ /* 0x040fe40003f4e200 */
[----:B------:R-:W-:Y:S02]  /*0af0*/  LOP3.LUT R22, R13, 0x7ff00000, RZ, 0xc0, !PT ;  /* 0x7ff000000d167812 */ /* 0x000fe400078ec0ff */
[----:B------:R-:W-:Y:S02]  /*0b00*/  MOV R23, 0x1ca00000 ;  /* 0x1ca0000000177802 */ /* 0x000fe40000000f00 */
[----:B------:R-:W-:Y:S02]  /*0b10*/  MOV R24, R22 ;  /* 0x0000001600187202 */ /* 0x000fe40000000f00 */
[C---:B0-----:R-:W-:Y:S02]  /*0b20*/  FSETP.GEU.AND P0, PT, |R3|.reuse, 1.469367938527859385e-39, PT ;  /* 0x001000000300780b */ /* 0x041fe40003f0e200 */
[----:B------:R-:W-:-:S02]  /*0b30*/  LOP3.LUT R10, R3, 0x800fffff, RZ, 0xc0, !PT ;  /* 0x800fffff030a7812 */ /* 0x000fc400078ec0ff */
[----:B------:R-:W-:Y:S02]  /*0b40*/  LOP3.LUT R7, R3, 0x7ff00000, RZ, 0xc0, !PT ;  /* 0x7ff0000003077812 */ /* 0x000fe400078ec0ff */
[----:B------:R-:W-:Y:S01]  /*0b50*/  LOP3.LUT R11, R10, 0x3ff00000, RZ, 0xfc, !PT ;  /* 0x3ff000000a0b7812 */ /* 0x000fe200078efcff */
[----:B------:R-:W-:Y:S01]  /*0b60*/  IMAD.MOV.U32 R10, RZ, RZ, R2 ;  /* 0x000000ffff0a7224 */ /* 0x000fe200078e0002 */
[----:B------:R-:W-:Y:S01]  /*0b70*/  ISETP.GE.U32.AND P1, PT, R22, R7, PT ;  /* 0x000000071600720c */ /* 0x000fe20003f26070 */
[----:B------:R-:W-:-:S03]  /*0b80*/  IMAD.MOV.U32 R9, RZ, RZ, R7 ;  /* 0x000000ffff097224 */ /* 0x000fc600078e0007 */
[----:B------:R-:W-:Y:S01]  /*0b90*/  SEL R23, R23, 0x63400000, !P1 ;  /* 0x6340000017177807 */ /* 0x000fe20004800000 */
[----:B------:R-:W0:Y:S02]  /*0ba0*/  @!P0 LDC.64 R14, c[0x0][0x3d0] ;  /* 0x0000f400ff0e8b82 */ /* 0x000e240000000a00 */
[----:B0-----:R-:W-:Y:S01]  /*0bb0*/  @!P0 DMUL R10, R14, 8.98846567431157953865e+307 ;  /* 0x7fe000000e0a8828 */ /* 0x001fe20000000000 */
[----:B------:R-:W-:-:S05]  /*0bc0*/  IMAD.MOV.U32 R14, RZ, RZ, 0x1 ;  /* 0x00000001ff0e7424 */ /* 0x000fca00078e00ff */
[----:B------:R-:W0:Y:S04]  /*0bd0*/  MUFU.RCP64H R15, R11 ;  /* 0x0000000b000f7308 */ /* 0x000e280000001800 */
[----:B------:R-:W-:-:S04]  /*0be0*/  @!P0 LOP3.LUT R9, R11, 0x7ff00000, RZ, 0xc0, !PT ;  /* 0x7ff000000b098812 */ /* 0x000fc800078ec0ff */
[----:B------:R-:W-:Y:S01]  /*0bf0*/  IADD3 R26, PT, PT, R9, -0x1, RZ ;  /* 0xffffffff091a7810 */ /* 0x000fe20007ffe0ff */
[----:B0-----:R-:W-:-:S08]  /*0c00*/  DFMA R16, R14, -R10, 1 ;  /* 0x3ff000000e10742b */ /* 0x001fd0000000080a */
[----:B------:R-:W-:-:S08]  /*0c10*/  DFMA R16, R16, R16, R16 ;  /* 0x000000101010722b */ /* 0x000fd00000000010 */
[----:B------:R-:W-:Y:S01]  /*0c20*/  DFMA R18, R14, R16, R14 ;  /* 0x000000100e12722b */ /* 0x000fe2000000000e */
[C-C-:B------:R-:W-:Y:S01]  /*0c30*/  @!P2 LOP3.LUT R16, R23.reuse, 0x80000000, R13.reuse, 0xf8, !PT ;  /* 0x800000001710a812 */ /* 0x140fe200078ef80d */
[----:B------:R-:W-:Y:S01]  /*0c40*/  IMAD.MOV.U32 R14, RZ, RZ, R12 ;  /* 0x000000ffff0e7224 */ /* 0x000fe200078e000c */
[----:B------:R-:W-:Y:S02]  /*0c50*/  LOP3.LUT R15, R23, 0x800fffff, R13, 0xf8, !PT ;  /* 0x800fffff170f7812 */ /* 0x000fe400078ef80d */
[----:B------:R-:W-:Y:S01]  /*0c60*/  @!P2 LOP3.LUT R17, R16, 0x100000, RZ, 0xfc, !PT ;  /* 0x001000001011a812 */ /* 0x000fe200078efcff */
[----:B------:R-:W-:Y:S02]  /*0c70*/  @!P2 IMAD.MOV.U32 R16, RZ, RZ, RZ ;  /* 0x000000ffff10a224 */ /* 0x000fe400078e00ff */
[----:B------:R-:W-:-:S04]  /*0c80*/  DFMA R20, R18, -R10, 1 ;  /* 0x3ff000001214742b */ /* 0x000fc8000000080a */
[----:B------:R-:W-:-:S04]  /*0c90*/  @!P2 DFMA R14, R14, 2, -R16 ;  /* 0x400000000e0ea82b */ /* 0x000fc80000000810 */
[----:B------:R-:W-:-:S06]  /*0ca0*/  DFMA R20, R18, R20, R18 ;  /* 0x000000141214722b */ /* 0x000fcc0000000012 */
[----:B------:R-:W-:Y:S02]  /*0cb0*/  @!P2 LOP3.LUT R24, R15, 0x7ff00000, RZ, 0xc0, !PT ;  /* 0x7ff000000f18a812 */ /* 0x000fe400078ec0ff */
[----:B------:R-:W-:-:S03]  /*0cc0*/  DMUL R16, R20, R14 ;  /* 0x0000000e14107228 */ /* 0x000fc60000000000 */
[----:B------:R-:W-:-:S05]  /*0cd0*/  VIADD R25, R24, 0xffffffff ;  /* 0xffffffff18197836 */ /* 0x000fca0000000000 */
[----:B------:R-:W-:Y:S01]  /*0ce0*/  DFMA R18, R16, -R10, R14 ;  /* 0x8000000a1012722b */ /* 0x000fe2000000000e */
[----:B------:R-:W-:-:S04]  /*0cf0*/  ISETP.GT.U32.AND P0, PT, R25, 0x7feffffe, PT ;  /* 0x7feffffe1900780c */ /* 0x000fc80003f04070 */
[----:B------:R-:W-:-:S03]  /*0d00*/  ISETP.GT.U32.OR P0, PT, R26, 0x7feffffe, P0 ;  /* 0x7feffffe1a00780c */ /* 0x000fc60000704470 */
[----:B------:R-:W-:-:S10]  /*0d10*/  DFMA R18, R20, R18, R16 ;  /* 0x000000121412722b */ /* 0x000fd40000000010 */
[----:B------:R-:W-:Y:S05]  /*0d20*/  @P0 BRA `(.L_x_45) ;  /* 0x0000000000600947 */ /* 0x000fea0003800000 */
[----:B------:R-:W-:Y:S02]  /*0d30*/  VIADDMNMX R7, R22, -R7, 0xb9600000, !PT ;  /* 0xb960000016077446 */ /* 0x000fe40007800907 */
[----:B------:R-:W-:Y:S02]  /*0d40*/  MOV R12, RZ ;  /* 0x000000ff000c7202 */ /* 0x000fe40000000f00 */
[----:B------:R-:W-:-:S05]  /*0d50*/  VIMNMX R2, PT, PT, R7, 0x46a00000, PT ;  /* 0x46a0000007027848 */ /* 0x000fca0003fe0100 */
[----:B------:R-:W-:-:S04]  /*0d60*/  IMAD.IADD R23, R2, 0x1, -R23 ;  /* 0x0000000102177824 */ /* 0x000fc800078e0a17 */
[----:B------:R-:W-:-:S06]  /*0d70*/  VIADD R13, R23, 0x7fe00000 ;  /* 0x7fe00000170d7836 */ /* 0x000fcc0000000000 */
[----:B------:R-:W-:-:S10]  /*0d80*/  DMUL R16, R18, R12 ;  /* 0x0000000c12107228 */ /* 0x000fd40000000000 */
[----:B------:R-:W-:-:S13]  /*0d90*/  FSETP.GTU.AND P0, PT, |R17|, 1.469367938527859385e-39, PT ;  /* 0x001000001100780b */ /* 0x000fda0003f0c200 */
[----:B------:R-:W-:Y:S05]  /*0da0*/  @P0 BRA `(.L_x_46) ;  /* 0x0000000000980947 */ /* 0x000fea0003800000 */
[----:B------:R-:W-:Y:S01]  /*0db0*/  DFMA R10, R18, -R10, R14 ;  /* 0x8000000a120a722b */ /* 0x000fe2000000000e */
[----:B------:R-:W-:-:S09]  /*0dc0*/  IMAD.MOV.U32 R12, RZ, RZ, RZ ;  /* 0x000000ffff0c7224 */ /* 0x000fd200078e00ff */
[C---:B------:R-:W-:Y:S02]  /*0dd0*/  FSETP.NEU.AND P0, PT, R11.reuse, RZ, PT ;  /* 0x000000ff0b00720b */ /* 0x040fe40003f0d000 */
[----:B------:R-:W-:-:S04]  /*0de0*/  LOP3.LUT R7, R11, 0x80000000, R3, 0x48, !PT ;  /* 0x800000000b077812 */ /* 0x000fc800078e4803 */
[----:B------:R-:W-:-:S07]  /*0df0*/  LOP3.LUT R13, R7, R13, RZ, 0xfc, !PT ;  /* 0x0000000d070d7212 */ /* 0x000fce00078efcff */
[----:B------:R-:W-:Y:S05]  /*0e00*/  @!P0 BRA `(.L_x_46) ;  /* 0x0000000000808947 */ /* 0x000fea0003800000 */
[----:B------:R-:W-:Y:S01]  /*0e10*/  IMAD.MOV R3, RZ, RZ, -R23 ;  /* 0x000000ffff037224 */ /* 0x000fe200078e0a17 */
[----:B------:R-:W-:Y:S01]  /*0e20*/  MOV R2, RZ ;  /* 0x000000ff00027202 */ /* 0x000fe20000000f00 */
[----:B------:R-:W-:Y:S01]  /*0e30*/  DMUL.RP R12, R18, R12 ;  /* 0x0000000c120c7228 */ /* 0x000fe20000008000 */
[----:B------:R-:W-:-:S04]  /*0e40*/  IADD3 R23, PT, PT, -R23, -0x43300000, RZ ;  /* 0xbcd0000017177810 */ /* 0x000fc80007ffe1ff */
[----:B------:R-:W-:-:S05]  /*0e50*/  DFMA R2, R16, -R2, R18 ;  /* 0x800000021002722b */ /* 0x000fca0000000012 */
[----:B------:R-:W-:-:S05]  /*0e60*/  LOP3.LUT R7, R13, R7, RZ, 0x3c, !PT ;  /* 0x000000070d077212 */ /* 0x000fca00078e3cff */
[----:B------:R-:W-:-:S04]  /*0e70*/  FSETP.NEU.AND P0, PT, |R3|, R23, PT ;  /* 0x000000170300720b */ /* 0x000fc80003f0d200 */
[----:B------:R-:W-:Y:S02]  /*0e80*/  FSEL R16, R12, R16, !P0 ;  /* 0x000000100c107208 */ /* 0x000fe40004000000 */
[----:B------:R-:W-:Y:S01]  /*0e90*/  FSEL R17, R7, R17, !P0 ;  /* 0x0000001107117208 */ /* 0x000fe20004000000 */
[----:B------:R-:W-:Y:S06]  /*0ea0*/  BRA `(.L_x_46) ;  /* 0x0000000000587947 */ /* 0x000fec0003800000 */
.L_x_45:
[----:B------:R-:W-:-:S14]  /*0eb0*/  DSETP.NAN.AND P0, PT, R12, R12, PT ;  /* 0x0000000c0c00722a */ /* 0x000fdc0003f08000 */
[----:B------:R-:W-:Y:S05]  /*0ec0*/  @P0 BRA `(.L_x_47) ;  /* 0x0000000000480947 */ /* 0x000fea0003800000 */
[----:B------:R-:W0:Y:S02]  /*0ed0*/  LDC.64 R10, c[0x0][0x3d0] ;  /* 0x0000f400ff0a7b82 */ /* 0x000e240000000a00 */
[----:B0-----:R-:W-:-:S14]  /*0ee0*/  DSETP.NAN.AND P0, PT, R10, R10, PT ;  /* 0x0000000a0a00722a */ /* 0x001fdc0003f08000 */
[----:B------:R-:W-:Y:S05]  /*0ef0*/  @P0 BRA `(.L_x_48) ;  /* 0x0000000000300947 */ /* 0x000fea0003800000 */
[----:B------:R-:W-:Y:S01]  /*0f00*/  ISETP.NE.AND P0, PT, R24, R9, PT ;  /* 0x000000091800720c */ /* 0x000fe20003f05270 */
[----:B------:R-:W-:Y:S02]  /*0f10*/  IMAD.MOV.U32 R16, RZ, RZ, 0x0 ;  /* 0x00000000ff107424 */ /* 0x000fe400078e00ff */
[----:B------:R-:W-:-:S10]  /*0f20*/  IMAD.MOV.U32 R17, RZ, RZ, -0x80000 ;  /* 0xfff80000ff117424 */ /* 0x000fd400078e00ff */
[----:B------:R-:W-:Y:S05]  /*0f30*/  @!P0 BRA `(.L_x_46) ;  /* 0x0000000000348947 */ /* 0x000fea0003800000 */
[----:B------:R-:W-:Y:S02]  /*0f40*/  ISETP.NE.AND P0, PT, R24, 0x7ff00000, PT ;  /* 0x7ff000001800780c */ /* 0x000fe40003f05270 */
[----:B------:R-:W-:Y:S02]  /*0f50*/  LOP3.LUT R17, R13, 0x80000000, R3, 0x48, !PT ;  /* 0x800000000d117812 */ /* 0x000fe400078e4803 */
[----:B------:R-:W-:-:S13]  /*0f60*/  ISETP.EQ.OR P0, PT, R9, RZ, !P0 ;  /* 0x000000ff0900720c */ /* 0x000fda0004702670 */
[----:B------:R-:W-:Y:S02]  /*0f70*/  @P0 LOP3.LUT R2, R17, 0x7ff00000, RZ, 0xfc, !PT ;  /* 0x7ff0000011020812 */ /* 0x000fe400078efcff */
[----:B------:R-:W-:Y:S01]  /*0f80*/  @!P0 MOV R16, RZ ;  /* 0x000000ff00108202 */ /* 0x000fe20000000f00 */
[----:B------:R-:W-:Y:S02]  /*0f90*/  @P0 IMAD.MOV.U32 R16, RZ, RZ, RZ ;  /* 0x000000ffff100224 */ /* 0x000fe400078e00ff */
[----:B------:R-:W-:Y:S01]  /*0fa0*/  @P0 IMAD.MOV.U32 R17, RZ, RZ, R2 ;  /* 0x000000ffff110224 */ /* 0x000fe200078e0002 */
[----:B------:R-:W-:Y:S06]  /*0fb0*/  BRA `(.L_x_46) ;  /* 0x0000000000147947 */ /* 0x000fec0003800000 */
.L_x_48:
[----:B------:R-:W-:Y:S02]  /*0fc0*/  LOP3.LUT R17, R3, 0x80000, RZ, 0xfc, !PT ;  /* 0x0008000003117812 */ /* 0x000fe400078efcff */
[----:B------:R-:W-:Y:S01]  /*0fd0*/  MOV R16, R2 ;  /* 0x0000000200107202 */ /* 0x000fe20000000f00 */
[----:B------:R-:W-:Y:S06]  /*0fe0*/  BRA `(.L_x_46) ;  /* 0x0000000000087947 */ /* 0x000fec0003800000 */
.L_x_47:
[----:B------:R-:W-:Y:S01]  /*0ff0*/  LOP3.LUT R17, R13, 0x80000, RZ, 0xfc, !PT ;  /* 0x000800000d117812 */ /* 0x000fe200078efcff */
[----:B------:R-:W-:-:S07]  /*1000*/  IMAD.MOV.U32 R16, RZ, RZ, R12 ;  /* 0x000000ffff107224 */ /* 0x000fce00078e000c */
.L_x_46:
[----:B------:R-:W-:Y:S01]  /*1010*/  IMAD.MOV.U32 R9, RZ, RZ, 0x0 ;  /* 0x00000000ff097424 */ /* 0x000fe200078e00ff */
[----:B------:R-:W-:Y:S01]  /*1020*/  MOV R3, R17 ;  /* 0x0000001100037202 */ /* 0x000fe20000000f00 */
[----:B------:R-:W-:Y:S02]  /*1030*/  IMAD.MOV.U32 R2, RZ, RZ, R16 ;  /* 0x000000ffff027224 */ /* 0x000fe400078e0010 */
[----:B------:R-:W-:Y:S05]  /*1040*/  RET.REL.NODEC R8 `(_Z26dvc_ScaLBL_D3Q7_AAeven_IonPdS_S_S_S_S_S_diddiii) ;  /* 0xffffffec08ec7950 */ /* 0x000fea0003c3ffff */
.L_x_49:
        /* <DEDUP_REMOVED lines=11> */
.L_x_175:


//--------------------- .text._Z25dvc_ScaLBL_D3Q7_AAodd_IonPiPdS0_S0_S0_S0_S0_S0_diddiii --------------------------
	.section	.text._Z25dvc_ScaLBL_D3Q7_AAodd_IonPiPdS0_S0_S0_S0_S0_S0_diddiii,"ax",@progbits
	.align	128
        .global         _Z25dvc_ScaLBL_D3Q7_AAodd_IonPiPdS0_S0_S0_S0_S0_S0_diddiii
        .type           _Z25dvc_ScaLBL_D3Q7_AAodd_IonPiPdS0_S0_S0_S0_S0_S0_diddiii,@function
        .size           _Z25dvc_ScaLBL_D3Q7_AAodd_IonPiPdS0_S0_S0_S0_S0_S0_diddiii,(.L_x_176 - _Z25dvc_ScaLBL_D3Q7_AAodd_IonPiPdS0_S0_S0_S0_S0_S0_diddiii)
        .other          _Z25dvc_ScaLBL_D3Q7_AAodd_IonPiPdS0_S0_S0_S0_S0_S0_diddiii,@"STO_CUDA_ENTRY STV_DEFAULT"
_Z25dvc_ScaLBL_D3Q7_AAodd_IonPiPdS0_S0_S0_S0_S0_S0_diddiii:
.text._Z25dvc_ScaLBL_D3Q7_AAodd_IonPiPdS0_S0_S0_S0_S0_S0_diddiii:
        /* <DEDUP_REMOVED lines=32> */
[----:B------:R-:W-:Y:S05]  /*0200*/  CALL.REL.NOINC `($__internal_3_$__cuda_sm20_div_rn_f64_full) ;  /* 0x0000000800507944 */ /* 0x000fea0003c00000 */
.L_x_50:
        /* <DEDUP_REMOVED lines=13> */
.L_x_53:
[----:B------:R-:W-:Y:S01]  /*02e0*/  ISETP.GE.AND P0, PT, R57, UR8, PT ;  /* 0x0000000839007c0c */ /* 0x000fe2000bf06270 */
[----:B------:R-:W-:Y:S01]  /*02f0*/  VIADD R56, R56, 0x1 ;  /* 0x0000000138387836 */ /* 0x000fe20000000000 */
[----:B------:R-:W-:Y:S04]  /*0300*/  BSSY.RECONVERGENT B0, `(.L_x_51) ;  /* 0x0000081000007945 */ /* 0x000fe80003800200 */
[----:B------:R-:W-:-:S07]  /*0310*/  ISETP.NE.AND P1, PT, R56, 0x1, PT ;  /* 0x000000013800780c */ /* 0x000fce0003f25270 */
[----:B0-----:R-:W-:Y:S06]  /*0320*/  @P0 BRA `(.L_x_52) ;  /* 0x0000000400f80947 */ /* 0x001fec0003800000 */
[----:B------:R-:W0:Y:S08]  /*0330*/  LDC.64 R12, c[0x0][0x380] ;  /* 0x0000e000ff0c7b82 */ /* 0x000e300000000a00 */
[----:B------:R-:W1:Y:S01]  /*0340*/  LDC R59, c[0x0][0x3e8] ;  /* 0x0000fa00ff3b7b82 */ /* 0x000e620000000800 */
[----:B0-----:R-:W-:-:S05]  /*0350*/  IMAD.WIDE R12, R57, 0x4, R12 ;  /* 0x00000004390c7825 */ /* 0x001fca00078e020c */
[----:B------:R0:W2:Y:S01]  /*0360*/  LDG.E R27, desc[UR6][R12.64] ;  /* 0x000000060c1b7981 */ /* 0x0000a2000c1e1900 */
[----:B-1----:R-:W-:-:S05]  /*0370*/  IMAD.WIDE R14, R59, 0x4, R12 ;  /* 0x000000043b0e7825 */ /* 0x002fca00078e020c */
[----:B------:R-:W3:Y:S01]  /*0380*/  LDG.E R31, desc[UR6][R14.64] ;  /* 0x000000060e1f7981 */ /* 0x000ee2000c1e1900 */
[C---:B------:R-:W-:Y:S01]  /*0390*/  IMAD.WIDE R16, R59.reuse, 0x4, R14 ;  /* 0x000000043b107825 */ /* 0x040fe200078e020e */
[----:B0-----:R-:W0:Y:S04]  /*03a0*/  LDC.64 R12, c[0x0][0x388] ;  /* 0x0000e200ff0c7b82 */ /* 0x001e280000000a00 */
[----:B------:R1:W4:Y:S01]  /*03b0*/  LDG.E R21, desc[UR6][R16.64] ;  /* 0x0000000610157981 */ /* 0x000322000c1e1900 */
[----:B------:R-:W-:-:S05]  /*03c0*/  IMAD.WIDE R18, R59, 0x4, R16 ;  /* 0x000000043b127825 */ /* 0x000fca00078e0210 */
[----:B------:R-:W5:Y:S01]  /*03d0*/  LDG.E R37, desc[UR6][R18.64] ;  /* 0x0000000612257981 */ /* 0x000f62000c1e1900 */
[C---:B------:R-:W-:Y:S01]  /*03e0*/  IMAD.WIDE R22, R59.reuse, 0x4, R18 ;  /* 0x000000043b167825 */ /* 0x040fe200078e0212 */
[----:B-1----:R-:W1:Y:S04]  /*03f0*/  LDC.64 R16, c[0x0][0x3b8] ;  /* 0x0000ee00ff107b82 */ /* 0x002e680000000a00 */
[----:B------:R0:W5:Y:S01]  /*0400*/  LDG.E R39, desc[UR6][R22.64] ;  /* 0x0000000616277981 */ /* 0x000162000c1e1900 */
[----:B------:R-:W-:-:S05]  /*0410*/  IMAD.WIDE R24, R59, 0x4, R22 ;  /* 0x000000043b187825 */ /* 0x000fca00078e0216 */
[----:B------:R5:W5:Y:S01]  /*0420*/  LDG.E R41, desc[UR6][R24.64] ;  /* 0x0000000618297981 */ /* 0x000b62000c1e1900 */
[C---:B0-----:R-:W-:Y:S01]  /*0430*/  IMAD.WIDE R34, R57.reuse, 0x8, R12 ;  /* 0x0000000839227825 */ /* 0x041fe200078e020c */
[----:B------:R-:W0:Y:S04]  /*0440*/  LDC.64 R22, c[0x0][0x3b0] ;  /* 0x0000ec00ff167b82 */ /* 0x000e280000000a00 */
[----:B------:R-:W5:Y:S01]  /*0450*/  LDG.E.64 R50, desc[UR6][R34.64] ;  /* 0x0000000622327981 */ /* 0x000f62000c1e1b00 */
[----:B0-----:R-:W-:-:S05]  /*0460*/  IMAD.WIDE R22, R57, 0x8, R22 ;  /* 0x0000000839167825 */ /* 0x001fca00078e0216 */
[----:B------:R-:W5:Y:S01]  /*0470*/  LDG.E.64 R60, desc[UR6][R22.64] ;  /* 0x00000006163c7981 */ /* 0x000f62000c1e1b00 */
[----:B-1----:R-:W-:-:S05]  /*0480*/  IMAD.WIDE R16, R57, 0x8, R16 ;  /* 0x0000000839107825 */ /* 0x002fca00078e0210 */
[----:B------:R0:W5:Y:S01]  /*0490*/  LDG.E.64 R62, desc[UR6][R16.64] ;  /* 0x00000006103e7981 */ /* 0x000162000c1e1b00 */
[----:B--2---:R-:W-:-:S05]  /*04a0*/  IMAD.WIDE R26, R27, 0x8, R12 ;  /* 0x000000081b1a7825 */ /* 0x004fca00078e020c */
[----:B------:R-:W2:Y:S01]  /*04b0*/  LDG.E.64 R28, desc[UR6][R26.64] ;  /* 0x000000061a1c7981 */ /* 0x000ea2000c1e1b00 */
[----:B---3--:R-:W-:-:S05]  /*04c0*/  IMAD.WIDE R30, R31, 0x8, R12 ;  /* 0x000000081f1e7825 */ /* 0x008fca00078e020c */
[----:B------:R-:W3:Y:S01]  /*04d0*/  LDG.E.64 R32, desc[UR6][R30.64] ;  /* 0x000000061e207981 */ /* 0x000ee2000c1e1b00 */
[----:B----4-:R-:W-:-:S05]  /*04e0*/  IMAD.WIDE R20, R21, 0x8, R12 ;  /* 0x0000000815147825 */ /* 0x010fca00078e020c */
[----:B------:R-:W4:Y:S01]  /*04f0*/  LDG.E.64 R48, desc[UR6][R20.64] ;  /* 0x0000000614307981 */ /* 0x000f22000c1e1b00 */
[----:B-----5:R-:W-:-:S05]  /*0500*/  IMAD.WIDE R24, R37, 0x8, R12 ;  /* 0x0000000825187825 */ /* 0x020fca00078e020c */
[----:B------:R-:W5:Y:S01]  /*0510*/  LDG.E.64 R44, desc[UR6][R24.64] ;  /* 0x00000006182c7981 */ /* 0x000f62000c1e1b00 */
[----:B------:R-:W-:-:S05]  /*0520*/  IMAD.WIDE R14, R39, 0x8, R12 ;  /* 0x00000008270e7825 */ /* 0x000fca00078e020c */
[----:B------:R-:W5:Y:S01]  /*0530*/  LDG.E.64 R42, desc[UR6][R14.64] ;  /* 0x000000060e2a7981 */ /* 0x000f62000c1e1b00 */
[----:B------:R-:W-:-:S05]  /*0540*/  IMAD.WIDE R18, R41, 0x8, R12 ;  /* 0x0000000829127825 */ /* 0x000fca00078e020c */
[----:B------:R-:W5:Y:S01]  /*0550*/  LDG.E.64 R40, desc[UR6][R18.64] ;  /* 0x0000000612287981 */ /* 0x000f62000c1e1b00 */
[----:B------:R-:W-:-:S05]  /*0560*/  IMAD.WIDE R36, R59, 0x8, R22 ;  /* 0x000000083b247825 */ /* 0x000fca00078e0216 */
[----:B------:R1:W5:Y:S01]  /*0570*/  LDG.E.64 R52, desc[UR6][R36.64] ;  /* 0x0000000624347981 */ /* 0x000362000c1e1b00 */
[----:B------:R-:W-:-:S06]  /*0580*/  IMAD.WIDE R54, R59, 0x8, R36 ;  /* 0x000000083b367825 */ /* 0x000fcc00078e0224 */
[----:B------:R-:W5:Y:S01]  /*0590*/  LDG.E.64 R54, desc[UR6][R54.64] ;  /* 0x0000000636367981 */ /* 0x000f62000c1e1b00 */
[C---:B------:R-:W-:Y:S02]  /*05a0*/  IMAD.WIDE R38, R59.reuse, 0x8, R16 ;  /* 0x000000083b267825 */ /* 0x040fe400078e0210 */
[----:B0-----:R-:W0:Y:S02]  /*05b0*/  LDC.64 R16, c[0x0][0x398] ;  /* 0x0000e600ff107b82 */ /* 0x001e240000000a00 */
[----:B------:R-:W-:Y:S02]  /*05c0*/  IMAD.WIDE R12, R59, 0x8, R38 ;  /* 0x000000083b0c7825 */ /* 0x000fe400078e0226 */
[----:B------:R-:W5:Y:S04]  /*05d0*/  LDG.E.64 R38, desc[UR6][R38.64] ;  /* 0x0000000626267981 */ /* 0x000f68000c1e1b00 */
[----:B------:R-:W5:Y:S01]  /*05e0*/  LDG.E.64 R12, desc[UR6][R12.64] ;  /* 0x000000060c0c7981 */ /* 0x000f62000c1e1b00 */
[----:B0-----:R-:W-:Y:S01]  /*05f0*/  IMAD.WIDE R16, R57, 0x8, R16 ;  /* 0x0000000839107825 */ /* 0x001fe200078e0210 */
[----:B------:R-:W-:-:S02]  /*0600*/  DMUL R62, R62, R2 ;  /* 0x000000023e3e7228 */ /* 0x000fc40000000000 */
[----:B--2---:R-:W-:-:S08]  /*0610*/  DADD R22, R50, R28 ;  /* 0x0000000032167229 */ /* 0x004fd0000000001c */
[----:B---3--:R-:W-:-:S08]  /*0620*/  DADD R22, R32, R22 ;  /* 0x0000000020167229 */ /* 0x008fd00000000016 */
[----:B----4-:R-:W-:-:S08]  /*0630*/  DADD R22, R48, R22 ;  /* 0x0000000030167229 */ /* 0x010fd00000000016 */
[----:B-----5:R-:W-:-:S08]  /*0640*/  DADD R22, R44, R22 ;  /* 0x000000002c167229 */ /* 0x020fd00000000016 */
[----:B------:R-:W-:-:S08]  /*0650*/  DADD R22, R42, R22 ;  /* 0x000000002a167229 */ /* 0x000fd00000000016 */
[----:B-1----:R-:W-:Y:S02]  /*0660*/  DADD R36, R40, R22 ;  /* 0x0000000028247229 */ /* 0x002fe40000000016 */
[----:B------:R-:W-:-:S06]  /*0670*/  DADD R22, R28, -R32 ;  /* 0x000000001c167229 */ /* 0x000fcc0000000820 */
[-C--:B------:R-:W-:Y:S02]  /*0680*/  DMUL R46, R60, R36.reuse ;  /* 0x000000243c2e7228 */ /* 0x080fe40000000000 */
[----:B------:R-:W-:-:S06]  /*0690*/  DMUL R64, R52, R36 ;  /* 0x0000002434407228 */ /* 0x000fcc0000000000 */
[----:B------:R-:W-:Y:S02]  /*06a0*/  DADD R22, R22, -R46 ;  /* 0x0000000016167229 */ /* 0x000fe4000000082e */
[----:B------:R-:W-:-:S08]  /*06b0*/  DADD R46, R48, -R44 ;  /* 0x00000000302e7229 */ /* 0x000fd0000000082c */
[----:B------:R-:W-:Y:S02]  /*06c0*/  DADD R46, R46, -R64 ;  /* 0x000000002e2e7229 */ /* 0x000fe40000000840 */
[----:B------:R-:W-:Y:S01]  /*06d0*/  DMUL R66, R4, R22 ;  /* 0x0000001604427228 */ /* 0x000fe20000000000 */
[----:B------:R-:W0:Y:S01]  /*06e0*/  LDC.64 R22, c[0x0][0x3a0] ;  /* 0x0000e800ff167b82 */ /* 0x000e220000000a00 */
[----:B------:R-:W-:-:S04]  /*06f0*/  DMUL R64, R54, R36 ;  /* 0x0000002436407228 */ /* 0x000fc80000000000 */
[----:B------:R-:W-:Y:S02]  /*0700*/  DMUL R68, R4, R46 ;  /* 0x0000002e04447228 */ /* 0x000fe40000000000 */
[----:B------:R-:W-:Y:S01]  /*0710*/  DADD R46, R42, -R40 ;  /* 0x000000002a2e7229 */ /* 0x000fe20000000828 */
[----:B------:R1:W-:Y:S07]  /*0720*/  STG.E.64 desc[UR6][R16.64], R66 ;  /* 0x0000004210007986 */ /* 0x0003ee000c101b06 */
[----:B------:R-:W-:Y:S01]  /*0730*/  DADD R46, R46, -R64 ;  /* 0x000000002e2e7229 */ /* 0x000fe20000000840 */
[----:B-1----:R-:W-:-:S07]  /*0740*/  IMAD.WIDE R16, R59, 0x8, R16 ;  /* 0x000000083b107825 */ /* 0x002fce00078e0210 */
[----:B------:R-:W-:Y:S01]  /*0750*/  DMUL R46, R4, R46 ;  /* 0x0000002e042e7228 */ /* 0x000fe20000000000 */
[----:B------:R1:W-:Y:S01]  /*0760*/  STG.E.64 desc[UR6][R16.64], R68 ;  /* 0x0000004410007986 */ /* 0x0003e2000c101b06 */
[----:B------:R-:W-:-:S04]  /*0770*/  IMAD.WIDE R66, R59, 0x8, R16 ;  /* 0x000000083b427825 */ /* 0x000fc800078e0210 */
[----:B0-----:R-:W-:Y:S01]  /*0780*/  IMAD.WIDE R22, R57, 0x8, R22 ;  /* 0x0000000839167825 */ /* 0x001fe200078e0216 */
[----:B------:R-:W-:Y:S01]  /*0790*/  STG.E.64 desc[UR6][R66.64], R46 ;  /* 0x0000002e42007986 */ /* 0x000fe2000c101b06 */
[----:B-1----:R-:W-:Y:S02]  /*07a0*/  DMUL R16, R60, R36 ;  /* 0x000000243c107228 */ /* 0x002fe40000000000 */
[----:B------:R-:W-:-:S05]  /*07b0*/  IMAD.WIDE R68, R59, 0x8, R22 ;  /* 0x000000083b447825 */ /* 0x000fca00078e0216 */
[----:B------:R0:W-:Y:S01]  /*07c0*/  STG.E.64 desc[UR6][R22.64], R16 ;  /* 0x0000001016007986 */ /* 0x0001e2000c101b06 */
[----:B------:R-:W-:Y:S02]  /*07d0*/  DADD R60, R60, R62 ;  /* 0x000000003c3c7229 */ /* 0x000fe4000000003e */
[----:B0-----:R-:W-:Y:S01]  /*07e0*/  DMUL R16, R52, R36 ;  /* 0x0000002434107228 */ /* 0x001fe20000000000 */
[----:B------:R-:W-:Y:S01]  /*07f0*/  MOV R22, 0x0 ;  /* 0x0000000000167802 */ /* 0x000fe20000000f00 */
[----:B------:R-:W-:-:S05]  /*0800*/  IMAD.MOV.U32 R23, RZ, RZ, 0x3ff00000 ;  /* 0x3ff00000ff177424 */ /* 0x000fca00078e00ff */
[----:B------:R0:W-:Y:S01]  /*0810*/  STG.E.64 desc[UR6][R68.64], R16 ;  /* 0x0000001044007986 */ /* 0x0001e2000c101b06 */
[----:B------:R-:W-:Y:S02]  /*0820*/  DFMA R66, R60, 4, R22 ;  /* 0x401000003c42782b */ /* 0x000fe40000000016 */
[----:B------:R-:W-:Y:S01]  /*0830*/  DMUL R46, R10, R36 ;  /* 0x000000240a2e7228 */ /* 0x000fe20000000000 */
[----:B0-----:R-:W0:Y:S01]  /*0840*/  LDC.64 R16, c[0x0][0x3a8] ;  /* 0x0000ea00ff107b82 */ /* 0x001e220000000a00 */
[-C--:B------:R-:W-:Y:S02]  /*0850*/  DMUL R38, R38, R2.reuse ;  /* 0x0000000226267228 */ /* 0x080fe40000000000 */
[----:B------:R-:W-:-:S04]  /*0860*/  DMUL R12, R12, R2 ;  /* 0x000000020c0c7228 */ /* 0x000fc80000000000 */
[----:B------:R-:W-:Y:S01]  /*0870*/  DMUL R66, R46, R66 ;  /* 0x000000422e427228 */ /* 0x000fe20000000000 */
[----:B------:R-:W-:Y:S01]  /*0880*/  IMAD.WIDE R68, R59, 0x8, R68 ;  /* 0x000000083b447825 */ /* 0x000fe200078e0244 */
[----:B------:R-:W-:Y:S02]  /*0890*/  DADD R52, R52, R38 ;  /* 0x0000000034347229 */ /* 0x000fe40000000026 */
[----:B------:R-:W-:Y:S02]  /*08a0*/  DADD R54, R54, R12 ;  /* 0x0000000036367229 */ /* 0x000fe4000000000c */
[----:B------:R-:W-:Y:S01]  /*08b0*/  DMUL R62, R62, R36 ;  /* 0x000000243e3e7228 */ /* 0x000fe20000000000 */
[----:B------:R1:W-:Y:S01]  /*08c0*/  STG.E.64 desc[UR6][R68.64], R64 ;  /* 0x0000004044007986 */ /* 0x0003e2000c101b06 */
[----:B------:R-:W-:Y:S02]  /*08d0*/  DFMA R28, R6, R28, R66 ;  /* 0x0000001c061c722b */ /* 0x000fe40000000042 */
[----:B------:R-:W-:-:S02]  /*08e0*/  DFMA R66, R52, -4, R22 ;  /* 0xc01000003442782b */ /* 0x000fc40000000016 */
[--C-:B------:R-:W-:Y:S01]  /*08f0*/  DFMA R60, R60, -4, R22.reuse ;  /* 0xc01000003c3c782b */ /* 0x100fe20000000016 */
[----:B0-----:R-:W-:Y:S01]  /*0900*/  IMAD.WIDE R16, R57, 0x8, R16 ;  /* 0x0000000839107825 */ /* 0x001fe200078e0210 */
[--C-:B-1----:R-:W-:Y:S02]  /*0910*/  DFMA R64, R52, 4, R22.reuse ;  /* 0x401000003440782b */ /* 0x102fe40000000016 */
[C-C-:B------:R-:W-:Y:S02]  /*0920*/  DFMA R52, R54.reuse, 4, R22.reuse ;  /* 0x401000003634782b */ /* 0x140fe40000000016 */
[----:B------:R-:W-:Y:S01]  /*0930*/  DFMA R22, R54, -4, R22 ;  /* 0xc01000003616782b */ /* 0x000fe20000000016 */
[----:B------:R0:W-:Y:S01]  /*0940*/  STG.E.64 desc[UR6][R16.64], R62 ;  /* 0x0000003e10007986 */ /* 0x0001e2000c101b06 */
[-C--:B------:R-:W-:Y:S01]  /*0950*/  DMUL R54, R38, R36.reuse ;  /* 0x0000002426367228 */ /* 0x080fe20000000000 */
[----:B------:R-:W-:Y:S02]  /*0960*/  IMAD.WIDE R38, R59, 0x8, R16 ;  /* 0x000000083b267825 */ /* 0x000fe400078e0210 */
[----:B0-----:R-:W0:Y:S01]  /*0970*/  LDC.64 R16, c[0x0][0x390] ;  /* 0x0000e400ff107b82 */ /* 0x001e220000000a00 */
[----:B------:R-:W-:-:S02]  /*0980*/  DMUL R68, R8, R36 ;  /* 0x0000002408447228 */ /* 0x000fc40000000000 */
[C---:B------:R-:W-:Y:S02]  /*0990*/  DMUL R60, R46.reuse, R60 ;  /* 0x0000003c2e3c7228 */ /* 0x040fe40000000000 */
[C---:B------:R-:W-:Y:S02]  /*09a0*/  DMUL R64, R46.reuse, R64 ;  /* 0x000000402e407228 */ /* 0x040fe40000000000 */
[C---:B------:R-:W-:Y:S02]  /*09b0*/  DMUL R66, R46.reuse, R66 ;  /* 0x000000422e427228 */ /* 0x040fe40000000000 */
[C---:B------:R-:W-:Y:S01]  /*09c0*/  DMUL R52, R46.reuse, R52 ;  /* 0x000000342e347228 */ /* 0x040fe20000000000 */
[----:B------:R1:W-:Y:S01]  /*09d0*/  STG.E.64 desc[UR6][R38.64], R54 ;  /* 0x0000003626007986 */ /* 0x0003e2000c101b06 */
[----:B------:R-:W-:Y:S02]  /*09e0*/  DMUL R22, R46, R22 ;  /* 0x000000162e167228 */ /* 0x000fe40000000000 */
[----:B------:R-:W-:-:S02]  /*09f0*/  DMUL R12, R12, R36 ;  /* 0x000000240c0c7228 */ /* 0x000fc40000000000 */
[C---:B------:R-:W-:Y:S02]  /*0a00*/  DFMA R50, R6.reuse, R50, R68 ;  /* 0x000000320632722b */ /* 0x040fe40000000044 */
[C---:B------:R-:W-:Y:S02]  /*0a10*/  DFMA R32, R6.reuse, R32, R60 ;  /* 0x000000200620722b */ /* 0x040fe4000000003c */
[C---:B------:R-:W-:Y:S01]  /*0a20*/  DFMA R48, R6.reuse, R48, R64 ;  /* 0x000000300630722b */ /* 0x040fe20000000040 */
[----:B-1----:R-:W-:Y:S01]  /*0a30*/  IMAD.WIDE R38, R59, 0x8, R38 ;  /* 0x000000083b267825 */ /* 0x002fe200078e0226 */
[----:B------:R-:W-:-:S03]  /*0a40*/  DFMA R66, R6, R44, R66 ;  /* 0x0000002c0642722b */ /* 0x000fc60000000042 */
[----:B0-----:R-:W-:Y:S01]  /*0a50*/  IMAD.WIDE R16, R57, 0x8, R16 ;  /* 0x0000000839107825 */ /* 0x001fe200078e0210 */
        /* <DEDUP_REMOVED lines=11> */
.L_x_52:
[----:B------:R-:W-:Y:S05]  /*0b10*/  BSYNC.RECONVERGENT B0 ;  /* 0x0000000000007941 */ /* 0x000fea0003800200 */
.L_x_51:
[----:B------:R-:W-:Y:S01]  /*0b20*/  IMAD.IADD R57, R0, 0x1, R57 ;  /* 0x0000000100397824 */ /* 0x000fe200078e0239 */
[----:B------:R-:W-:Y:S06]  /*0b30*/  @P1 BRA `(.L_x_53) ;  /* 0xfffffff400e81947 */ /* 0x000fec000383ffff */
[----:B------:R-:W-:Y:S05]  /*0b40*/  EXIT ;  /* 0x000000000000794d */ /* 0x000fea0003800000 */
        .weak           $__internal_3_$__cuda_sm20_div_rn_f64_full
        .type           $__internal_3_$__cuda_sm20_div_rn_f64_full,@function
        .size           $__internal_3_$__cuda_sm20_div_rn_f64_full,(.L_x_176 - $__internal_3_$__cuda_sm20_div_rn_f64_full)
$__internal_3_$__cuda_sm20_div_rn_f64_full:
        /* <DEDUP_REMOVED lines=62> */
.L_x_54:
        /* <DEDUP_REMOVED lines=17> */
.L_x_57:
[----:B------:R-:W-:Y:S02]  /*1040*/  LOP3.LUT R15, R3, 0x80000, RZ, 0xfc, !PT ;  /* 0x00080000030f7812 */ /* 0x000fe400078efcff */
[----:B------:R-:W-:Y:S01]  /*1050*/  MOV R14, R2 ;  /* 0x00000002000e7202 */ /* 0x000fe20000000f00 */
[----:B------:R-:W-:Y:S06]  /*1060*/  BRA `(.L_x_55) ;  /* 0x0000000000087947 */ /* 0x000fec0003800000 */
.L_x_56:
[----:B------:R-:W-:Y:S01]  /*1070*/  LOP3.LUT R15, R9, 0x80000, RZ, 0xfc, !PT ;  /* 0x00080000090f7812 */ /* 0x000fe200078efcff */
[----:B------:R-:W-:-:S07]  /*1080*/  IMAD.MOV.U32 R14, RZ, RZ, R8 ;  /* 0x000000ffff0e7224 */ /* 0x000fce00078e0008 */
.L_x_55:
[----:B------:R-:W-:Y:S01]  /*1090*/  MOV R5, 0x0 ;  /* 0x0000000000057802 */ /* 0x000fe20000000f00 */
[----:B------:R-:W-:Y:S01]  /*10a0*/  IMAD.MOV.U32 R3, RZ, RZ, R15 ;  /* 0x000000ffff037224 */ /* 0x000fe200078e000f */
[----:B------:R-:W-:Y:S02]  /*10b0*/  MOV R2, R14 ;  /* 0x0000000e00027202 */ /* 0x000fe40000000f00 */
[----:B------:R-:W-:Y:S05]  /*10c0*/  RET.REL.NODEC R4 `(_Z25dvc_ScaLBL_D3Q7_AAodd_IonPiPdS0_S0_S0_S0_S0_S0_diddiii) ;  /* 0xffffffec04cc7950 */ /* 0x000fea0003c3ffff */
.L_x_58:
        /* <DEDUP_REMOVED lines=11> */
.L_x_176:


//--------------------- .text._Z39dvc_ScaLBL_D3Q7_AAeven_IonConcentrationPdS_iii --------------------------
	.section	.text._Z39dvc_ScaLBL_D3Q7_AAeven_IonConcentrationPdS_iii,"ax",@progbits
	.align	128
        .global         _Z39dvc_ScaLBL_D3Q7_AAeven_IonConcentrationPdS_iii
        .type           _Z39dvc_ScaLBL_D3Q7_AAeven_IonConcentrationPdS_iii,@function
        .size           _Z39dvc_ScaLBL_D3Q7_AAeven_IonConcentrationPdS_iii,(.L_x_188 - _Z39dvc_ScaLBL_D3Q7_AAeven_IonConcentrationPdS_iii)
        .other          _Z39dvc_ScaLBL_D3Q7_AAeven_IonConcentrationPdS_iii,@"STO_CUDA_ENTRY STV_DEFAULT"
_Z39dvc_ScaLBL_D3Q7_AAeven_IonConcentrationPdS_iii:
.text._Z39dvc_ScaLBL_D3Q7_AAeven_IonConcentrationPdS_iii:
[----:B------:R-:W-:Y:S01]  /*0000*/  LDC R1, c[0x0][0x37c] ;  /* 0x0000df00ff017b82 */ /* 0x000fe20000000800 */
[----:B------:R-:W0:Y:S02]  /*0010*/  LDCU UR11, c[0x0][0x398] ;  /* 0x00007300ff0b77ac */ /* 0x000e240008000800 */
[----:B0-----:R-:W-:-:S06]  /*0020*/  UISETP.GE.AND UP0, UPT, UR11, -0x7ffff, UPT ;  /* 0xfff800010b00788c */ /* 0x001fcc000bf06270 */
[----:B------:R-:W-:-:S13]  /*0030*/  PLOP3.LUT P0, PT, PT, PT, UP0, 0x80, 0x8 ;  /* 0x000000000008781c */ /* 0x000fda0003f0f008 */
[----:B------:R-:W-:Y:S05]  /*0040*/  @!P0 EXIT ;  /* 0x000000000000894d */ /* 0x000fea0003800000 */
[----:B------:R-:W0:Y:S01]  /*0050*/  S2R R4, SR_TID.X ;  /* 0x0000000000047919 */ /* 0x000e220000002100 */
[----:B------:R-:W-:Y:S01]  /*0060*/  USHF.R.S32.HI UR4, URZ, 0x1f, UR11 ;  /* 0x0000001fff047899 */ /* 0x000fe2000801140b */
[----:B------:R-:W1:Y:S01]  /*0070*/  S2UR UR8, SR_CTAID.X ;  /* 0x00000000000879c3 */ /* 0x000e620000002500 */
[----:B------:R-:W0:Y:S01]  /*0080*/  LDCU UR5, c[0x0][0x390] ;  /* 0x00007200ff0577ac */ /* 0x000e220008000800 */
[----:B------:R-:W-:Y:S01]  /*0090*/  HFMA2 R0, -RZ, RZ, 0, 0 ;  /* 0x00000000ff007431 */ /* 0x000fe200000001ff */
[----:B------:R-:W-:Y:S01]  /*00a0*/  ULEA.HI UR4, UR4, UR11, URZ, 0x13 ;  /* 0x0000000b04047291 */ /* 0x000fe2000f8f98ff */
[----:B------:R-:W2:Y:S04]  /*00b0*/  LDCU.64 UR12, c[0x0][0x358] ;  /* 0x00006b00ff0c77ac */ /* 0x000ea80008000a00 */
[----:B------:R-:W3:Y:S01]  /*00c0*/  LDC R7, c[0x0][0x360] ;  /* 0x0000d800ff077b82 */ /* 0x000ee20000000800 */
[----:B------:R-:W-:-:S02]  /*00d0*/  USHF.R.S32.HI UR4, URZ, 0x13, UR4 ;  /* 0x00000013ff047899 */ /* 0x000fc40008011404 */
[----:B------:R-:W-:Y:S02]  /*00e0*/  USHF.L.U32 UR7, UR11, 0x1, URZ ;  /* 0x000000010b077899 */ /* 0x000fe400080006ff */
[----:B------:R-:W-:Y:S02]  /*00f0*/  UISETP.GE.U32.AND UP0, UPT, UR4, 0x3, UPT ;  /* 0x000000030400788c */ /* 0x000fe4000bf06070 */
[----:B-1----:R-:W-:Y:S01]  /*0100*/  UIMAD UR6, UR4, UR8, UR8 ;  /* 0x00000008040672a4 */ /* 0x002fe2000f8e0208 */
[----:B0-----:R-:W-:-:S06]  /*0110*/  IADD3 R4, PT, PT, R4, UR5, RZ ;  /* 0x0000000504047c10 */ /* 0x001fcc000fffe0ff */
[----:B--2---:R-:W-:Y:S05]  /*0120*/  BRA.U !UP0, `(.L_x_59) ;  /* 0x0000000908787547 */ /* 0x004fea000b800000 */
[----:B------:R-:W-:Y:S02]  /*0130*/  UIADD3 UR9, UPT, UPT, UR6, 0x2, URZ ;  /* 0x0000000206097890 */ /* 0x000fe4000fffe0ff */
[C---:B---3--:R-:W-:Y:S01]  /*0140*/  IMAD R3, R7.reuse, UR6, R7 ;  /* 0x0000000607037c24 */ /* 0x048fe2000f8e0207 */
[----:B------:R-:W-:Y:S01]  /*0150*/  UIADD3 UR10, UPT, UPT, UR6, 0x3, URZ ;  /* 0x00000003060a7890 */ /* 0x000fe2000fffe0ff */
[C---:B------:R-:W-:Y:S01]  /*0160*/  IMAD R5, R7.reuse, UR8, RZ ;  /* 0x0000000807057c24 */ /* 0x040fe2000f8e02ff */
[----:B------:R-:W-:Y:S01]  /*0170*/  UIADD3 UR5, UPT, UPT, UR4, 0x1, URZ ;  /* 0x0000000104057890 */ /* 0x000fe2000fffe0ff */
[----:B------:R-:W-:Y:S01]  /*0180*/  MOV R11, UR11 ;  /* 0x0000000b000b7c02 */ /* 0x000fe20008000f00 */
[C-C-:B------:R-:W-:Y:S01]  /*0190*/  IMAD R2, R7.reuse, UR9, R4.reuse ;  /* 0x0000000907027c24 */ /* 0x140fe2000f8e0204 */
[----:B------:R-:W-:Y:S01]  /*01a0*/  IADD3 R0, PT, PT, R4, R3, RZ ;  /* 0x0000000304007210 */ /* 0x000fe20007ffe0ff */
[----:B------:R-:W-:Y:S01]  /*01b0*/  IMAD R3, R7, UR10, R4 ;  /* 0x0000000a07037c24 */ /* 0x000fe2000f8e0204 */
[----:B------:R-:W-:-:S02]  /*01c0*/  ULOP3.LUT UR8, UR5, 0xfffffffc, URZ, 0xc0, !UPT ;  /* 0xfffffffc05087892 */ /* 0x000fc4000f8ec0ff */
[----:B------:R-:W-:Y:S01]  /*01d0*/  IMAD R4, R5, UR5, R4 ;  /* 0x0000000505047c24 */ /* 0x000fe2000f8e0204 */
[C---:B------:R-:W-:Y:S01]  /*01e0*/  LEA R5, R11.reuse, R0, 0x2 ;  /* 0x000000000b057211 */ /* 0x040fe200078e10ff */
[C---:B------:R-:W-:Y:S01]  /*01f0*/  IMAD R6, R11.reuse, 0x6, R0 ;  /* 0x000000060b067824 */ /* 0x040fe200078e0200 */
[C---:B------:R-:W-:Y:S01]  /*0200*/  LEA R7, R11.reuse, R2, 0x2 ;  /* 0x000000020b077211 */ /* 0x040fe200078e10ff */
[C---:B------:R-:W-:Y:S01]  /*0210*/  IMAD R8, R11.reuse, 0x6, R2 ;  /* 0x000000060b087824 */ /* 0x040fe200078e0202 */
[C---:B------:R-:W-:Y:S01]  /*0220*/  LEA R9, R11.reuse, R3, 0x2 ;  /* 0x000000030b097211 */ /* 0x040fe200078e10ff */
[C---:B------:R-:W-:Y:S01]  /*0230*/  IMAD R23, R11.reuse, 0x6, R3 ;  /* 0x000000060b177824 */ /* 0x040fe200078e0203 */
[C---:B------:R-:W-:Y:S01]  /*0240*/  LEA R22, R11.reuse, R4, 0x2 ;  /* 0x000000040b167211 */ /* 0x040fe200078e10ff */
[----:B------:R-:W-:Y:S01]  /*0250*/  IMAD R24, R11, 0x6, R4 ;  /* 0x000000060b187824 */ /* 0x000fe200078e0204 */
[----:B------:R-:W0:Y:S01]  /*0260*/  LDCU UR14, c[0x0][0x394] ;  /* 0x00007280ff0e77ac */ /* 0x000e220008000800 */
[----:B------:R-:W-:-:S12]  /*0270*/  UIADD3 UR5, UPT, UPT, -UR8, URZ, URZ ;  /* 0x000000ff08057290 */ /* 0x000fd8000fffe1ff */
.L_x_68:
[----:B0-----:R-:W-:Y:S01]  /*0280*/  ISETP.GE.AND P0, PT, R4, UR14, PT ;  /* 0x0000000e04007c0c */ /* 0x001fe2000bf06270 */
[----:B------:R-:W-:Y:S01]  /*0290*/  BSSY.RECONVERGENT B0, `(.L_x_60) ;  /* 0x000001f000007945 */ /* 0x000fe20003800200 */
[----:B------:R-:W-:Y:S02]  /*02a0*/  ISETP.GE.AND P1, PT, R0, UR14, PT ;  /* 0x0000000e00007c0c */ /* 0x000fe4000bf26270 */
[----:B------:R-:W-:Y:S02]  /*02b0*/  ISETP.GE.AND P2, PT, R2, UR14, PT ;  /* 0x0000000e02007c0c */ /* 0x000fe4000bf46270 */
[----:B------:R-:W-:-:S07]  /*02c0*/  ISETP.GE.AND P3, PT, R3, UR14, PT ;  /* 0x0000000e03007c0c */ /* 0x000fce000bf66270 */
[----:B-123--:R-:W-:Y:S06]  /*02d0*/  @P0 BRA `(.L_x_61) ;  /* 0x0000000000680947 */ /* 0x00efec0003800000 */
[----:B------:R-:W0:Y:S01]  /*02e0*/  LDC.64 R10, c[0x0][0x380] ;  /* 0x0000e000ff0a7b82 */ /* 0x000e220000000a00 */
[----:B------:R-:W-:-:S07]  /*02f0*/  MOV R27, UR7 ;  /* 0x00000007001b7c02 */ /* 0x000fce0008000f00 */
[----:B------:R-:W1:Y:S01]  /*0300*/  LDC R25, c[0x0][0x398] ;  /* 0x0000e600ff197b82 */ /* 0x000e620000000800 */
[----:B0-----:R-:W-:-:S05]  /*0310*/  IMAD.WIDE R28, R4, 0x8, R10 ;  /* 0x00000008041c7825 */ /* 0x001fca00078e020a */
[----:B------:R-:W2:Y:S01]  /*0320*/  LDG.E.64 R12, desc[UR12][R28.64] ;  /* 0x0000000c1c0c7981 */ /* 0x000ea2000c1e1b00 */
[----:B------:R-:W-:-:S05]  /*0330*/  IMAD.WIDE R26, R27, 0x8, R28 ;  /* 0x000000081b1a7825 */ /* 0x000fca00078e021c */
[----:B------:R-:W2:Y:S01]  /*0340*/  LDG.E.64 R20, desc[UR12][R26.64] ;  /* 0x0000000c1a147981 */ /* 0x000ea2000c1e1b00 */
[----:B-1----:R-:W-:-:S06]  /*0350*/  IMAD.WIDE R18, R25, 0x8, R28 ;  /* 0x0000000819127825 */ /* 0x002fcc00078e021c */
[----:B------:R-:W3:Y:S01]  /*0360*/  LDG.E.64 R18, desc[UR12][R18.64] ;  /* 0x0000000c12127981 */ /* 0x000ee2000c1e1b00 */
[----:B------:R-:W-:-:S05]  /*0370*/  IMAD.WIDE R16, R22, 0x8, R10 ;  /* 0x0000000816107825 */ /* 0x000fca00078e020a */
[----:B------:R-:W4:Y:S01]  /*0380*/  LDG.E.64 R14, desc[UR12][R16.64] ;  /* 0x0000000c100e7981 */ /* 0x000f22000c1e1b00 */
[----:B------:R-:W-:-:S06]  /*0390*/  IMAD.WIDE R10, R24, 0x8, R10 ;  /* 0x00000008180a7825 */ /* 0x000fcc00078e020a */
[----:B------:R-:W5:Y:S01]  /*03a0*/  LDG.E.64 R10, desc[UR12][R10.64] ;  /* 0x0000000c0a0a7981 */ /* 0x000f62000c1e1b00 */
[----:B--2---:R-:W-:Y:S01]  /*03b0*/  DADD R20, R12, R20 ;  /* 0x000000000c147229 */ /* 0x004fe20000000014 */
[----:B------:R-:W-:-:S06]  /*03c0*/  IMAD.WIDE R12, R25, 0x8, R26 ;  /* 0x00000008190c7825 */ /* 0x000fcc00078e021a */
[----:B------:R-:W2:Y:S01]  /*03d0*/  LDG.E.64 R12, desc[UR12][R12.64] ;  /* 0x0000000c0c0c7981 */ /* 0x000ea2000c1e1b00 */
[----:B------:R-:W-:-:S06]  /*03e0*/  IMAD.WIDE R26, R25, 0x8, R16 ;  /* 0x00000008191a7825 */ /* 0x000fcc00078e0210 */
[----:B------:R-:W5:Y:S01]  /*03f0*/  LDG.E.64 R26, desc[UR12][R26.64] ;  /* 0x0000000c1a1a7981 */ /* 0x000f62000c1e1b00 */
[----:B---3--:R-:W-:-:S08]  /*0400*/  DADD R20, R20, R18 ;  /* 0x0000000014147229 */ /* 0x008fd00000000012 */
[----:B----4-:R-:W-:Y:S01]  /*0410*/  DADD R18, R20, R14 ;  /* 0x0000000014127229 */ /* 0x010fe2000000000e */
[----:B------:R-:W0:Y:S02]  /*0420*/  LDC.64 R14, c[0x0][0x388] ;  /* 0x0000e200ff0e7b82 */ /* 0x000e240000000a00 */
[----:B0-----:R-:W-:-:S05]  /*0430*/  IMAD.WIDE R14, R4, 0x8, R14 ;  /* 0x00000008040e7825 */ /* 0x001fca00078e020e */
[----:B--2---:R-:W-:-:S08]  /*0440*/  DADD R18, R18, R12 ;  /* 0x0000000012127229 */ /* 0x004fd0000000000c */
[----:B-----5:R-:W-:-:S08]  /*0450*/  DADD R18, R18, R10 ;  /* 0x0000000012127229 */ /* 0x020fd0000000000a */
[----:B------:R-:W-:-:S07]  /*0460*/  DADD R18, R18, R26 ;  /* 0x0000000012127229 */ /* 0x000fce000000001a */
[----:B------:R0:W-:Y:S04]  /*0470*/  STG.E.64 desc[UR12][R14.64], R18 ;  /* 0x000000120e007986 */ /* 0x0001e8000c101b0c */
.L_x_61:
[----:B------:R-:W-:Y:S05]  /*0480*/  BSYNC.RECONVERGENT B0 ;  /* 0x0000000000007941 */ /* 0x000fea0003800200 */
.L_x_60:
[----:B------:R-:W-:Y:S04]  /*0490*/  BSSY.RECONVERGENT B0, `(.L_x_62) ;  /* 0x000001c000007945 */ /* 0x000fe80003800200 */
[----:B------:R-:W-:Y:S05]  /*04a0*/  @P1 BRA `(.L_x_63) ;  /* 0x0000000000681947 */ /* 0x000fea0003800000 */
[----:B------:R-:W1:Y:S01]  /*04b0*/  LDC.64 R10, c[0x0][0x380] ;  /* 0x0000e000ff0a7b82 */ /* 0x000e620000000a00 */
[----:B------:R-:W-:-:S07]  /*04c0*/  MOV R27, UR7 ;  /* 0x00000007001b7c02 */ /* 0x000fce0008000f00 */
[----:B------:R-:W0:Y:S01]  /*04d0*/  LDC R25, c[0x0][0x398] ;  /* 0x0000e600ff197b82 */ /* 0x000e220000000800 */
[----:B-1----:R-:W-:-:S05]  /*04e0*/  IMAD.WIDE R28, R0, 0x8, R10 ;  /* 0x00000008001c7825 */ /* 0x002fca00078e020a */
[----:B------:R-:W2:Y:S01]  /*04f0*/  LDG.E.64 R12, desc[UR12][R28.64] ;  /* 0x0000000c1c0c7981 */ /* 0x000ea2000c1e1b00 */
[----:B------:R-:W-:-:S05]  /*0500*/  IMAD.WIDE R26, R27, 0x8, R28 ;  /* 0x000000081b1a7825 */ /* 0x000fca00078e021c */
[----:B------:R-:W2:Y:S01]  /*0510*/  LDG.E.64 R20, desc[UR12][R26.64] ;  /* 0x0000000c1a147981 */ /* 0x000ea2000c1e1b00 */
[----:B0-----:R-:W-:-:S06]  /*0520*/  IMAD.WIDE R18, R25, 0x8, R28 ;  /* 0x0000000819127825 */ /* 0x001fcc00078e021c */
        /* <DEDUP_REMOVED lines=18> */
.L_x_63:
[----:B------:R-:W-:Y:S05]  /*0650*/  BSYNC.RECONVERGENT B0 ;  /* 0x0000000000007941 */ /* 0x000fea0003800200 */
.L_x_62:
[----:B------:R-:W-:Y:S04]  /*0660*/  BSSY.RECONVERGENT B0, `(.L_x_64) ;  /* 0x000001c000007945 */ /* 0x000fe80003800200 */
[----:B------:R-:W-:Y:S05]  /*0670*/  @P2 BRA `(.L_x_65) ;  /* 0x0000000000682947 */ /* 0x000fea0003800000 */
[----:B------:R-:W2:Y:S01]  /*0680*/  LDC.64 R10, c[0x0][0x380] ;  /* 0x0000e000ff0a7b82 */ /* 0x000ea20000000a00 */
[----:B------:R-:W-:-:S07]  /*0690*/  MOV R27, UR7 ;  /* 0x00000007001b7c02 */ /* 0x000fce0008000f00 */
[----:B------:R-:W0:Y:S01]  /*06a0*/  LDC R25, c[0x0][0x398] ;  /* 0x0000e600ff197b82 */ /* 0x000e220000000800 */
[----:B--2---:R-:W-:-:S05]  /*06b0*/  IMAD.WIDE R28, R2, 0x8, R10 ;  /* 0x00000008021c7825 */ /* 0x004fca00078e020a */
[----:B------:R-:W2:Y:S01]  /*06c0*/  LDG.E.64 R12, desc[UR12][R28.64] ;  /* 0x0000000c1c0c7981 */ /* 0x000ea2000c1e1b00 */
[----:B------:R-:W-:-:S05]  /*06d0*/  IMAD.WIDE R26, R27, 0x8, R28 ;  /* 0x000000081b1a7825 */ /* 0x000fca00078e021c */
[----:B------:R-:W2:Y:S01]  /*06e0*/  LDG.E.64 R20, desc[UR12][R26.64] ;  /* 0x0000000c1a147981 */ /* 0x000ea2000c1e1b00 */
[----:B01----:R-:W-:-:S06]  /*06f0*/  IMAD.WIDE R18, R25, 0x8, R28 ;  /* 0x0000000819127825 */ /* 0x003fcc00078e021c */
        /* <DEDUP_REMOVED lines=18> */
.L_x_65:
[----:B------:R-:W-:Y:S05]  /*0820*/  BSYNC.RECONVERGENT B0 ;  /* 0x0000000000007941 */ /* 0x000fea0003800200 */
.L_x_64:
[----:B------:R-:W-:Y:S04]  /*0830*/  BSSY.RECONVERGENT B0, `(.L_x_66) ;  /* 0x000001c000007945 */ /* 0x000fe80003800200 */
[----:B------:R-:W-:Y:S05]  /*0840*/  @P3 BRA `(.L_x_67) ;  /* 0x0000000000683947 */ /* 0x000fea0003800000 */
[----:B------:R-:W3:Y:S01]  /*0850*/  LDC.64 R20, c[0x0][0x380] ;  /* 0x0000e000ff147b82 */ /* 0x000ee20000000a00 */
[----:B------:R-:W-:-:S07]  /*0860*/  MOV R27, UR7 ;  /* 0x00000007001b7c02 */ /* 0x000fce0008000f00 */
[----:B------:R-:W4:Y:S01]  /*0870*/  LDC R25, c[0x0][0x398] ;  /* 0x0000e600ff197b82 */ /* 0x000f220000000800 */
[----:B---3--:R-:W-:-:S05]  /*0880*/  IMAD.WIDE R28, R3, 0x8, R20 ;  /* 0x00000008031c7825 */ /* 0x008fca00078e0214 */
[----:B------:R-:W3:Y:S01]  /*0890*/  LDG.E.64 R10, desc[UR12][R28.64] ;  /* 0x0000000c1c0a7981 */ /* 0x000ee2000c1e1b00 */
[----:B------:R-:W-:-:S05]  /*08a0*/  IMAD.WIDE R26, R27, 0x8, R28 ;  /* 0x000000081b1a7825 */ /* 0x000fca00078e021c */
[----:B012---:R-:W3:Y:S01]  /*08b0*/  LDG.E.64 R18, desc[UR12][R26.64] ;  /* 0x0000000c1a127981 */ /* 0x007ee2000c1e1b00 */
[----:B----4-:R-:W-:-:S06]  /*08c0*/  IMAD.WIDE R12, R25, 0x8, R28 ;  /* 0x00000008190c7825 */ /* 0x010fcc00078e021c */
[----:B------:R-:W2:Y:S01]  /*08d0*/  LDG.E.64 R12, desc[UR12][R12.64] ;  /* 0x0000000c0c0c7981 */ /* 0x000ea2000c1e1b00 */
[----:B------:R-:W-:-:S05]  /*08e0*/  IMAD.WIDE R14, R9, 0x8, R20 ;  /* 0x00000008090e7825 */ /* 0x000fca00078e0214 */
[----:B------:R-:W4:Y:S01]  /*08f0*/  LDG.E.64 R16, desc[UR12][R14.64] ;  /* 0x0000000c0e107981 */ /* 0x000f22000c1e1b00 */
[----:B------:R-:W-:-:S06]  /*0900*/  IMAD.WIDE R20, R23, 0x8, R20 ;  /* 0x0000000817147825 */ /* 0x000fcc00078e0214 */
[----:B------:R-:W5:Y:S01]  /*0910*/  LDG.E.64 R20, desc[UR12][R20.64] ;  /* 0x0000000c14147981 */ /* 0x000f62000c1e1b00 */
[----:B---3--:R-:W-:Y:S01]  /*0920*/  DADD R18, R10, R18 ;  /* 0x000000000a127229 */ /* 0x008fe20000000012 */
[----:B------:R-:W-:-:S06]  /*0930*/  IMAD.WIDE R10, R25, 0x8, R26 ;  /* 0x00000008190a7825 */ /* 0x000fcc00078e021a */
[----:B------:R-:W3:Y:S01]  /*0940*/  LDG.E.64 R10, desc[UR12][R10.64] ;  /* 0x0000000c0a0a7981 */ /* 0x000ee2000c1e1b00 */
[----:B------:R-:W-:-:S06]  /*0950*/  IMAD.WIDE R26, R25, 0x8, R14 ;  /* 0x00000008191a7825 */ /* 0x000fcc00078e020e */
[----:B------:R-:W5:Y:S01]  /*0960*/  LDG.E.64 R26, desc[UR12][R26.64] ;  /* 0x0000000c1a1a7981 */ /* 0x000f62000c1e1b00 */
[----:B--2---:R-:W-:Y:S01]  /*0970*/  DADD R18, R18, R12 ;  /* 0x0000000012127229 */ /* 0x004fe2000000000c */
[----:B------:R-:W0:Y:S07]  /*0980*/  LDC.64 R12, c[0x0][0x388] ;  /* 0x0000e200ff0c7b82 */ /* 0x000e2e0000000a00 */
[----:B----4-:R-:W-:Y:S01]  /*0990*/  DADD R16, R18, R16 ;  /* 0x0000000012107229 */ /* 0x010fe20000000010 */
[----:B0-----:R-:W-:-:S07]  /*09a0*/  IMAD.WIDE R12, R3, 0x8, R12 ;  /* 0x00000008030c7825 */ /* 0x001fce00078e020c */
[----:B---3--:R-:W-:-:S08]  /*09b0*/  DADD R16, R16, R10 ;  /* 0x0000000010107229 */ /* 0x008fd0000000000a */
[----:B-----5:R-:W-:-:S08]  /*09c0*/  DADD R16, R16, R20 ;  /* 0x0000000010107229 */ /* 0x020fd00000000014 */
[----:B------:R-:W-:-:S07]  /*09d0*/  DADD R16, R16, R26 ;  /* 0x0000000010107229 */ /* 0x000fce000000001a */
[----:B------:R3:W-:Y:S04]  /*09e0*/  STG.E.64 desc[UR12][R12.64], R16 ;  /* 0x000000100c007986 */ /* 0x0007e8000c101b0c */
.L_x_67:
[----:B------:R-:W-:Y:S05]  /*09f0*/  BSYNC.RECONVERGENT B0 ;  /* 0x0000000000007941 */ /* 0x000fea0003800200 */
.L_x_66:
[----:B------:R-:W4:Y:S01]  /*0a00*/  LDC R11, c[0x0][0x360] ;  /* 0x0000d800ff0b7b82 */ /* 0x000f220000000800 */
[----:B------:R-:W-:-:S04]  /*0a10*/  UIADD3 UR5, UPT, UPT, UR5, 0x4, URZ ;  /* 0x0000000405057890 */ /* 0x000fc8000fffe0ff */
[----:B------:R-:W-:Y:S01]  /*0a20*/  UISETP.NE.AND UP0, UPT, UR5, URZ, UPT ;  /* 0x000000ff0500728c */ /* 0x000fe2000bf05270 */
[C---:B----4-:R-:W-:Y:S02]  /*0a30*/  LEA R0, R11.reuse, R0, 0x2 ;  /* 0x000000000b007211 */ /* 0x050fe400078e10ff */
[C---:B------:R-:W-:Y:S02]  /*0a40*/  LEA R5, R11.reuse, R5, 0x2 ;  /* 0x000000050b057211 */ /* 0x040fe400078e10ff */
[C---:B------:R-:W-:Y:S02]  /*0a50*/  LEA R6, R11.reuse, R6, 0x2 ;  /* 0x000000060b067211 */ /* 0x040fe400078e10ff */
[C---:B------:R-:W-:Y:S02]  /*0a60*/  LEA R2, R11.reuse, R2, 0x2 ;  /* 0x000000020b027211 */ /* 0x040fe400078e10ff */
[C---:B------:R-:W-:Y:S02]  /*0a70*/  LEA R7, R11.reuse, R7, 0x2 ;  /* 0x000000070b077211 */ /* 0x040fe400078e10ff */
[----:B------:R-:W-:-:S02]  /*0a80*/  LEA R8, R11, R8, 0x2 ;  /* 0x000000080b087211 */ /* 0x000fc400078e10ff */
[C---:B------:R-:W-:Y:S02]  /*0a90*/  LEA R3, R11.reuse, R3, 0x2 ;  /* 0x000000030b037211 */ /* 0x040fe400078e10ff */
[C---:B------:R-:W-:Y:S02]  /*0aa0*/  LEA R9, R11.reuse, R9, 0x2 ;  /* 0x000000090b097211 */ /* 0x040fe400078e10ff */
[C---:B------:R-:W-:Y:S02]  /*0ab0*/  LEA R23, R11.reuse, R23, 0x2 ;  /* 0x000000170b177211 */ /* 0x040fe400078e10ff */
[C---:B------:R-:W-:Y:S02]  /*0ac0*/  LEA R4, R11.reuse, R4, 0x2 ;  /* 0x000000040b047211 */ /* 0x040fe400078e10ff */
[C---:B------:R-:W-:Y:S02]  /*0ad0*/  LEA R22, R11.reuse, R22, 0x2 ;  /* 0x000000160b167211 */ /* 0x040fe400078e10ff */
[----:B------:R-:W-:Y:S01]  /*0ae0*/  LEA R24, R11, R24, 0x2 ;  /* 0x000000180b187211 */ /* 0x000fe200078e10ff */
[----:B------:R-:W-:Y:S06]  /*0af0*/  BRA.U UP0, `(.L_x_68) ;  /* 0xfffffff500e07547 */ /* 0x000fec000b83ffff */
[----:B------:R-:W-:-:S07]  /*0b00*/  MOV R0, UR8 ;  /* 0x0000000800007c02 */ /* 0x000fce0008000f00 */
.L_x_59:
[----:B------:R-:W-:-:S04]  /*0b10*/  UIADD3 UR5, UPT, UPT, UR4, 0x1, URZ ;  /* 0x0000000104057890 */ /* 0x000fc8000fffe0ff */
[----:B------:R-:W-:-:S06]  /*0b20*/  ULOP3.LUT UP0, UR5, UR5, 0x3, URZ, 0xc0, !UPT ;  /* 0x0000000305057892 */ /* 0x000fcc000f80c0ff */
[----:B------:R-:W-:-:S13]  /*0b30*/  PLOP3.LUT P0, PT, PT, PT, UP0, 0x80, 0x8 ;  /* 0x000000000008781c */ /* 0x000fda0003f0f008 */
[----:B------:R-:W-:Y:S05]  /*0b40*/  @!P0 EXIT ;  /* 0x000000000000894d */ /* 0x000fea0003800000 */
[----:B------:R-:W4:Y:S01]  /*0b50*/  S2R R2, SR_TID.X ;  /* 0x0000000000027919 */ /* 0x000f220000002100 */
[----:B------:R-:W4:Y:S01]  /*0b60*/  LDCU UR8, c[0x0][0x390] ;  /* 0x00007200ff0877ac */ /* 0x000f220008000800 */
[----:B------:R-:W-:Y:S01]  /*0b70*/  UISETP.NE.AND UP0, UPT, UR5, 0x1, UPT ;  /* 0x000000010500788c */ /* 0x000fe2000bf05270 */
[----:B----4-:R-:W-:-:S08]  /*0b80*/  IADD3 R2, PT, PT, R2, UR8, RZ ;  /* 0x0000000802027c10 */ /* 0x010fd0000fffe0ff */
[----:B------:R-:W-:Y:S05]  /*0b90*/  BRA.U !UP0, `(.L_x_69) ;  /* 0x0000000508307547 */ /* 0x000fea000b800000 */
[----:B------:R-:W4:Y:S01]  /*0ba0*/  LDCU UR5, c[0x0][0x360] ;  /* 0x00006c00ff0577ac */ /* 0x000f220008000800 */
[----:B---3--:R-:W-:Y:S01]  /*0bb0*/  IADD3 R17, PT, PT, R0, UR6, RZ ;  /* 0x0000000600117c10 */ /* 0x008fe2000fffe0ff */
[----:B------:R-:W-:Y:S01]  /*0bc0*/  BSSY.RECONVERGENT B0, `(.L_x_70) ;  /* 0x0000026000007945 */ /* 0x000fe20003800200 */
[----:B------:R-:W3:Y:S03]  /*0bd0*/  LDCU UR8, c[0x0][0x394] ;  /* 0x00007280ff0877ac */ /* 0x000ee60008000800 */
[----:B----4-:R-:W-:-:S05]  /*0be0*/  IMAD R17, R17, UR5, R2 ;  /* 0x0000000511117c24 */ /* 0x010fca000f8e0202 */
[C---:B---3--:R-:W-:Y:S02]  /*0bf0*/  ISETP.GE.AND P0, PT, R17.reuse, UR8, PT ;  /* 0x0000000811007c0c */ /* 0x048fe4000bf06270 */
[----:B------:R-:W-:-:S04]  /*0c00*/  IADD3 R3, PT, PT, R17, UR5, RZ ;  /* 0x0000000511037c10 */ /* 0x000fc8000fffe0ff */
[----:B------:R-:W-:-:S07]  /*0c10*/  ISETP.GE.AND P1, PT, R3, UR8, PT ;  /* 0x0000000803007c0c */ /* 0x000fce000bf26270 */
[----:B------:R-:W-:Y:S06]  /*0c20*/  @P0 BRA `(.L_x_71) ;  /* 0x00000000007c0947 */ /* 0x000fec0003800000 */
[----:B012---:R-:W0:Y:S01]  /*0c30*/  LDC.64 R14, c[0x0][0x380] ;  /* 0x0000e000ff0e7b82 */ /* 0x007e220000000a00 */
[----:B------:R-:W-:Y:S02]  /*0c40*/  MOV R23, UR7 ;  /* 0x0000000700177c02 */ /* 0x000fe40008000f00 */
[----:B------:R-:W-:-:S05]  /*0c50*/  IADD3 R16, PT, PT, R17, UR7, RZ ;  /* 0x0000000711107c10 */ /* 0x000fca000fffe0ff */
[----:B------:R-:W1:Y:S01]  /*0c60*/  LDC R21, c[0x0][0x398] ;  /* 0x0000e600ff157b82 */ /* 0x000e620000000800 */
[----:B0-----:R-:W-:-:S05]  /*0c70*/  IMAD.WIDE R12, R17, 0x8, R14 ;  /* 0x00000008110c7825 */ /* 0x001fca00078e020e */
[----:B------:R-:W2:Y:S01]  /*0c80*/  LDG.E.64 R4, desc[UR12][R12.64] ;  /* 0x0000000c0c047981 */ /* 0x000ea2000c1e1b00 */
[----:B------:R-:W-:Y:S01]  /*0c90*/  IMAD.WIDE R22, R23, 0x8, R12 ;  /* 0x0000000817167825 */ /* 0x000fe200078e020c */
[----:B-1----:R-:W-:-:S04]  /*0ca0*/  IADD3 R10, PT, PT, R16, -R21, RZ ;  /* 0x80000015100a7210 */ /* 0x002fc80007ffe0ff */
[----:B------:R-:W2:Y:S01]  /*0cb0*/  LDG.E.64 R6, desc[UR12][R22.64] ;  /* 0x0000000c16067981 */ /* 0x000ea2000c1e1b00 */
[----:B------:R-:W-:-:S04]  /*0cc0*/  IMAD.WIDE R8, R21, 0x8, R12 ;  /* 0x0000000815087825 */ /* 0x000fc800078e020c */
[----:B------:R-:W-:Y:S02]  /*0cd0*/  IMAD R19, R21, 0x3, R10 ;  /* 0x0000000315137824 */ /* 0x000fe400078e020a */
[----:B------:R-:W3:Y:S02]  /*0ce0*/  LDG.E.64 R8, desc[UR12][R8.64] ;  /* 0x0000000c08087981 */ /* 0x000ee4000c1e1b00 */
[----:B------:R-:W-:Y:S01]  /*0cf0*/  IMAD.WIDE R18, R19, 0x8, R14 ;  /* 0x0000000813127825 */ /* 0x000fe200078e020e */
[----:B------:R-:W-:-:S04]  /*0d00*/  IADD3 R16, PT, PT, R16, R21, RZ ;  /* 0x0000001510107210 */ /* 0x000fc80007ffe0ff */
[----:B------:R-:W4:Y:S01]  /*0d10*/  LDG.E.64 R10, desc[UR12][R18.64] ;  /* 0x0000000c120a7981 */ /* 0x000f22000c1e1b00 */
[----:B------:R-:W-:-:S04]  /*0d20*/  IMAD.WIDE R24, R21, 0x8, R22 ;  /* 0x0000000815187825 */ /* 0x000fc800078e0216 */
[----:B------:R-:W-:Y:S01]  /*0d30*/  IMAD R27, R21, 0x3, R16 ;  /* 0x00000003151b7824 */ /* 0x000fe200078e0210 */
[----:B------:R-:W5:Y:S03]  /*0d40*/  LDG.E.64 R12, desc[UR12][R24.64] ;  /* 0x0000000c180c7981 */ /* 0x000f66000c1e1b00 */
[----:B------:R-:W-:-:S04]  /*0d50*/  IMAD.WIDE R14, R27, 0x8, R14 ;  /* 0x000000081b0e7825 */ /* 0x000fc800078e020e */
[----:B------:R-:W-:Y:S02]  /*0d60*/  IMAD.WIDE R20, R21, 0x8, R18 ;  /* 0x0000000815147825 */ /* 0x000fe400078e0212 */
[----:B------:R-:W5:Y:S04]  /*0d70*/  LDG.E.64 R14, desc[UR12][R14.64] ;  /* 0x0000000c0e0e7981 */ /* 0x000f68000c1e1b00 */
[----:B------:R-:W5:Y:S01]  /*0d80*/  LDG.E.64 R20, desc[UR12][R20.64] ;  /* 0x0000000c14147981 */ /* 0x000f62000c1e1b00 */
[----:B--2---:R-:W-:Y:S01]  /*0d90*/  DADD R4, R4, R6 ;  /* 0x0000000004047229 */ /* 0x004fe20000000006 */
[----:B------:R-:W0:Y:S07]  /*0da0*/  LDC.64 R6, c[0x0][0x388] ;  /* 0x0000e200ff067b82 */ /* 0x000e2e0000000a00 */
[----:B---3--:R-:W-:-:S08]  /*0db0*/  DADD R4, R4, R8 ;  /* 0x0000000004047229 */ /* 0x008fd00000000008 */
[----:B----4-:R-:W-:-:S08]  /*0dc0*/  DADD R4, R4, R10 ;  /* 0x0000000004047229 */ /* 0x010fd0000000000a */
[----:B-----5:R-:W-:-:S08]  /*0dd0*/  DADD R4, R4, R12 ;  /* 0x0000000004047229 */ /* 0x020fd0000000000c */
[----:B------:R-:W-:Y:S01]  /*0de0*/  DADD R4, R4, R14 ;  /* 0x0000000004047229 */ /* 0x000fe2000000000e */
[----:B0-----:R-:W-:-:S07]  /*0df0*/  IMAD.WIDE R6, R17, 0x8, R6 ;  /* 0x0000000811067825 */ /* 0x001fce00078e0206 */
[----:B------:R-:W-:-:S07]  /*0e00*/  DADD R4, R4, R20 ;  /* 0x0000000004047229 */ /* 0x000fce0000000014 */
[----:B------:R3:W-:Y:S04]  /*0e10*/  STG.E.64 desc[UR12][R6.64], R4 ;  /* 0x0000000406007986 */ /* 0x0007e8000c101b0c */
.L_x_71:
[----:B------:R-:W-:Y:S05]  /*0e20*/  BSYNC.RECONVERGENT B0 ;  /* 0x0000000000007941 */ /* 0x000fea0003800200 */
.L_x_70:
[----:B------:R-:W-:Y:S04]  /*0e30*/  BSSY.RECONVERGENT B0, `(.L_x_72) ;  /* 0x0000021000007945 */ /* 0x000fe80003800200 */
[----:B------:R-:W-:Y:S05]  /*0e40*/  @P1 BRA `(.L_x_73) ;  /* 0x00000000007c1947 */ /* 0x000fea0003800000 */
[----:B012---:R-:W0:Y:S01]  /*0e50*/  LDC.64 R14, c[0x0][0x380] ;  /* 0x0000e000ff0e7b82 */ /* 0x007e220000000a00 */
[----:B------:R-:W-:Y:S02]  /*0e60*/  MOV R21, UR7 ;  /* 0x0000000700157c02 */ /* 0x000fe40008000f00 */
[----:B------:R-:W-:-:S05]  /*0e70*/  IADD3 R18, PT, PT, R3, UR7, RZ ;  /* 0x0000000703127c10 */ /* 0x000fca000fffe0ff */
[----:B------:R-:W1:Y:S01]  /*0e80*/  LDC R19, c[0x0][0x398] ;  /* 0x0000e600ff137b82 */ /* 0x000e620000000800 */
[----:B0-----:R-:W-:-:S05]  /*0e90*/  IMAD.WIDE R12, R3, 0x8, R14 ;  /* 0x00000008030c7825 */ /* 0x001fca00078e020e */
[----:B---3--:R-:W2:Y:S01]  /*0ea0*/  LDG.E.64 R4, desc[UR12][R12.64] ;  /* 0x0000000c0c047981 */ /* 0x008ea2000c1e1b00 */
        /* <DEDUP_REMOVED lines=25> */
.L_x_73:
[----:B------:R-:W-:Y:S05]  /*1040*/  BSYNC.RECONVERGENT B0 ;  /* 0x0000000000007941 */ /* 0x000fea0003800200 */
.L_x_72:
[----:B------:R-:W-:-:S07]  /*1050*/  IADD3 R0, PT, PT, R0, 0x2, RZ ;  /* 0x0000000200007810 */ /* 0x000fce0007ffe0ff */
.L_x_69:
[----:B------:R-:W-:-:S04]  /*1060*/  ULOP3.LUT UR5, UR4, 0x1, URZ, 0xc0, !UPT ;  /* 0x0000000104057892 */ /* 0x000fc8000f8ec0ff */
[----:B------:R-:W-:-:S06]  /*1070*/  UISETP.NE.U32.AND UP0, UPT, UR5, 0x1, UPT ;  /* 0x000000010500788c */ /* 0x000fcc000bf05070 */
[----:B------:R-:W-:-:S13]  /*1080*/  PLOP3.LUT P0, PT, PT, PT, UP0, 0x80, 0x8 ;  /* 0x000000000008781c */ /* 0x000fda0003f0f008 */
[----:B------:R-:W-:Y:S05]  /*1090*/  @!P0 EXIT ;  /* 0x000000000000894d */ /* 0x000fea0003800000 */
[----:B------:R-:W5:Y:S01]  /*10a0*/  LDCU UR4, c[0x0][0x360] ;  /* 0x00006c00ff0477ac */ /* 0x000f620008000800 */
[----:B------:R-:W-:Y:S01]  /*10b0*/  IADD3 R3, PT, PT, R0, UR6, RZ ;  /* 0x0000000600037c10 */ /* 0x000fe2000fffe0ff */
[----:B------:R-:W0:Y:S04]  /*10c0*/  LDCU UR5, c[0x0][0x394] ;  /* 0x00007280ff0577ac */ /* 0x000e280008000800 */
[----:B-----5:R-:W-:-:S05]  /*10d0*/  IMAD R2, R3, UR4, R2 ;  /* 0x0000000403027c24 */ /* 0x020fca000f8e0202 */
[----:B0-----:R-:W-:-:S13]  /*10e0*/  ISETP.GE.AND P0, PT, R2, UR5, PT ;  /* 0x0000000502007c0c */ /* 0x001fda000bf06270 */
[----:B------:R-:W-:Y:S05]  /*10f0*/  @P0 EXIT ;  /* 0x000000000000094d */ /* 0x000fea0003800000 */
[----:B-12---:R-:W0:Y:S01]  /*1100*/  LDC.64 R14, c[0x0][0x380] ;  /* 0x0000e000ff0e7b82 */ /* 0x006e220000000a00 */
[----:B------:R-:W-:Y:S02]  /*1110*/  MOV R19, UR7 ;  /* 0x0000000700137c02 */ /* 0x000fe40008000f00 */
[----:B------:R-:W-:-:S05]  /*1120*/  IADD3 R3, PT, PT, R2, UR7, RZ ;  /* 0x0000000702037c10 */ /* 0x000fca000fffe0ff */
[----:B------:R-:W3:Y:S01]  /*1130*/  LDC R0, c[0x0][0x398] ;  /* 0x0000e600ff007b82 */ /* 0x000ee20000000800 */
[----:B0-----:R-:W-:-:S05]  /*1140*/  IMAD.WIDE R10, R2, 0x8, R14 ;  /* 0x00000008020a7825 */ /* 0x001fca00078e020e */
[----:B------:R-:W2:Y:S01]  /*1150*/  LDG.E.64 R8, desc[UR12][R10.64] ;  /* 0x0000000c0a087981 */ /* 0x000ea2000c1e1b00 */
[----:B------:R-:W-:Y:S01]  /*1160*/  IMAD.WIDE R18, R19, 0x8, R10 ;  /* 0x0000000813127825 */ /* 0x000fe200078e020a */
[----:B---34-:R-:W-:-:S04]  /*1170*/  IADD3 R7, PT, PT, R3, -R0, RZ ;  /* 0x8000000003077210 */ /* 0x018fc80007ffe0ff */
[----:B------:R0:W2:Y:S01]  /*1180*/  LDG.E.64 R4, desc[UR12][R18.64] ;  /* 0x0000000c12047981 */ /* 0x0000a2000c1e1b00 */
        /* <DEDUP_REMOVED lines=10> */
[----:B0-----:R-:W-:Y:S02]  /*1230*/  IMAD.WIDE R18, R0, 0x8, R16 ;  /* 0x0000000800127825 */ /* 0x001fe400078e0210 */
[----:B------:R-:W5:Y:S04]  /*1240*/  LDG.E.64 R14, desc[UR12][R14.64] ;  /* 0x0000000c0e0e7981 */ /* 0x000f68000c1e1b00 */
[----:B------:R-:W5:Y:S01]  /*1250*/  LDG.E.64 R18, desc[UR12][R18.64] ;  /* 0x0000000c12127981 */ /* 0x000f62000c1e1b00 */
[----:B--2---:R-:W-:-:S08]  /*1260*/  DADD R4, R8, R4 ;  /* 0x0000000008047229 */ /* 0x004fd00000000004 */
[----:B---3--:R-:W-:-:S08]  /*1270*/  DADD R4, R4, R12 ;  /* 0x0000000004047229 */ /* 0x008fd0000000000c */
[----:B----4-:R-:W-:Y:S01]  /*1280*/  DADD R4, R4, R6 ;  /* 0x0000000004047229 */ /* 0x010fe20000000006 */
[----:B------:R-:W0:Y:S07]  /*1290*/  LDC.64 R6, c[0x0][0x388] ;  /* 0x0000e200ff067b82 */ /* 0x000e2e0000000a00 */
[----:B-----5:R-:W-:-:S08]  /*12a0*/  DADD R4, R4, R10 ;  /* 0x0000000004047229 */ /* 0x020fd0000000000a */
[----:B------:R-:W-:-:S08]  /*12b0*/  DADD R4, R4, R14 ;  /* 0x0000000004047229 */ /* 0x000fd0000000000e */
[----:B------:R-:W-:Y:S01]  /*12c0*/  DADD R4, R4, R18 ;  /* 0x0000000004047229 */ /* 0x000fe20000000012 */
[----:B0-----:R-:W-:-:S06]  /*12d0*/  IMAD.WIDE R2, R2, 0x8, R6 ;  /* 0x0000000802027825 */ /* 0x001fcc00078e0206 */
[----:B------:R-:W-:Y:S01]  /*12e0*/  STG.E.64 desc[UR12][R2.64], R4 ;  /* 0x0000000402007986 */ /* 0x000fe2000c101b0c */
[----:B------:R-:W-:Y:S05]  /*12f0*/  EXIT ;  /* 0x000000000000794d */ /* 0x000fea0003800000 */
.L_x_74:
        /* <DEDUP_REMOVED lines=16> */
.L_x_188:


//--------------------- .text._Z38dvc_ScaLBL_D3Q7_AAodd_IonConcentrationPiPdS0_iii --------------------------
	.section	.text._Z38dvc_ScaLBL_D3Q7_AAodd_IonConcentrationPiPdS0_iii,"ax",@progbits
	.align	128
        .global         _Z38dvc_ScaLBL_D3Q7_AAodd_IonConcentrationPiPdS0_iii
        .type           _Z38dvc_ScaLBL_D3Q7_AAodd_IonConcentrationPiPdS0_iii,@function
        .size           _Z38dvc_ScaLBL_D3Q7_AAodd_IonConcentrationPiPdS0_iii,(.L_x_189 - _Z38dvc_ScaLBL_D3Q7_AAodd_IonConcentrationPiPdS0_iii)
        .other          _Z38dvc_ScaLBL_D3Q7_AAodd_IonConcentrationPiPdS0_iii,@"STO_CUDA_ENTRY STV_DEFAULT"
_Z38dvc_ScaLBL_D3Q7_AAodd_IonConcentrationPiPdS0_iii:
.text._Z38dvc_ScaLBL_D3Q7_AAodd_IonConcentrationPiPdS0_iii:
[----:B------:R-:W-:Y:S08]  /*0000*/  LDC R1, c[0x0][0x37c] ;  /* 0x0000df00ff017b82 */ /* 0x000ff00000000800 */
[----:B------:R-:W0:Y:S02]  /*0010*/  LDC R3, c[0x0][0x3a0] ;  /* 0x0000e800ff037b82 */ /* 0x000e240000000800 */
[----:B0-----:R-:W-:-:S13]  /*0020*/  ISETP.GE.AND P0, PT, R3, -0x7ffff, PT ;  /* 0xfff800010300780c */ /* 0x001fda0003f06270 */
[----:B------:R-:W-:Y:S05]  /*0030*/  @!P0 EXIT ;  /* 0x000000000000894d */ /* 0x000fea0003800000 */
[----:B------:R-:W0:Y:S01]  /*0040*/  S2R R5, SR_TID.X ;  /* 0x0000000000057919 */ /* 0x000e220000002100 */
[----:B------:R-:W-:Y:S01]  /*0050*/  SHF.R.S32.HI R2, RZ, 0x1f, R3 ;  /* 0x0000001fff027819 */ /* 0x000fe20000011403 */
[----:B------:R-:W0:Y:S01]  /*0060*/  LDCU UR6, c[0x0][0x398] ;  /* 0x00007300ff0677ac */ /* 0x000e220008000800 */
[----:B------:R-:W1:Y:S01]  /*0070*/  LDC R0, c[0x0][0x360] ;  /* 0x0000d800ff007b82 */ /* 0x000e620000000800 */
[----:B------:R-:W2:Y:S01]  /*0080*/  S2R R9, SR_CTAID.X ;  /* 0x0000000000097919 */ /* 0x000ea20000002500 */
[----:B------:R-:W-:Y:S01]  /*0090*/  LEA.HI R2, R2, R3, RZ, 0x13 ;  /* 0x0000000302027211 */ /* 0x000fe200078f98ff */
[----:B------:R-:W3:Y:S01]  /*00a0*/  LDCU.64 UR4, c[0x0][0x358] ;  /* 0x00006b00ff0477ac */ /* 0x000ee20008000a00 */
[----:B------:R-:W-:Y:S02]  /*00b0*/  HFMA2 R3, -RZ, RZ, 0, 0 ;  /* 0x00000000ff037431 */ /* 0x000fe400000001ff */
[----:B------:R-:W-:-:S04]  /*00c0*/  SHF.R.S32.HI R2, RZ, 0x13, R2 ;  /* 0x00000013ff027819 */ /* 0x000fc80000011402 */
[C---:B------:R-:W-:Y:S02]  /*00d0*/  ISETP.GE.U32.AND P0, PT, R2.reuse, 0x3, PT ;  /* 0x000000030200780c */ /* 0x040fe40003f06070 */
[C---:B------:R-:W-:Y:S02]  /*00e0*/  IADD3 R4, PT, PT, R2.reuse, 0x1, RZ ;  /* 0x0000000102047810 */ /* 0x040fe40007ffe0ff */
[----:B0-----:R-:W-:Y:S01]  /*00f0*/  IADD3 R5, PT, PT, R5, UR6, RZ ;  /* 0x0000000605057c10 */ /* 0x001fe2000fffe0ff */
[----:B--2---:R-:W-:-:S08]  /*0100*/  IMAD R6, R2, R9, R9 ;  /* 0x0000000902067224 */ /* 0x004fd000078e0209 */
[----:B---3--:R-:W-:Y:S05]  /*0110*/  @!P0 BRA `(.L_x_75) ;  /* 0x0000000800b88947 */ /* 0x008fea0003800000 */
[----:B------:R-:W0:Y:S01]  /*0120*/  LDC R7, c[0x0][0x3a0] ;  /* 0x0000e800ff077b82 */ /* 0x000e220000000800 */
[CC--:B-1----:R-:W-:Y:S01]  /*0130*/  IMAD R8, R6.reuse, R0.reuse, R0 ;  /* 0x0000000006087224 */ /* 0x0c2fe200078e0200 */
[C---:B------:R-:W-:Y:S01]  /*0140*/  IADD3 R27, PT, PT, R6.reuse, 0x2, RZ ;  /* 0x00000002061b7810 */ /* 0x040fe20007ffe0ff */
[----:B------:R-:W-:Y:S01]  /*0150*/  IMAD R9, R9, R0, RZ ;  /* 0x0000000009097224 */ /* 0x000fe200078e02ff */
[----:B------:R-:W-:Y:S01]  /*0160*/  IADD3 R29, PT, PT, R6, 0x3, RZ ;  /* 0x00000003061d7810 */ /* 0x000fe20007ffe0ff */
[----:B------:R-:W1:Y:S01]  /*0170*/  LDCU UR6, c[0x0][0x39c] ;  /* 0x00007380ff0677ac */ /* 0x000e620008000800 */
[C---:B------:R-:W-:Y:S01]  /*0180*/  LOP3.LUT R3, R4.reuse, 0xfffffffc, RZ, 0xc0, !PT ;  /* 0xfffffffc04037812 */ /* 0x040fe200078ec0ff */
[--C-:B------:R-:W-:Y:S01]  /*0190*/  IMAD R9, R4, R9, R5.reuse ;  /* 0x0000000904097224 */ /* 0x100fe200078e0205 */
[----:B------:R-:W2:Y:S01]  /*01a0*/  LDC.64 R10, c[0x0][0x390] ;  /* 0x0000e400ff0a7b82 */ /* 0x000ea20000000a00 */
[----:B------:R-:W-:Y:S01]  /*01b0*/  IADD3 R25, PT, PT, R5, R8, RZ ;  /* 0x0000000805197210 */ /* 0x000fe20007ffe0ff */
[-CC-:B------:R-:W-:Y:S01]  /*01c0*/  IMAD R27, R27, R0.reuse, R5.reuse ;  /* 0x000000001b1b7224 */ /* 0x180fe200078e0205 */
[----:B------:R-:W-:Y:S01]  /*01d0*/  IADD3 R8, PT, PT, -R3, RZ, RZ ;  /* 0x000000ff03087210 */ /* 0x000fe20007ffe1ff */
[----:B------:R-:W-:-:S04]  /*01e0*/  IMAD R29, R29, R0, R5 ;  /* 0x000000001d1d7224 */ /* 0x000fc800078e0205 */
[----:B------:R-:W3:Y:S08]  /*01f0*/  LDC.64 R12, c[0x0][0x380] ;  /* 0x0000e000ff0c7b82 */ /* 0x000ef00000000a00 */
[----:B-1----:R-:W4:Y:S02]  /*0200*/  LDC.64 R14, c[0x0][0x388] ;  /* 0x0000e200ff0e7b82 */ /* 0x002f240000000a00 */
.L_x_84:
[----:B------:R-:W-:Y:S01]  /*0210*/  ISETP.GE.AND P0, PT, R9, UR6, PT ;  /* 0x0000000609007c0c */ /* 0x000fe2000bf06270 */
[----:B------:R-:W-:Y:S01]  /*0220*/  BSSY.RECONVERGENT B0, `(.L_x_76) ;  /* 0x0000029000007945 */ /* 0x000fe20003800200 */
[----:B------:R-:W-:Y:S02]  /*0230*/  IADD3 R8, PT, PT, R8, 0x4, RZ ;  /* 0x0000000408087810 */ /* 0x000fe40007ffe0ff */
[----:B------:R-:W-:Y:S02]  /*0240*/  ISETP.GE.AND P1, PT, R25, UR6, PT ;  /* 0x0000000619007c0c */ /* 0x000fe4000bf26270 */
[----:B------:R-:W-:Y:S02]  /*0250*/  ISETP.GE.AND P2, PT, R27, UR6, PT ;  /* 0x000000061b007c0c */ /* 0x000fe4000bf46270 */
[----:B------:R-:W-:Y:S02]  /*0260*/  ISETP.GE.AND P3, PT, R29, UR6, PT ;  /* 0x000000061d007c0c */ /* 0x000fe4000bf66270 */
[----:B------:R-:W-:-:S03]  /*0270*/  ISETP.NE.AND P4, PT, R8, RZ, PT ;  /* 0x000000ff0800720c */ /* 0x000fc60003f85270 */
[----:B01----:R-:W-:Y:S10]  /*0280*/  @P0 BRA `(.L_x_77) ;  /* 0x0000000000880947 */ /* 0x003ff40003800000 */
[----:B---3--:R-:W-:-:S05]  /*0290*/  IMAD.WIDE R22, R9, 0x4, R12 ;  /* 0x0000000409167825 */ /* 0x008fca00078e020c */
[----:B------:R0:W3:Y:S01]  /*02a0*/  LDG.E R17, desc[UR4][R22.64] ;  /* 0x0000000416117981 */ /* 0x0000e2000c1e1900 */
[----:B----4-:R-:W-:-:S06]  /*02b0*/  IMAD.WIDE R18, R9, 0x8, R14 ;  /* 0x0000000809127825 */ /* 0x010fcc00078e020e */
[----:B------:R-:W4:Y:S01]  /*02c0*/  LDG.E.64 R18, desc[UR4][R18.64] ;  /* 0x0000000412127981 */ /* 0x000f22000c1e1b00 */
[----:B0-----:R-:W-:-:S05]  /*02d0*/  IMAD.WIDE R22, R7, 0x4, R22 ;  /* 0x0000000407167825 */ /* 0x001fca00078e0216 */
[----:B------:R0:W5:Y:S02]  /*02e0*/  LDG.E R21, desc[UR4][R22.64] ;  /* 0x0000000416157981 */ /* 0x000164000c1e1900 */
[----:B0-----:R-:W-:-:S05]  /*02f0*/  IMAD.WIDE R22, R7, 0x4, R22 ;  /* 0x0000000407167825 */ /* 0x001fca00078e0216 */
[----:B------:R0:W2:Y:S01]  /*0300*/  LDG.E R24, desc[UR4][R22.64] ;  /* 0x0000000416187981 */ /* 0x0000a2000c1e1900 */
[----:B---3--:R-:W-:-:S06]  /*0310*/  IMAD.WIDE R16, R17, 0x8, R14 ;  /* 0x0000000811107825 */ /* 0x008fcc00078e020e */
[----:B------:R-:W4:Y:S01]  /*0320*/  LDG.E.64 R16, desc[UR4][R16.64] ;  /* 0x0000000410107981 */ /* 0x000f22000c1e1b00 */
[----:B-----5:R-:W-:-:S06]  /*0330*/  IMAD.WIDE R20, R21, 0x8, R14 ;  /* 0x0000000815147825 */ /* 0x020fcc00078e020e */
[----:B------:R-:W3:Y:S01]  /*0340*/  LDG.E.64 R20, desc[UR4][R20.64] ;  /* 0x0000000414147981 */ /* 0x000ee2000c1e1b00 */
[----:B0-----:R-:W-:-:S05]  /*0350*/  IMAD.WIDE R22, R7, 0x4, R22 ;  /* 0x0000000407167825 */ /* 0x001fca00078e0216 */
[----:B------:R0:W5:Y:S02]  /*0360*/  LDG.E R26, desc[UR4][R22.64] ;  /* 0x00000004161a7981 */ /* 0x000164000c1e1900 */
[----:B0-----:R-:W-:Y:S01]  /*0370*/  IMAD.WIDE R22, R7, 0x4, R22 ;  /* 0x0000000407167825 */ /* 0x001fe200078e0216 */
[----:B----4-:R-:W-:-:S03]  /*0380*/  DADD R16, R18, R16 ;  /* 0x0000000012107229 */ /* 0x010fc60000000010 */
[----:B--2---:R-:W-:Y:S02]  /*0390*/  IMAD.WIDE R18, R24, 0x8, R14 ;  /* 0x0000000818127825 */ /* 0x004fe400078e020e */
[----:B------:R-:W2:Y:S04]  /*03a0*/  LDG.E R24, desc[UR4][R22.64] ;  /* 0x0000000416187981 */ /* 0x000ea8000c1e1900 */
[----:B------:R-:W4:Y:S01]  /*03b0*/  LDG.E.64 R18, desc[UR4][R18.64] ;  /* 0x0000000412127981 */ /* 0x000f22000c1e1b00 */
[----:B---3--:R-:W-:Y:S01]  /*03c0*/  DADD R20, R16, R20 ;  /* 0x0000000010147229 */ /* 0x008fe20000000014 */
[----:B------:R-:W-:-:S06]  /*03d0*/  IMAD.WIDE R16, R7, 0x4, R22 ;  /* 0x0000000407107825 */ /* 0x000fcc00078e0216 */
[----:B------:R-:W3:Y:S01]  /*03e0*/  LDG.E R17, desc[UR4][R16.64] ;  /* 0x0000000410117981 */ /* 0x000ee2000c1e1900 */
[----:B----4-:R-:W-:Y:S01]  /*03f0*/  DADD R18, R20, R18 ;  /* 0x0000000014127229 */ /* 0x010fe20000000012 */
[----:B-----5:R-:W-:-:S04]  /*0400*/  IMAD.WIDE R20, R26, 0x8, R14 ;  /* 0x000000081a147825 */ /* 0x020fc800078e020e */
[--C-:B--2---:R-:W-:Y:S02]  /*0410*/  IMAD.WIDE R22, R24, 0x8, R14.reuse ;  /* 0x0000000818167825 */ /* 0x104fe400078e020e */
[----:B------:R-:W2:Y:S04]  /*0420*/  LDG.E.64 R20, desc[UR4][R20.64] ;  /* 0x0000000414147981 */ /* 0x000ea8000c1e1b00 */
[----:B------:R-:W4:Y:S01]  /*0430*/  LDG.E.64 R22, desc[UR4][R22.64] ;  /* 0x0000000416167981 */ /* 0x000f22000c1e1b00 */
[----:B---3--:R-:W-:-:S06]  /*0440*/  IMAD.WIDE R16, R17, 0x8, R14 ;  /* 0x0000000811107825 */ /* 0x008fcc00078e020e */
[----:B------:R-:W3:Y:S01]  /*0450*/  LDG.E.64 R16, desc[UR4][R16.64] ;  /* 0x0000000410107981 */ /* 0x000ee2000c1e1b00 */
[----:B--2---:R-:W-:-:S08]  /*0460*/  DADD R18, R18, R20 ;  /* 0x0000000012127229 */ /* 0x004fd00000000014 */
[----:B----4-:R-:W-:-:S08]  /*0470*/  DADD R18, R18, R22 ;  /* 0x0000000012127229 */ /* 0x010fd00000000016 */
[----:B---3--:R-:W-:Y:S01]  /*0480*/  DADD R20, R18, R16 ;  /* 0x0000000012147229 */ /* 0x008fe20000000010 */
[----:B------:R-:W-:-:S06]  /*0490*/  IMAD.WIDE R18, R9, 0x8, R10 ;  /* 0x0000000809127825 */ /* 0x000fcc00078e020a */
[----:B------:R1:W-:Y:S04]  /*04a0*/  STG.E.64 desc[UR4][R18.64], R20 ;  /* 0x0000001412007986 */ /* 0x0003e8000c101b04 */
.L_x_77:
[----:B------:R-:W-:Y:S05]  /*04b0*/  BSYNC.RECONVERGENT B0 ;  /* 0x0000000000007941 */ /* 0x000fea0003800200 */
.L_x_76:
[----:B------:R-:W-:Y:S04]  /*04c0*/  BSSY.RECONVERGENT B0, `(.L_x_78) ;  /* 0x0000024000007945 */ /* 0x000fe80003800200 */
[----:B------:R-:W-:Y:S05]  /*04d0*/  @P1 BRA `(.L_x_79) ;  /* 0x0000000000881947 */ /* 0x000fea0003800000 */
[----:B---3--:R-:W-:-:S05]  /*04e0*/  IMAD.WIDE R22, R25, 0x4, R12 ;  /* 0x0000000419167825 */ /* 0x008fca00078e020c */
[----:B------:R0:W3:Y:S01]  /*04f0*/  LDG.E R17, desc[UR4][R22.64] ;  /* 0x0000000416117981 */ /* 0x0000e2000c1e1900 */
[----:B-1--4-:R-:W-:-:S06]  /*0500*/  IMAD.WIDE R18, R25, 0x8, R14 ;  /* 0x0000000819127825 */ /* 0x012fcc00078e020e */
        /* <DEDUP_REMOVED lines=31> */
.L_x_79:
[----:B------:R-:W-:Y:S05]  /*0700*/  BSYNC.RECONVERGENT B0 ;  /* 0x0000000000007941 */ /* 0x000fea0003800200 */
.L_x_78:
[----:B------:R-:W-:Y:S04]  /*0710*/  BSSY.RECONVERGENT B0, `(.L_x_80) ;  /* 0x0000024000007945 */ /* 0x000fe80003800200 */
[----:B------:R-:W-:Y:S05]  /*0720*/  @P2 BRA `(.L_x_81) ;  /* 0x0000000000882947 */ /* 0x000fea0003800000 */
[----:B---3--:R-:W-:-:S05]  /*0730*/  IMAD.WIDE R22, R27, 0x4, R12 ;  /* 0x000000041b167825 */ /* 0x008fca00078e020c */
[----:B------:R3:W5:Y:S01]  /*0740*/  LDG.E R17, desc[UR4][R22.64] ;  /* 0x0000000416117981 */ /* 0x000762000c1e1900 */
[----:B01--4-:R-:W-:-:S06]  /*0750*/  IMAD.WIDE R18, R27, 0x8, R14 ;  /* 0x000000081b127825 */ /* 0x013fcc00078e020e */
[----:B------:R-:W4:Y:S01]  /*0760*/  LDG.E.64 R18, desc[UR4][R18.64] ;  /* 0x0000000412127981 */ /* 0x000f22000c1e1b00 */
[----:B---3--:R-:W-:-:S05]  /*0770*/  IMAD.WIDE R22, R7, 0x4, R22 ;  /* 0x0000000407167825 */ /* 0x008fca00078e0216 */
[----:B------:R0:W3:Y:S02]  /*0780*/  LDG.E R21, desc[UR4][R22.64] ;  /* 0x0000000416157981 */ /* 0x0000e4000c1e1900 */
[----:B0-----:R-:W-:-:S05]  /*0790*/  IMAD.WIDE R22, R7, 0x4, R22 ;  /* 0x0000000407167825 */ /* 0x001fca00078e0216 */
[----:B------:R0:W2:Y:S01]  /*07a0*/  LDG.E R24, desc[UR4][R22.64] ;  /* 0x0000000416187981 */ /* 0x0000a2000c1e1900 */
[----:B-----5:R-:W-:-:S06]  /*07b0*/  IMAD.WIDE R16, R17, 0x8, R14 ;  /* 0x0000000811107825 */ /* 0x020fcc00078e020e */
[----:B------:R-:W4:Y:S01]  /*07c0*/  LDG.E.64 R16, desc[UR4][R16.64] ;  /* 0x0000000410107981 */ /* 0x000f22000c1e1b00 */
[----:B---3--:R-:W-:-:S06]  /*07d0*/  IMAD.WIDE R20, R21, 0x8, R14 ;  /* 0x0000000815147825 */ /* 0x008fcc00078e020e */
        /* <DEDUP_REMOVED lines=23> */
.L_x_81:
[----:B------:R-:W-:Y:S05]  /*0950*/  BSYNC.RECONVERGENT B0 ;  /* 0x0000000000007941 */ /* 0x000fea0003800200 */
.L_x_80:
[----:B------:R-:W-:Y:S04]  /*0960*/  BSSY.RECONVERGENT B0, `(.L_x_82) ;  /* 0x0000024000007945 */ /* 0x000fe80003800200 */
[----:B------:R-:W-:Y:S05]  /*0970*/  @P3 BRA `(.L_x_83) ;  /* 0x0000000000883947 */ /* 0x000fea0003800000 */
[----:B---3--:R-:W-:-:S05]  /*0980*/  IMAD.WIDE R22, R29, 0x4, R12 ;  /* 0x000000041d167825 */ /* 0x008fca00078e020c */
[----:B01----:R0:W3:Y:S01]  /*0990*/  LDG.E R21, desc[UR4][R22.64] ;  /* 0x0000000416157981 */ /* 0x0030e2000c1e1900 */
[----:B----4-:R-:W-:-:S06]  /*09a0*/  IMAD.WIDE R18, R29, 0x8, R14 ;  /* 0x000000081d127825 */ /* 0x010fcc00078e020e */
[----:B------:R-:W4:Y:S01]  /*09b0*/  LDG.E.64 R18, desc[UR4][R18.64] ;  /* 0x0000000412127981 */ /* 0x000f22000c1e1b00 */
[----:B0-----:R-:W-:-:S05]  /*09c0*/  IMAD.WIDE R22, R7, 0x4, R22 ;  /* 0x0000000407167825 */ /* 0x001fca00078e0216 */
[----:B------:R-:W5:Y:S01]  /*09d0*/  LDG.E R24, desc[UR4][R22.64] ;  /* 0x0000000416187981 */ /* 0x000f62000c1e1900 */
[----:B---3--:R-:W-:-:S05]  /*09e0*/  IMAD.WIDE R20, R21, 0x8, R14 ;  /* 0x0000000815147825 */ /* 0x008fca00078e020e */
[----:B------:R0:W4:Y:S02]  /*09f0*/  LDG.E.64 R16, desc[UR4][R20.64] ;  /* 0x0000000414107981 */ /* 0x000124000c1e1b00 */
[----:B0-----:R-:W-:Y:S01]  /*0a00*/  IMAD.WIDE R20, R7, 0x4, R22 ;  /* 0x0000000407147825 */ /* 0x001fe200078e0216 */
[----:B----4-:R-:W-:-:S03]  /*0a10*/  DADD R16, R18, R16 ;  /* 0x0000000012107229 */ /* 0x010fc60000000010 */
[----:B-----5:R-:W-:Y:S02]  /*0a20*/  IMAD.WIDE R18, R24, 0x8, R14 ;  /* 0x0000000818127825 */ /* 0x020fe400078e020e */
[----:B------:R0:W3:Y:S04]  /*0a30*/  LDG.E R24, desc[UR4][R20.64] ;  /* 0x0000000414187981 */ /* 0x0000e8000c1e1900 */
[----:B------:R-:W4:Y:S01]  /*0a40*/  LDG.E.64 R18, desc[UR4][R18.64] ;  /* 0x0000000412127981 */ /* 0x000f22000c1e1b00 */
[----:B0-----:R-:W-:-:S05]  /*0a50*/  IMAD.WIDE R20, R7, 0x4, R20 ;  /* 0x0000000407147825 */ /* 0x001fca00078e0214 */
[----:B------:R0:W5:Y:S02]  /*0a60*/  LDG.E R26, desc[UR4][R20.64] ;  /* 0x00000004141a7981 */ /* 0x000164000c1e1900 */
[----:B0-----:R-:W-:-:S04]  /*0a70*/  IMAD.WIDE R20, R7, 0x4, R20 ;  /* 0x0000000407147825 */ /* 0x001fc800078e0214 */
[----:B------:R-:W-:-:S06]  /*0a80*/  IMAD.WIDE R22, R7, 0x4, R20 ;  /* 0x0000000407167825 */ /* 0x000fcc00078e0214 */
[----:B------:R-:W2:Y:S01]  /*0a90*/  LDG.E R23, desc[UR4][R22.64] ;  /* 0x0000000416177981 */ /* 0x000ea2000c1e1900 */
[----:B----4-:R-:W-:Y:S01]  /*0aa0*/  DADD R18, R16, R18 ;  /* 0x0000000010127229 */ /* 0x010fe20000000012 */
[--C-:B---3--:R-:W-:Y:S02]  /*0ab0*/  IMAD.WIDE R16, R24, 0x8, R14.reuse ;  /* 0x0000000818107825 */ /* 0x108fe400078e020e */
[----:B------:R-:W3:Y:S04]  /*0ac0*/  LDG.E R24, desc[UR4][R20.64] ;  /* 0x0000000414187981 */ /* 0x000ee8000c1e1900 */
[----:B------:R-:W4:Y:S01]  /*0ad0*/  LDG.E.64 R16, desc[UR4][R16.64] ;  /* 0x0000000410107981 */ /* 0x000f22000c1e1b00 */
[----:B--2---:R-:W-:-:S06]  /*0ae0*/  IMAD.WIDE R22, R23, 0x8, R14 ;  /* 0x0000000817167825 */ /* 0x004fcc00078e020e */
[----:B------:R-:W2:Y:S01]  /*0af0*/  LDG.E.64 R22, desc[UR4][R22.64] ;  /* 0x0000000416167981 */ /* 0x000ea2000c1e1b00 */
[----:B----4-:R-:W-:Y:S01]  /*0b00*/  DADD R16, R18, R16 ;  /* 0x0000000012107229 */ /* 0x010fe20000000010 */
[----:B-----5:R-:W-:-:S04]  /*0b10*/  IMAD.WIDE R18, R26, 0x8, R14 ;  /* 0x000000081a127825 */ /* 0x020fc800078e020e */
[----:B---3--:R-:W-:Y:S02]  /*0b20*/  IMAD.WIDE R20, R24, 0x8, R14 ;  /* 0x0000000818147825 */ /* 0x008fe400078e020e */
[----:B------:R-:W3:Y:S04]  /*0b30*/  LDG.E.64 R18, desc[UR4][R18.64] ;  /* 0x0000000412127981 */ /* 0x000ee8000c1e1b00 */
[----:B------:R-:W4:Y:S01]  /*0b40*/  LDG.E.64 R20, desc[UR4][R20.64] ;  /* 0x0000000414147981 */ /* 0x000f22000c1e1b00 */
[----:B---3--:R-:W-:-:S08]  /*0b50*/  DADD R16, R16, R18 ;  /* 0x0000000010107229 */ /* 0x008fd00000000012 */
[----:B----4-:R-:W-:-:S08]  /*0b60*/  DADD R16, R16, R20 ;  /* 0x0000000010107229 */ /* 0x010fd00000000014 */
[----:B--2---:R-:W-:Y:S01]  /*0b70*/  DADD R18, R16, R22 ;  /* 0x0000000010127229 */ /* 0x004fe20000000016 */
[----:B------:R-:W-:-:S06]  /*0b80*/  IMAD.WIDE R16, R29, 0x8, R10 ;  /* 0x000000081d107825 */ /* 0x000fcc00078e020a */
[----:B------:R0:W-:Y:S04]  /*0b90*/  STG.E.64 desc[UR4][R16.64], R18 ;  /* 0x0000001210007986 */ /* 0x0001e8000c101b04 */
.L_x_83:
[----:B------:R-:W-:Y:S05]  /*0ba0*/  BSYNC.RECONVERGENT B0 ;  /* 0x0000000000007941 */ /* 0x000fea0003800200 */
.L_x_82:
[C---:B------:R-:W-:Y:S02]  /*0bb0*/  LEA R25, R0.reuse, R25, 0x2 ;  /* 0x0000001900197211 */ /* 0x040fe400078e10ff */
[C---:B------:R-:W-:Y:S02]  /*0bc0*/  LEA R27, R0.reuse, R27, 0x2 ;  /* 0x0000001b001b7211 */ /* 0x040fe400078e10ff */
[C---:B------:R-:W-:Y:S02]  /*0bd0*/  LEA R29, R0.reuse, R29, 0x2 ;  /* 0x0000001d001d7211 */ /* 0x040fe400078e10ff */
[----:B------:R-:W-:Y:S01]  /*0be0*/  LEA R9, R0, R9, 0x2 ;  /* 0x0000000900097211 */ /* 0x000fe200078e10ff */
[----:B------:R-:W-:Y:S06]  /*0bf0*/  @P4 BRA `(.L_x_84) ;  /* 0xfffffff400844947 */ /* 0x000fec000383ffff */
.L_x_75:
[----:B------:R-:W-:-:S13]  /*0c00*/  LOP3.LUT P0, R4, R4, 0x3, RZ, 0xc0, !PT ;  /* 0x0000000304047812 */ /* 0x000fda000780c0ff */
[----:B------:R-:W-:Y:S05]  /*0c10*/  @!P0 EXIT ;  /* 0x000000000000894d */ /* 0x000fea0003800000 */
[----:B------:R-:W-:-:S13]  /*0c20*/  ISETP.NE.AND P0, PT, R4, 0x1, PT ;  /* 0x000000010400780c */ /* 0x000fda0003f05270 */
[----:B------:R-:W-:Y:S05]  /*0c30*/  @!P0 BRA `(.L_x_85) ;  /* 0x0000000400648947 */ /* 0x000fea0003800000 */
[----:B------:R-:W5:Y:S01]  /*0c40*/  LDCU UR6, c[0x0][0x39c] ;  /* 0x00007380ff0677ac */ /* 0x000f620008000800 */
[----:B0-----:R-:W-:Y:S01]  /*0c50*/  IADD3 R7, PT, PT, R6, R3, RZ ;  /* 0x0000000306077210 */ /* 0x001fe20007ffe0ff */
[----:B------:R-:W-:Y:S04]  /*0c60*/  BSSY.RECONVERGENT B0, `(.L_x_86) ;  /* 0x000002c000007945 */ /* 0x000fe80003800200 */
[----:B-1----:R-:W-:-:S05]  /*0c70*/  IMAD R7, R7, R0, R5 ;  /* 0x0000000007077224 */ /* 0x002fca00078e0205 */
[C---:B------:R-:W-:Y:S02]  /*0c80*/  IADD3 R4, PT, PT, R7.reuse, R0, RZ ;  /* 0x0000000007047210 */ /* 0x040fe40007ffe0ff */
[----:B-----5:R-:W-:Y:S02]  /*0c90*/  ISETP.GE.AND P0, PT, R7, UR6, PT ;  /* 0x0000000607007c0c */ /* 0x020fe4000bf06270 */
[----:B------:R-:W-:-:S11]  /*0ca0*/  ISETP.GE.AND P1, PT, R4, UR6, PT ;  /* 0x0000000604007c0c */ /* 0x000fd6000bf26270 */
[----:B------:R-:W-:Y:S05]  /*0cb0*/  @P0 BRA `(.L_x_87) ;  /* 0x0000000000980947 */ /* 0x000fea0003800000 */
[----:B------:R-:W0:Y:S08]  /*0cc0*/  LDC.64 R8, c[0x0][0x380] ;  /* 0x0000e000ff087b82 */ /* 0x000e300000000a00 */
[----:B------:R-:W1:Y:S01]  /*0cd0*/  LDC R23, c[0x0][0x3a0] ;  /* 0x0000e800ff177b82 */ /* 0x000e620000000800 */
[----:B0-----:R-:W-:-:S05]  /*0ce0*/  IMAD.WIDE R8, R7, 0x4, R8 ;  /* 0x0000000407087825 */ /* 0x001fca00078e0208 */
[----:B---3--:R0:W3:Y:S01]  /*0cf0*/  LDG.E R13, desc[UR4][R8.64] ;  /* 0x00000004080d7981 */ /* 0x0080e2000c1e1900 */
[----:B-1----:R-:W-:-:S05]  /*0d00*/  IMAD.WIDE R24, R23, 0x4, R8 ;  /* 0x0000000417187825 */ /* 0x002fca00078e0208 */
[----:B----4-:R-:W4:Y:S01]  /*0d10*/  LDG.E R15, desc[UR4][R24.64] ;  /* 0x00000004180f7981 */ /* 0x010f22000c1e1900 */
[C---:B------:R-:W-:Y:S01]  /*0d20*/  IMAD.WIDE R26, R23.reuse, 0x4, R24 ;  /* 0x00000004171a7825 */ /* 0x040fe200078e0218 */
[----:B0-----:R-:W2:Y:S04]  /*0d30*/  LDC.64 R8, c[0x0][0x388] ;  /* 0x0000e200ff087b82 */ /* 0x001ea80000000a00 */
[----:B------:R-:W5:Y:S01]  /*0d40*/  LDG.E R17, desc[UR4][R26.64] ;  /* 0x000000041a117981 */ /* 0x000f62000c1e1900 */
[----:B------:R-:W-:-:S05]  /*0d50*/  IMAD.WIDE R28, R23, 0x4, R26 ;  /* 0x00000004171c7825 */ /* 0x000fca00078e021a */
[----:B------:R0:W5:Y:S02]  /*0d60*/  LDG.E R19, desc[UR4][R28.64] ;  /* 0x000000041c137981 */ /* 0x000164000c1e1900 */
[----:B0-----:R-:W-:-:S05]  /*0d70*/  IMAD.WIDE R28, R23, 0x4, R28 ;  /* 0x00000004171c7825 */ /* 0x001fca00078e021c */
[----:B------:R-:W5:Y:S01]  /*0d80*/  LDG.E R21, desc[UR4][R28.64] ;  /* 0x000000041c157981 */ /* 0x000f62000c1e1900 */
[----:B------:R-:W-:-:S06]  /*0d90*/  IMAD.WIDE R22, R23, 0x4, R28 ;  /* 0x0000000417167825 */ /* 0x000fcc00078e021c */
[----:B------:R-:W5:Y:S01]  /*0da0*/  LDG.E R23, desc[UR4][R22.64] ;  /* 0x0000000416177981 */ /* 0x000f62000c1e1900 */
[----:B--2---:R-:W-:-:S06]  /*0db0*/  IMAD.WIDE R10, R7, 0x8, R8 ;  /* 0x00000008070a7825 */ /* 0x004fcc00078e0208 */
[----:B------:R-:W2:Y:S01]  /*0dc0*/  LDG.E.64 R10, desc[UR4][R10.64] ;  /* 0x000000040a0a7981 */ /* 0x000ea2000c1e1b00 */
[----:B---3--:R-:W-:-:S06]  /*0dd0*/  IMAD.WIDE R12, R13, 0x8, R8 ;  /* 0x000000080d0c7825 */ /* 0x008fcc00078e0208 */
[----:B------:R-:W2:Y:S01]  /*0de0*/  LDG.E.64 R12, desc[UR4][R12.64] ;  /* 0x000000040c0c7981 */ /* 0x000ea2000c1e1b00 */
[----:B----4-:R-:W-:-:S06]  /*0df0*/  IMAD.WIDE R14, R15, 0x8, R8 ;  /* 0x000000080f0e7825 */ /* 0x010fcc00078e0208 */
[----:B------:R-:W3:Y:S01]  /*0e00*/  LDG.E.64 R14, desc[UR4][R14.64] ;  /* 0x000000040e0e7981 */ /* 0x000ee2000c1e1b00 */
[----:B-----5:R-:W-:-:S06]  /*0e10*/  IMAD.WIDE R16, R17, 0x8, R8 ;  /* 0x0000000811107825 */ /* 0x020fcc00078e0208 */
[----:B------:R-:W4:Y:S01]  /*0e20*/  LDG.E.64 R16, desc[UR4][R16.64] ;  /* 0x0000000410107981 */ /* 0x000f22000c1e1b00 */
[----:B------:R-:W-:-:S06]  /*0e30*/  IMAD.WIDE R18, R19, 0x8, R8 ;  /* 0x0000000813127825 */ /* 0x000fcc00078e0208 */
[----:B------:R-:W5:Y:S01]  /*0e40*/  LDG.E.64 R18, desc[UR4][R18.64] ;  /* 0x0000000412127981 */ /* 0x000f62000c1e1b00 */
[----:B------:R-:W-:-:S06]  /*0e50*/  IMAD.WIDE R20, R21, 0x8, R8 ;  /* 0x0000000815147825 */ /* 0x000fcc00078e0208 */
[----:B------:R-:W5:Y:S01]  /*0e60*/  LDG.E.64 R20, desc[UR4][R20.64] ;  /* 0x0000000414147981 */ /* 0x000f62000c1e1b00 */
[----:B------:R-:W-:-:S06]  /*0e70*/  IMAD.WIDE R8, R23, 0x8, R8 ;  /* 0x0000000817087825 */ /* 0x000fcc00078e0208 */
[----:B------:R-:W5:Y:S01]  /*0e80*/  LDG.E.64 R8, desc[UR4][R8.64] ;  /* 0x0000000408087981 */ /* 0x000f62000c1e1b00 */
[----:B--2---:R-:W-:-:S08]  /*0e90*/  DADD R10, R10, R12 ;  /* 0x000000000a0a7229 */ /* 0x004fd0000000000c */
[----:B---3--:R-:W-:-:S08]  /*0ea0*/  DADD R10, R10, R14 ;  /* 0x000000000a0a7229 */ /* 0x008fd0000000000e */
[----:B----4-:R-:W-:Y:S02]  /*0eb0*/  DADD R12, R10, R16 ;  /* 0x000000000a0c7229 */ /* 0x010fe40000000010 */
[----:B------:R-:W0:Y:S06]  /*0ec0*/  LDC.64 R10, c[0x0][0x390] ;  /* 0x0000e400ff0a7b82 */ /* 0x000e2c0000000a00 */
[----:B-----5:R-:W-:-:S08]  /*0ed0*/  DADD R12, R12, R18 ;  /* 0x000000000c0c7229 */ /* 0x020fd00000000012 */
[----:B------:R-:W-:-:S08]  /*0ee0*/  DADD R12, R12, R20 ;  /* 0x000000000c0c7229 */ /* 0x000fd00000000014 */
[----:B------:R-:W-:Y:S01]  /*0ef0*/  DADD R12, R12, R8 ;  /* 0x000000000c0c7229 */ /* 0x000fe20000000008 */
[----:B0-----:R-:W-:-:S06]  /*0f00*/  IMAD.WIDE R10, R7, 0x8, R10 ;  /* 0x00000008070a7825 */ /* 0x001fcc00078e020a */
[----:B------:R0:W-:Y:S04]  /*0f10*/  STG.E.64 desc[UR4][R10.64], R12 ;  /* 0x0000000c0a007986 */ /* 0x0001e8000c101b04 */
.L_x_87:
[----:B------:R-:W-:Y:S05]  /*0f20*/  BSYNC.RECONVERGENT B0 ;  /* 0x0000000000007941 */ /* 0x000fea0003800200 */
.L_x_86:
[----:B------:R-:W-:Y:S04]  /*0f30*/  BSSY.RECONVERGENT B0, `(.L_x_88) ;  /* 0x0000028000007945 */ /* 0x000fe80003800200 */
[----:B------:R-:W-:Y:S05]  /*0f40*/  @P1 BRA `(.L_x_89) ;  /* 0x0000000000981947 */ /* 0x000fea0003800000 */
[----:B------:R-:W1:Y:S08]  /*0f50*/  LDC.64 R8, c[0x0][0x380] ;  /* 0x0000e000ff087b82 */ /* 0x000e700000000a00 */
[----:B------:R-:W5:Y:S01]  /*0f60*/  LDC R29, c[0x0][0x3a0] ;  /* 0x0000e800ff1d7b82 */ /* 0x000f620000000800 */
[----:B-1----:R-:W-:-:S05]  /*0f70*/  IMAD.WIDE R8, R4, 0x4, R8 ;  /* 0x0000000404087825 */ /* 0x002fca00078e0208 */
[----:B0--3--:R0:W3:Y:S01]  /*0f80*/  LDG.E R12, desc[UR4][R8.64] ;  /* 0x00000004080c7981 */ /* 0x0090e2000c1e1900 */
[----:B-----5:R-:W-:-:S05]  /*0f90*/  IMAD.WIDE R20, R29, 0x4, R8 ;  /* 0x000000041d147825 */ /* 0x020fca00078e0208 */
[----:B------:R3:W5:Y:S01]  /*0fa0*/  LDG.E R19, desc[UR4][R20.64] ;  /* 0x0000000414137981 */ /* 0x000762000c1e1900 */
[C---:B------:R-:W-:Y:S01]  /*0fb0*/  IMAD.WIDE R22, R29.reuse, 0x4, R20 ;  /* 0x000000041d167825 */ /* 0x040fe200078e0214 */
[----:B0-----:R-:W2:Y:S04]  /*0fc0*/  LDC.64 R8, c[0x0][0x388] ;  /* 0x0000e200ff087b82 */ /* 0x001ea80000000a00 */
[----:B------:R-:W5:Y:S01]  /*0fd0*/  LDG.E R17, desc[UR4][R22.64] ;  /* 0x0000000416117981 */ /* 0x000f62000c1e1900 */
[----:B------:R-:W-:-:S05]  /*0fe0*/  IMAD.WIDE R24, R29, 0x4, R22 ;  /* 0x000000041d187825 */ /* 0x000fca00078e0216 */
[----:B------:R-:W5:Y:S01]  /*0ff0*/  LDG.E R13, desc[UR4][R24.64] ;  /* 0x00000004180d7981 */ /* 0x000f62000c1e1900 */
[----:B------:R-:W-:-:S05]  /*1000*/  IMAD.WIDE R26, R29, 0x4, R24 ;  /* 0x000000041d1a7825 */ /* 0x000fca00078e0218 */
[----:B----4-:R-:W4:Y:S01]  /*1010*/  LDG.E R15, desc[UR4][R26.64] ;  /* 0x000000041a0f7981 */ /* 0x010f22000c1e1900 */
[----:B------:R-:W-:-:S05]  /*1020*/  IMAD.WIDE R28, R29, 0x4, R26 ;  /* 0x000000041d1c7825 */ /* 0x000fca00078e021a */
[----:B------:R-:W4:Y:S01]  /*1030*/  LDG.E R7, desc[UR4][R28.64] ;  /* 0x000000041c077981 */ /* 0x000f22000c1e1900 */
[----:B--2---:R-:W-:-:S06]  /*1040*/  IMAD.WIDE R10, R4, 0x8, R8 ;  /* 0x00000008040a7825 */ /* 0x004fcc00078e0208 */
[----:B------:R-:W2:Y:S01]  /*1050*/  LDG.E.64 R10, desc[UR4][R10.64] ;  /* 0x000000040a0a7981 */ /* 0x000ea2000c1e1b00 */
[----:B---3--:R-:W-:-:S06]  /*1060*/  IMAD.WIDE R20, R12, 0x8, R8 ;  /* 0x000000080c147825 */ /* 0x008fcc00078e0208 */
[----:B------:R-:W2:Y:S01]  /*1070*/  LDG.E.64 R20, desc[UR4][R20.64] ;  /* 0x0000000414147981 */ /* 0x000ea2000c1e1b00 */
[----:B-----5:R-:W-:-:S06]  /*1080*/  IMAD.WIDE R18, R19, 0x8, R8 ;  /* 0x0000000813127825 */ /* 0x020fcc00078e0208 */
[----:B------:R-:W3:Y:S01]  /*1090*/  LDG.E.64 R18, desc[UR4][R18.64] ;  /* 0x0000000412127981 */ /* 0x000ee2000c1e1b00 */
[----:B------:R-:W-:-:S06]  /*10a0*/  IMAD.WIDE R16, R17, 0x8, R8 ;  /* 0x0000000811107825 */ /* 0x000fcc00078e0208 */
[----:B------:R-:W5:Y:S01]  /*10b0*/  LDG.E.64 R16, desc[UR4][R16.64] ;  /* 0x0000000410107981 */ /* 0x000f62000c1e1b00 */
[----:B------:R-:W-:-:S04]  /*10c0*/  IMAD.WIDE R12, R13, 0x8, R8 ;  /* 0x000000080d0c7825 */ /* 0x000fc800078e0208 */
[--C-:B----4-:R-:W-:Y:S02]  /*10d0*/  IMAD.WIDE R14, R15, 0x8, R8.reuse ;  /* 0x000000080f0e7825 */ /* 0x110fe400078e0208 */
[----:B------:R-:W4:Y:S04]  /*10e0*/  LDG.E.64 R12, desc[UR4][R12.64] ;  /* 0x000000040c0c7981 */ /* 0x000f28000c1e1b00 */
[----:B------:R-:W4:Y:S01]  /*10f0*/  LDG.E.64 R14, desc[UR4][R14.64] ;  /* 0x000000040e0e7981 */ /* 0x000f22000c1e1b00 */
[----:B------:R-:W-:-:S06]  /*1100*/  IMAD.WIDE R8, R7, 0x8, R8 ;  /* 0x0000000807087825 */ /* 0x000fcc00078e0208 */
[----:B------:R-:W4:Y:S01]  /*1110*/  LDG.E.64 R8, desc[UR4][R8.64] ;  /* 0x0000000408087981 */ /* 0x000f22000c1e1b00 */
[----:B--2---:R-:W-:-:S08]  /*1120*/  DADD R10, R10, R20 ;  /* 0x000000000a0a7229 */ /* 0x004fd00000000014 */
[----:B---3--:R-:W-:Y:S01]  /*1130*/  DADD R10, R10, R18 ;  /* 0x000000000a0a7229 */ /* 0x008fe20000000012 */
[----:B------:R-:W0:Y:S07]  /*1140*/  LDC.64 R18, c[0x0][0x390] ;  /* 0x0000e400ff127b82 */ /* 0x000e2e0000000a00 */
[----:B-----5:R-:W-:-:S08]  /*1150*/  DADD R10, R10, R16 ;  /* 0x000000000a0a7229 */ /* 0x020fd00000000010 */
[----:B----4-:R-:W-:-:S08]  /*1160*/  DADD R10, R10, R12 ;  /* 0x000000000a0a7229 */ /* 0x010fd0000000000c */
[----:B------:R-:W-:Y:S01]  /*1170*/  DADD R10, R10, R14 ;  /* 0x000000000a0a7229 */ /* 0x000fe2000000000e */
[----:B0-----:R-:W-:-:S07]  /*1180*/  IMAD.WIDE R12, R4, 0x8, R18 ;  /* 0x00000008040c7825 */ /* 0x001fce00078e0212 */
[----:B------:R-:W-:-:S07]  /*1190*/  DADD R10, R10, R8 ;  /* 0x000000000a0a7229 */ /* 0x000fce0000000008 */
[----:B------:R1:W-:Y:S04]  /*11a0*/  STG.E.64 desc[UR4][R12.64], R10 ;  /* 0x0000000a0c007986 */ /* 0x0003e8000c101b04 */
.L_x_89:
[----:B------:R-:W-:Y:S05]  /*11b0*/  BSYNC.RECONVERGENT B0 ;  /* 0x0000000000007941 */ /* 0x000fea0003800200 */
.L_x_88:
[----:B------:R-:W-:-:S07]  /*11c0*/  IADD3 R3, PT, PT, R3, 0x2, RZ ;  /* 0x0000000203037810 */ /* 0x000fce0007ffe0ff */
.L_x_85:
[----:B------:R-:W-:-:S04]  /*11d0*/  LOP3.LUT R2, R2, 0x1, RZ, 0xc0, !PT ;  /* 0x0000000102027812 */ /* 0x000fc800078ec0ff */
[----:B------:R-:W-:-:S13]  /*11e0*/  ISETP.NE.U32.AND P0, PT, R2, 0x1, PT ;  /* 0x000000010200780c */ /* 0x000fda0003f05070 */
[----:B------:R-:W-:Y:S05]  /*11f0*/  @!P0 EXIT ;  /* 0x000000000000894d */ /* 0x000fea0003800000 */
[----:B------:R-:W5:Y:S01]  /*1200*/  LDCU UR6, c[0x0][0x39c] ;  /* 0x00007380ff0677ac */ /* 0x000f620008000800 */
[----:B------:R-:W-:-:S05]  /*1210*/  IADD3 R3, PT, PT, R6, R3, RZ ;  /* 0x0000000306037210 */ /* 0x000fca0007ffe0ff */
[----:B-1----:R-:W-:-:S05]  /*1220*/  IMAD R0, R3, R0, R5 ;  /* 0x0000000003007224 */ /* 0x002fca00078e0205 */
[----:B-----5:R-:W-:-:S13]  /*1230*/  ISETP.GE.AND P0, PT, R0, UR6, PT ;  /* 0x0000000600007c0c */ /* 0x020fda000bf06270 */
[----:B------:R-:W-:Y:S05]  /*1240*/  @P0 EXIT ;  /* 0x000000000000094d */ /* 0x000fea0003800000 */
[----:B------:R-:W1:Y:S08]  /*1250*/  LDC.64 R2, c[0x0][0x380] ;  /* 0x0000e000ff027b82 */ /* 0x000e700000000a00 */
[----:B0--3--:R-:W0:Y:S01]  /*1260*/  LDC R13, c[0x0][0x3a0] ;  /* 0x0000e800ff0d7b82 */ /* 0x009e220000000800 */
[----:B-1----:R-:W-:-:S05]  /*1270*/  IMAD.WIDE R2, R0, 0x4, R2 ;  /* 0x0000000400027825 */ /* 0x002fca00078e0202 */
[----:B------:R1:W3:Y:S01]  /*1280*/  LDG.E R23, desc[UR4][R2.64] ;  /* 0x0000000402177981 */ /* 0x0002e2000c1e1900 */
[----:B0-----:R-:W-:-:S05]  /*1290*/  IMAD.WIDE R6, R13, 0x4, R2 ;  /* 0x000000040d067825 */ /* 0x001fca00078e0202 */
[----:B------:R3:W5:Y:S01]  /*12a0*/  LDG.E R25, desc[UR4][R6.64] ;  /* 0x0000000406197981 */ /* 0x000762000c1e1900 */
[C---:B------:R-:W-:Y:S01]  /*12b0*/  IMAD.WIDE R8, R13.reuse, 0x4, R6 ;  /* 0x000000040d087825 */ /* 0x040fe200078e0206 */
[----:B-1----:R-:W0:Y:S04]  /*12c0*/  LDC.64 R2, c[0x0][0x388] ;  /* 0x0000e200ff027b82 */ /* 0x002e280000000a00 */
[----:B--2---:R5:W2:Y:S01]  /*12d0*/  LDG.E R11, desc[UR4][R8.64] ;  /* 0x00000004080b7981 */ /* 0x004aa2000c1e1900 */
[----:B------:R-:W-:-:S05]  /*12e0*/  IMAD.WIDE R18, R13, 0x4, R8 ;  /* 0x000000040d127825 */ /* 0x000fca00078e0208 */
[----:B------:R-:W2:Y:S01]  /*12f0*/  LDG.E R17, desc[UR4][R18.64] ;  /* 0x0000000412117981 */ /* 0x000ea2000c1e1900 */
[----:B------:R-:W-:-:S05]  /*1300*/  IMAD.WIDE R20, R13, 0x4, R18 ;  /* 0x000000040d147825 */ /* 0x000fca00078e0212 */
[----:B----4-:R-:W4:Y:S01]  /*1310*/  LDG.E R15, desc[UR4][R20.64] ;  /* 0x00000004140f7981 */ /* 0x010f22000c1e1900 */
[----:B------:R-:W-:-:S06]  /*1320*/  IMAD.WIDE R12, R13, 0x4, R20 ;  /* 0x000000040d0c7825 */ /* 0x000fcc00078e0214 */
[----:B------:R-:W4:Y:S01]  /*1330*/  LDG.E R13, desc[UR4][R12.64] ;  /* 0x000000040c0d7981 */ /* 0x000f22000c1e1900 */
[----:B0-----:R-:W-:-:S06]  /*1340*/  IMAD.WIDE R4, R0, 0x8, R2 ;  /* 0x0000000800047825 */ /* 0x001fcc00078e0202 */
[----:B------:R-:W4:Y:S01]  /*1350*/  LDG.E.64 R4, desc[UR4][R4.64] ;  /* 0x0000000404047981 */ /* 0x000f22000c1e1b00 */
[----:B---3--:R-:W-:-:S06]  /*1360*/  IMAD.WIDE R6, R23, 0x8, R2 ;  /* 0x0000000817067825 */ /* 0x008fcc00078e0202 */
[----:B------:R-:W3:Y:S01]  /*1370*/  LDG.E.64 R6, desc[UR4][R6.64] ;  /* 0x0000000406067981 */ /* 0x000ee2000c1e1b00 */
[----:B-----5:R-:W-:-:S06]  /*1380*/  IMAD.WIDE R8, R25, 0x8, R2 ;  /* 0x0000000819087825 */ /* 0x020fcc00078e0202 */
[----:B------:R-:W5:Y:S01]  /*1390*/  LDG.E.64 R8, desc[UR4][R8.64] ;  /* 0x0000000408087981 */ /* 0x000f62000c1e1b00 */
[----:B--2---:R-:W-:-:S06]  /*13a0*/  IMAD.WIDE R10, R11, 0x8, R2 ;  /* 0x000000080b0a7825 */ /* 0x004fcc00078e0202 */
[----:B------:R-:W2:Y:S01]  /*13b0*/  LDG.E.64 R10, desc[UR4][R10.64] ;  /* 0x000000040a0a7981 */ /* 0x000ea2000c1e1b00 */
[----:B------:R-:W-:-:S04]  /*13c0*/  IMAD.WIDE R16, R17, 0x8, R2 ;  /* 0x0000000811107825 */ /* 0x000fc800078e0202 */
[--C-:B----4-:R-:W-:Y:S02]  /*13d0*/  IMAD.WIDE R14, R15, 0x8, R2.reuse ;  /* 0x000000080f0e7825 */ /* 0x110fe400078e0202 */
[----:B------:R-:W4:Y:S04]  /*13e0*/  LDG.E.64 R16, desc[UR4][R16.64] ;  /* 0x0000000410107981 */ /* 0x000f28000c1e1b00 */
[----:B------:R-:W4:Y:S01]  /*13f0*/  LDG.E.64 R14, desc[UR4][R14.64] ;  /* 0x000000040e0e7981 */ /* 0x000f22000c1e1b00 */
[----:B------:R-:W-:-:S06]  /*1400*/  IMAD.WIDE R2, R13, 0x8, R2 ;  /* 0x000000080d027825 */ /* 0x000fcc00078e0202 */
[----:B------:R-:W4:Y:S01]  /*1410*/  LDG.E.64 R2, desc[UR4][R2.64] ;  /* 0x0000000402027981 */ /* 0x000f22000c1e1b00 */
[----:B---3--:R-:W-:Y:S01]  /*1420*/  DADD R4, R4, R6 ;  /* 0x0000000004047229 */ /* 0x008fe20000000006 */
[----:B------:R-:W0:Y:S07]  /*1430*/  LDC.64 R6, c[0x0][0x390] ;  /* 0x0000e400ff067b82 */ /* 0x000e2e0000000a00 */
[----:B-----5:R-:W-:-:S08]  /*1440*/  DADD R4, R4, R8 ;  /* 0x0000000004047229 */ /* 0x020fd00000000008 */
[----:B--2---:R-:W-:-:S08]  /*1450*/  DADD R4, R4, R10 ;  /* 0x0000000004047229 */ /* 0x004fd0000000000a */
[----:B----4-:R-:W-:-:S08]  /*1460*/  DADD R4, R4, R16 ;  /* 0x0000000004047229 */ /* 0x010fd00000000010 */
[----:B------:R-:W-:Y:S01]  /*1470*/  DADD R4, R4, R14 ;  /* 0x0000000004047229 */ /* 0x000fe2000000000e */
[----:B0-----:R-:W-:-:S07]  /*1480*/  IMAD.WIDE R6, R0, 0x8, R6 ;  /* 0x0000000800067825 */ /* 0x001fce00078e0206 */
[----:B------:R-:W-:-:S07]  /*1490*/  DADD R4, R4, R2 ;  /* 0x0000000004047229 */ /* 0x000fce0000000002 */
[----:B------:R-:W-:Y:S01]  /*14a0*/  STG.E.64 desc[UR4][R6.64], R4 ;  /* 0x0000000406007986 */ /* 0x000fe2000c101b04 */
[----:B------:R-:W-:Y:S05]  /*14b0*/  EXIT ;  /* 0x000000000000794d */ /* 0x000fea0003800000 */
.L_x_90:
        /* <DEDUP_REMOVED lines=12> */
.L_x_189:


//--------------------- .text._Z37dvc_ScaLBL_D3Q7_Membrane_IonTransportPiPdS0_S0_ii --------------------------
	.section	.text._Z37dvc_ScaLBL_D3Q7_Membrane_IonTransportPiPdS0_S0_ii,"ax",@progbits
	.align	128
        .global         _Z37dvc_ScaLBL_D3Q7_Membrane_IonTransportPiPdS0_S0_ii
        .type           _Z37dvc_ScaLBL_D3Q7_Membrane_IonTransportPiPdS0_S0_ii,@function
        .size           _Z37dvc_ScaLBL_D3Q7_Membrane_IonTransportPiPdS0_S0_ii,(.L_x_190 - _Z37dvc_ScaLBL_D3Q7_Membrane_IonTransportPiPdS0_S0_ii)
        .other          _Z37dvc_ScaLBL_D3Q7_Membrane_IonTransportPiPdS0_S0_ii,@"STO_CUDA_ENTRY STV_DEFAULT"
_Z37dvc_ScaLBL_D3Q7_Membrane_IonTransportPiPdS0_S0_ii:
.text._Z37dvc_ScaLBL_D3Q7_Membrane_IonTransportPiPdS0_S0_ii:
[----:B------:R-:W-:Y:S01]  /*0000*/  LDC R1, c[0x0][0x37c] ;  /* 0x0000df00ff017b82 */ /* 0x000fe20000000800 */
[----:B------:R-:W0:Y:S02]  /*0010*/  LDCU UR6, c[0x0][0x3a0] ;  /* 0x00007400ff0677ac */ /* 0x000e240008000800 */
[----:B0-----:R-:W-:-:S06]  /*0020*/  UISETP.GE.AND UP0, UPT, UR6, -0x7ffff, UPT ;  /* 0xfff800010600788c */ /* 0x001fcc000bf06270 */
[----:B------:R-:W-:-:S13]  /*0030*/  PLOP3.LUT P0, PT, PT, PT, UP0, 0x80, 0x8 ;  /* 0x000000000008781c */ /* 0x000fda0003f0f008 */
[----:B------:R-:W-:Y:S05]  /*0040*/  @!P0 EXIT ;  /* 0x000000000000894d */ /* 0x000fea0003800000 */
[----:B------:R-:W0:Y:S01]  /*0050*/  S2UR UR9, SR_CTAID.X ;  /* 0x00000000000979c3 */ /* 0x000e220000002500 */
[----:B------:R-:W1:Y:S01]  /*0060*/  S2R R5, SR_TID.X ;  /* 0x0000000000057919 */ /* 0x000e620000002100 */
[----:B------:R-:W-:Y:S01]  /*0070*/  UIADD3 UR5, UPT, UPT, UR6, 0x7ffff, URZ ;  /* 0x0007ffff06057890 */ /* 0x000fe2000fffe0ff */
[----:B------:R-:W-:Y:S01]  /*0080*/  IMAD.MOV.U32 R0, RZ, RZ, RZ ;  /* 0x000000ffff007224 */ /* 0x000fe200078e00ff */
[----:B------:R-:W-:Y:S02]  /*0090*/  USHF.R.S32.HI UR4, URZ, 0x1f, UR6 ;  /* 0x0000001fff047899 */ /* 0x000fe40008011406 */
[----:B------:R-:W-:Y:S02]  /*00a0*/  UISETP.GE.U32.AND UP0, UPT, UR5, 0xfffff, UPT ;  /* 0x000fffff0500788c */ /* 0x000fe4000bf06070 */
[----:B------:R-:W2:Y:S01]  /*00b0*/  LDC R2, c[0x0][0x360] ;  /* 0x0000d800ff027b82 */ /* 0x000ea20000000800 */
[----:B------:R-:W-:Y:S01]  /*00c0*/  ULEA.HI UR4, UR4, UR6, URZ, 0x13 ;  /* 0x0000000604047291 */ /* 0x000fe2000f8f98ff */
[----:B------:R-:W3:Y:S03]  /*00d0*/  LDCU.64 UR10, c[0x0][0x358] ;  /* 0x00006b00ff0a77ac */ /* 0x000ee60008000a00 */
[----:B------:R-:W-:-:S04]  /*00e0*/  USHF.R.S32.HI UR4, URZ, 0x13, UR4 ;  /* 0x00000013ff047899 */ /* 0x000fc80008011404 */
[----:B0-----:R-:W-:Y:S01]  /*00f0*/  UIMAD UR8, UR4, UR9, UR9 ;  /* 0x00000009040872a4 */ /* 0x001fe2000f8e0209 */
[----:B------:R-:W-:Y:S11]  /*0100*/  BRA.U !UP0, `(.L_x_91) ;  /* 0x0000000908907547 */ /* 0x000ff6000b800000 */
[----:B------:R-:W-:Y:S01]  /*0110*/  UIADD3 UR7, UPT, UPT, UR4, 0x1, URZ ;  /* 0x0000000104077890 */ /* 0x000fe2000fffe0ff */
[C---:B--2---:R-:W-:Y:S01]  /*0120*/  IMAD R0, R2.reuse, UR9, RZ ;  /* 0x0000000902007c24 */ /* 0x044fe2000f8e02ff */
[----:B------:R-:W0:Y:S01]  /*0130*/  LDCU UR6, c[0x0][0x3a0] ;  /* 0x00007400ff0677ac */ /* 0x000e220008000800 */
[----:B------:R-:W-:Y:S02]  /*0140*/  IMAD R2, R2, UR8, R2 ;  /* 0x0000000802027c24 */ /* 0x000fe4000f8e0202 */
[----:B-1----:R-:W-:Y:S01]  /*0150*/  IMAD.SHL.U32 R3, R5, 0x2, RZ ;  /* 0x0000000205037824 */ /* 0x002fe200078e00ff */
[----:B------:R-:W-:Y:S02]  /*0160*/  ULOP3.LUT UR5, UR7, 0xfffffffe, URZ, 0xc0, !UPT ;  /* 0xfffffffe07057892 */ /* 0x000fe4000f8ec0ff */
[----:B------:R-:W-:Y:S01]  /*0170*/  IMAD R26, R0, UR7, RZ ;  /* 0x00000007001a7c24 */ /* 0x000fe2000f8e02ff */
[C---:B------:R-:W-:Y:S01]  /*0180*/  IADD3 R0, PT, PT, R2.reuse, R5, RZ ;  /* 0x0000000502007210 */ /* 0x040fe20007ffe0ff */
[----:B------:R-:W-:Y:S01]  /*0190*/  IMAD R2, R2, 0x2, R3 ;  /* 0x0000000202027824 */ /* 0x000fe200078e0203 */
[----:B------:R-:W-:-:S02]  /*01a0*/  UIADD3 UR5, UPT, UPT, -UR5, URZ, URZ ;  /* 0x000000ff05057290 */ /* 0x000fc4000fffe1ff */
[C---:B------:R-:W-:Y:S01]  /*01b0*/  LEA R3, R26.reuse, R3, 0x1 ;  /* 0x000000031a037211 */ /* 0x040fe200078e08ff */
[----:B------:R-:W-:-:S09]  /*01c0*/  IMAD.IADD R26, R26, 0x1, R5 ;  /* 0x000000011a1a7824 */ /* 0x000fd200078e0205 */
.L_x_96:
[----:B0-----:R-:W-:Y:S01]  /*01d0*/  ISETP.GE.AND P1, PT, R26, UR6, PT ;  /* 0x000000061a007c0c */ /* 0x001fe2000bf26270 */
[----:B------:R-:W-:Y:S01]  /*01e0*/  BSSY.RECONVERGENT B0, `(.L_x_92) ;  /* 0x0000045000007945 */ /* 0x000fe20003800200 */
[----:B------:R-:W-:-:S11]  /*01f0*/  ISETP.GE.AND P0, PT, R0, UR6, PT ;  /* 0x0000000600007c0c */ /* 0x000fd6000bf06270 */
[----:B------:R-:W-:Y:S05]  /*0200*/  @P1 BRA `(.L_x_93) ;  /* 0x0000000400081947 */ /* 0x000fea0003800000 */
[----:B------:R-:W0:Y:S08]  /*0210*/  LDC.64 R14, c[0x0][0x380] ;  /* 0x0000e000ff0e7b82 */ /* 0x000e300000000a00 */
[----:B------:R-:W1:Y:S08]  /*0220*/  LDC.64 R16, c[0x0][0x388] ;  /* 0x0000e200ff107b82 */ /* 0x000e700000000a00 */
[----:B------:R-:W2:Y:S01]  /*0230*/  LDC.64 R24, c[0x0][0x390] ;  /* 0x0000e400ff187b82 */ /* 0x000ea20000000a00 */
[----:B0-----:R-:W-:-:S07]  /*0240*/  IMAD.WIDE R14, R3, 0x4, R14 ;  /* 0x00000004030e7825 */ /* 0x001fce00078e020e */
[----:B------:R-:W0:Y:S01]  /*0250*/  LDC R20, c[0x0][0x3a4] ;  /* 0x0000e900ff147b82 */ /* 0x000e220000000800 */
[----:B---3--:R-:W2:Y:S04]  /*0260*/  LDG.E R18, desc[UR10][R14.64+0x4] ;  /* 0x0000040a0e127981 */ /* 0x008ea8000c1e1900 */
[----:B------:R3:W4:Y:S01]  /*0270*/  LDG.E R19, desc[UR10][R14.64] ;  /* 0x0000000a0e137981 */ /* 0x000722000c1e1900 */
[----:B-1----:R-:W-:-:S05]  /*0280*/  IMAD.WIDE R16, R3, 0x8, R16 ;  /* 0x0000000803107825 */ /* 0x002fca00078e0210 */
[----:B------:R-:W5:Y:S04]  /*0290*/  LDG.E.64 R4, desc[UR10][R16.64+0x8] ;  /* 0x0000080a10047981 */ /* 0x000f68000c1e1b00 */
[----:B------:R1:W5:Y:S01]  /*02a0*/  LDG.E.64 R8, desc[UR10][R16.64] ;  /* 0x0000000a10087981 */ /* 0x000362000c1e1b00 */
[----:B0-----:R-:W-:-:S04]  /*02b0*/  IABS R21, R20 ;  /* 0x0000001400157213 */ /* 0x001fc80000000000 */
[----:B------:R-:W0:Y:S08]  /*02c0*/  I2F.RP R22, R21 ;  /* 0x0000001500167306 */ /* 0x000e300000209400 */
[----:B0-----:R-:W3:Y:S02]  /*02d0*/  MUFU.RCP R22, R22 ;  /* 0x0000001600167308 */ /* 0x001ee40000001000 */
[----:B---3--:R-:W-:-:S06]  /*02e0*/  IADD3 R14, PT, PT, R22, 0xffffffe, RZ ;  /* 0x0ffffffe160e7810 */ /* 0x008fcc0007ffe0ff */
[----:B------:R0:W1:Y:S01]  /*02f0*/  F2I.FTZ.U32.TRUNC.NTZ R15, R14 ;  /* 0x0000000e000f7305 */ /* 0x000062000021f000 */
[----:B--2---:R-:W-:-:S05]  /*0300*/  IMAD.WIDE R6, R18, 0x8, R24 ;  /* 0x0000000812067825 */ /* 0x004fca00078e0218 */
[----:B------:R-:W2:Y:S01]  /*0310*/  LDG.E.64 R10, desc[UR10][R6.64] ;  /* 0x0000000a060a7981 */ /* 0x000ea2000c1e1b00 */
[----:B----4-:R-:W-:-:S05]  /*0320*/  IMAD.WIDE R24, R19, 0x8, R24 ;  /* 0x0000000813187825 */ /* 0x010fca00078e0218 */
[----:B------:R-:W3:Y:S01]  /*0330*/  LDG.E.64 R12, desc[UR10][R24.64] ;  /* 0x0000000a180c7981 */ /* 0x000ee2000c1e1b00 */
[----:B0-----:R-:W-:Y:S02]  /*0340*/  HFMA2 R14, -RZ, RZ, 0, 0 ;  /* 0x00000000ff0e7431 */ /* 0x001fe400000001ff */
[----:B-1----:R-:W-:-:S04]  /*0350*/  IMAD.MOV R16, RZ, RZ, -R15 ;  /* 0x000000ffff107224 */ /* 0x002fc800078e0a0f */
[----:B------:R-:W-:Y:S01]  /*0360*/  IMAD R17, R16, R21, RZ ;  /* 0x0000001510117224 */ /* 0x000fe200078e02ff */
[----:B------:R-:W-:Y:S02]  /*0370*/  IABS R28, R19 ;  /* 0x00000013001c7213 */ /* 0x000fe40000000000 */
[----:B------:R-:W-:Y:S01]  /*0380*/  IABS R22, R18 ;  /* 0x0000001200167213 */ /* 0x000fe20000000000 */
[----:B------:R-:W-:-:S06]  /*0390*/  IMAD.HI.U32 R15, R15, R17, R14 ;  /* 0x000000110f0f7227 */ /* 0x000fcc00078e000e */
[----:B------:R-:W-:-:S04]  /*03a0*/  IMAD.HI.U32 R16, R15, R28, RZ ;  /* 0x0000001c0f107227 */ /* 0x000fc800078e00ff */
[----:B------:R-:W-:-:S04]  /*03b0*/  IMAD.HI.U32 R15, R15, R22, RZ ;  /* 0x000000160f0f7227 */ /* 0x000fc800078e00ff */
[----:B------:R-:W-:Y:S01]  /*03c0*/  IMAD.MOV R16, RZ, RZ, -R16 ;  /* 0x000000ffff107224 */ /* 0x000fe200078e0a10 */
[----:B------:R-:W-:-:S03]  /*03d0*/  IADD3 R15, PT, PT, -R15, RZ, RZ ;  /* 0x000000ff0f0f7210 */ /* 0x000fc60007ffe1ff */
[C---:B------:R-:W-:Y:S02]  /*03e0*/  IMAD R14, R21.reuse, R16, R28 ;  /* 0x00000010150e7224 */ /* 0x040fe400078e021c */
[C---:B------:R-:W-:Y:S01]  /*03f0*/  IMAD R22, R21.reuse, R15, R22 ;  /* 0x0000000f15167224 */ /* 0x040fe200078e0216 */
[----:B------:R-:W0:Y:S02]  /*0400*/  LDC.64 R16, c[0x0][0x398] ;  /* 0x0000e600ff107b82 */ /* 0x000e240000000a00 */
[C---:B------:R-:W-:Y:S02]  /*0410*/  ISETP.GT.U32.AND P1, PT, R21.reuse, R14, PT ;  /* 0x0000000e1500720c */ /* 0x040fe40003f24070 */
[----:B------:R-:W-:-:S11]  /*0420*/  ISETP.GT.U32.AND P2, PT, R21, R22, PT ;  /* 0x000000161500720c */ /* 0x000fd60003f44070 */
[----:B------:R-:W-:Y:S02]  /*0430*/  @!P1 IMAD.IADD R14, R14, 0x1, -R21 ;  /* 0x000000010e0e9824 */ /* 0x000fe400078e0a15 */
[----:B------:R-:W-:-:S03]  /*0440*/  @!P2 IADD3 R22, PT, PT, R22, -R21, RZ ;  /* 0x800000151616a210 */ /* 0x000fc60007ffe0ff */
[C---:B------:R-:W-:Y:S02]  /*0450*/  ISETP.GT.U32.AND P3, PT, R21.reuse, R14, PT ;  /* 0x0000000e1500720c */ /* 0x040fe40003f64070 */
[----:B------:R-:W-:Y:S02]  /*0460*/  ISETP.GT.U32.AND P4, PT, R21, R22, PT ;  /* 0x000000161500720c */ /* 0x000fe40003f84070 */
[----:B------:R-:W-:Y:S02]  /*0470*/  ISETP.GE.AND P1, PT, R19, RZ, PT ;  /* 0x000000ff1300720c */ /* 0x000fe40003f26270 */
[----:B------:R-:W-:Y:S02]  /*0480*/  ISETP.GE.AND P2, PT, R18, RZ, PT ;  /* 0x000000ff1200720c */ /* 0x000fe40003f46270 */
[----:B------:R-:W-:-:S05]  /*0490*/  LOP3.LUT R15, RZ, R20, RZ, 0x33, !PT ;  /* 0x00000014ff0f7212 */ /* 0x000fca00078e33ff */
[----:B------:R-:W-:Y:S02]  /*04a0*/  @!P3 IMAD.IADD R14, R14, 0x1, -R21 ;  /* 0x000000010e0eb824 */ /* 0x000fe400078e0a15 */
[----:B------:R-:W-:Y:S02]  /*04b0*/  @!P4 IADD3 R22, PT, PT, R22, -R21, RZ ;  /* 0x800000151616c210 */ /* 0x000fe40007ffe0ff */
[----:B------:R-:W-:Y:S01]  /*04c0*/  @!P1 IMAD.MOV R14, RZ, RZ, -R14 ;  /* 0x000000ffff0e9224 */ /* 0x000fe200078e0a0e */
[----:B------:R-:W-:Y:S02]  /*04d0*/  ISETP.NE.AND P3, PT, R20, RZ, PT ;  /* 0x000000ff1400720c */ /* 0x000fe40003f65270 */
[----:B------:R-:W-:Y:S01]  /*04e0*/  @!P2 IADD3 R22, PT, PT, -R22, RZ, RZ ;  /* 0x000000ff1616a210 */ /* 0x000fe20007ffe1ff */
[----:B-----5:R-:W-:Y:S01]  /*04f0*/  DADD R18, -R8, 1 ;  /* 0x3ff0000008127429 */ /* 0x020fe20000000100 */
[C---:B------:R-:W-:Y:S02]  /*0500*/  SEL R27, R15.reuse, R14, !P3 ;  /* 0x0000000e0f1b7207 */ /* 0x040fe40005800000 */
[----:B------:R-:W-:-:S03]  /*0510*/  SEL R23, R15, R22, !P3 ;  /* 0x000000160f177207 */ /* 0x000fc60005800000 */
[----:B0-----:R-:W-:-:S04]  /*0520*/  IMAD.WIDE R14, R27, 0x8, R16 ;  /* 0x000000081b0e7825 */ /* 0x001fc800078e0210 */
[----:B------:R-:W-:-:S05]  /*0530*/  IMAD.WIDE R16, R23, 0x8, R16 ;  /* 0x0000000817107825 */ /* 0x000fca00078e0210 */
[----:B------:R-:W4:Y:S01]  /*0540*/  LDG.E.64 R22, desc[UR10][R16.64] ;  /* 0x0000000a10167981 */ /* 0x000f22000c1e1b00 */
[----:B--2---:R-:W-:-:S08]  /*0550*/  DMUL R20, R4, R10 ;  /* 0x0000000a04147228 */ /* 0x004fd00000000000 */
[----:B---3--:R-:W-:Y:S02]  /*0560*/  DFMA R18, R12, R18, R20 ;  /* 0x000000120c12722b */ /* 0x008fe40000000014 */
[----:B------:R-:W2:Y:S01]  /*0570*/  LDG.E.64 R20, desc[UR10][R14.64] ;  /* 0x0000000a0e147981 */ /* 0x000ea2000c1e1b00 */
[----:B------:R-:W-:-:S08]  /*0580*/  DADD R4, -R4, 1 ;  /* 0x3ff0000004047429 */ /* 0x000fd00000000100 */
[----:B------:R-:W-:-:S08]  /*0590*/  DMUL R4, R10, R4 ;  /* 0x000000040a047228 */ /* 0x000fd00000000000 */
[----:B------:R-:W-:Y:S02]  /*05a0*/  DFMA R4, R8, R12, R4 ;  /* 0x0000000c0804722b */ /* 0x000fe40000000004 */
[----:B------:R-:W-:-:S06]  /*05b0*/  DADD R12, -R12, R18 ;  /* 0x000000000c0c7229 */ /* 0x000fcc0000000112 */
[----:B------:R-:W-:-:S08]  /*05c0*/  DADD R10, -R10, R4 ;  /* 0x000000000a0a7229 */ /* 0x000fd00000000104 */
[----:B----4-:R-:W-:Y:S02]  /*05d0*/  DADD R10, R22, R10 ;  /* 0x00000000160a7229 */ /* 0x010fe4000000000a */
[----:B--2---:R-:W-:-:S07]  /*05e0*/  DADD R12, R20, R12 ;  /* 0x00000000140c7229 */ /* 0x004fce000000000c */
[----:B------:R0:W-:Y:S04]  /*05f0*/  STG.E.64 desc[UR10][R14.64], R12 ;  /* 0x0000000c0e007986 */ /* 0x0001e8000c101b0a */
[----:B------:R0:W-:Y:S04]  /*0600*/  STG.E.64 desc[UR10][R16.64], R10 ;  /* 0x0000000a10007986 */ /* 0x0001e8000c101b0a */
[----:B------:R0:W-:Y:S04]  /*0610*/  STG.E.64 desc[UR10][R24.64], R18 ;  /* 0x0000001218007986 */ /* 0x0001e8000c101b0a */
[----:B------:R0:W-:Y:S02]  /*0620*/  STG.E.64 desc[UR10][R6.64], R4 ;  /* 0x0000000406007986 */ /* 0x0001e4000c101b0a */
.L_x_93:
[----:B---3--:R-:W-:Y:S05]  /*0630*/  BSYNC.RECONVERGENT B0 ;  /* 0x0000000000007941 */ /* 0x008fea0003800200 */
.L_x_92:
[----:B------:R-:W-:Y:S04]  /*0640*/  BSSY.RECONVERGENT B0, `(.L_x_94) ;  /* 0x0000045000007945 */ /* 0x000fe80003800200 */
[----:B------:R-:W-:Y:S05]  /*0650*/  @P0 BRA `(.L_x_95) ;  /* 0x00000004000c0947 */ /* 0x000fea0003800000 */
[----:B------:R-:W1:Y:S08]  /*0660*/  LDC.64 R8, c[0x0][0x380] ;  /* 0x0000e000ff087b82 */ /* 0x000e700000000a00 */
[----:B0-----:R-:W0:Y:S08]  /*0670*/  LDC.64 R14, c[0x0][0x388] ;  /* 0x0000e200ff0e7b82 */ /* 0x001e300000000a00 */
[----:B------:R-:W2:Y:S01]  /*0680*/  LDC.64 R10, c[0x0][0x390] ;  /* 0x0000e400ff0a7b82 */ /* 0x000ea20000000a00 */
[----:B-1----:R-:W-:-:S07]  /*0690*/  IMAD.WIDE R8, R2, 0x4, R8 ;  /* 0x0000000402087825 */ /* 0x002fce00078e0208 */
[----:B------:R-:W1:Y:S01]  /*06a0*/  LDC R18, c[0x0][0x3a4] ;  /* 0x0000e900ff127b82 */ /* 0x000e620000000800 */
[----:B------:R-:W2:Y:S04]  /*06b0*/  LDG.E R12, desc[UR10][R8.64+0x4] ;  /* 0x0000040a080c7981 */ /* 0x000ea8000c1e1900 */
[----:B------:R3:W4:Y:S01]  /*06c0*/  LDG.E R13, desc[UR10][R8.64] ;  /* 0x0000000a080d7981 */ /* 0x000722000c1e1900 */
[----:B0-----:R-:W-:-:S05]  /*06d0*/  IMAD.WIDE R14, R2, 0x8, R14 ;  /* 0x00000008020e7825 */ /* 0x001fca00078e020e */
[----:B------:R-:W5:Y:S04]  /*06e0*/  LDG.E.64 R24, desc[UR10][R14.64+0x8] ;  /* 0x0000080a0e187981 */ /* 0x000f68000c1e1b00 */
[----:B------:R0:W5:Y:S01]  /*06f0*/  LDG.E.64 R22, desc[UR10][R14.64] ;  /* 0x0000000a0e167981 */ /* 0x000162000c1e1b00 */
[----:B-1----:R-:W-:-:S04]  /*0700*/  IABS R19, R18 ;  /* 0x0000001200137213 */ /* 0x002fc80000000000 */
[----:B------:R-:W1:Y:S08]  /*0710*/  I2F.RP R20, R19 ;  /* 0x0000001300147306 */ /* 0x000e700000209400 */
[----:B-1----:R-:W3:Y:S02]  /*0720*/  MUFU.RCP R20, R20 ;  /* 0x0000001400147308 */ /* 0x002ee40000001000 */
[----:B---3--:R-:W-:-:S06]  /*0730*/  VIADD R9, R20, 0xffffffe ;  /* 0x0ffffffe14097836 */ /* 0x008fcc0000000000 */
[----:B------:R-:W1:Y:S01]  /*0740*/  F2I.FTZ.U32.TRUNC.NTZ R9, R9 ;  /* 0x0000000900097305 */ /* 0x000e62000021f000 */
[----:B--2---:R-:W-:-:S05]  /*0750*/  IMAD.WIDE R6, R12, 0x8, R10 ;  /* 0x000000080c067825 */ /* 0x004fca00078e020a */
[----:B------:R-:W2:Y:S01]  /*0760*/  LDG.E.64 R16, desc[UR10][R6.64] ;  /* 0x0000000a06107981 */ /* 0x000ea2000c1e1b00 */
[----:B----4-:R-:W-:-:S05]  /*0770*/  IMAD.WIDE R10, R13, 0x8, R10 ;  /* 0x000000080d0a7825 */ /* 0x010fca00078e020a */
[----:B------:R-:W3:Y:S01]  /*0780*/  LDG.E.64 R4, desc[UR10][R10.64] ;  /* 0x0000000a0a047981 */ /* 0x000ee2000c1e1b00 */
[----:B-1----:R-:W-:-:S05]  /*0790*/  IADD3 R8, PT, PT, RZ, -R9, RZ ;  /* 0x80000009ff087210 */ /* 0x002fca0007ffe0ff */
[----:B0-----:R-:W-:Y:S02]  /*07a0*/  IMAD R15, R8, R19, RZ ;  /* 0x00000013080f7224 */ /* 0x001fe400078e02ff */
[----:B------:R-:W-:Y:S01]  /*07b0*/  IMAD.MOV.U32 R8, RZ, RZ, RZ ;  /* 0x000000ffff087224 */ /* 0x000fe200078e00ff */
[----:B------:R-:W-:-:S03]  /*07c0*/  IABS R14, R13 ;  /* 0x0000000d000e7213 */ /* 0x000fc60000000000 */
[----:B------:R-:W-:Y:S01]  /*07d0*/  IMAD.HI.U32 R15, R9, R15, R8 ;  /* 0x0000000f090f7227 */ /* 0x000fe200078e0008 */
[----:B------:R-:W-:-:S05]  /*07e0*/  IABS R20, R12 ;  /* 0x0000000c00147213 */ /* 0x000fca0000000000 */
[----:B------:R-:W-:-:S05]  /*07f0*/  IMAD.HI.U32 R8, R15, R14, RZ ;  /* 0x0000000e0f087227 */ /* 0x000fca00078e00ff */
[----:B------:R-:W-:Y:S01]  /*0800*/  IADD3 R8, PT, PT, -R8, RZ, RZ ;  /* 0x000000ff08087210 */ /* 0x000fe20007ffe1ff */
[----:B------:R-:W-:-:S04]  /*0810*/  IMAD.HI.U32 R9, R15, R20, RZ ;  /* 0x000000140f097227 */ /* 0x000fc800078e00ff */
[C---:B------:R-:W-:Y:S02]  /*0820*/  IMAD R8, R19.reuse, R8, R14 ;  /* 0x0000000813087224 */ /* 0x040fe400078e020e */
[----:B------:R-:W-:Y:S01]  /*0830*/  IMAD.MOV R9, RZ, RZ, -R9 ;  /* 0x000000ffff097224 */ /* 0x000fe200078e0a09 */
[----:B------:R-:W0:Y:S02]  /*0840*/  LDC.64 R14, c[0x0][0x398] ;  /* 0x0000e600ff0e7b82 */ /* 0x000e240000000a00 */
[C---:B------:R-:W-:Y:S01]  /*0850*/  ISETP.GT.U32.AND P0, PT, R19.reuse, R8, PT ;  /* 0x000000081300720c */ /* 0x040fe20003f04070 */
[----:B------:R-:W-:-:S05]  /*0860*/  IMAD R20, R19, R9, R20 ;  /* 0x0000000913147224 */ /* 0x000fca00078e0214 */
[----:B------:R-:W-:-:S07]  /*0870*/  ISETP.GT.U32.AND P1, PT, R19, R20, PT ;  /* 0x000000141300720c */ /* 0x000fce0003f24070 */
[----:B------:R-:W-:-:S04]  /*0880*/  @!P0 IADD3 R8, PT, PT, R8, -R19, RZ ;  /* 0x8000001308088210 */ /* 0x000fc80007ffe0ff */
[----:B------:R-:W-:Y:S02]  /*0890*/  ISETP.GT.U32.AND P0, PT, R19, R8, PT ;  /* 0x000000081300720c */ /* 0x000fe40003f04070 */
[----:B------:R-:W-:Y:S01]  /*08a0*/  @!P1 IMAD.IADD R20, R20, 0x1, -R19 ;  /* 0x0000000114149824 */ /* 0x000fe200078e0a13 */
[----:B------:R-:W-:-:S04]  /*08b0*/  ISETP.GE.AND P1, PT, R13, RZ, PT ;  /* 0x000000ff0d00720c */ /* 0x000fc80003f26270 */
[----:B------:R-:W-:Y:S02]  /*08c0*/  ISETP.GT.U32.AND P2, PT, R19, R20, PT ;  /* 0x000000141300720c */ /* 0x000fe40003f44070 */
[----:B------:R-:W-:-:S04]  /*08d0*/  ISETP.GE.AND P3, PT, R12, RZ, PT ;  /* 0x000000ff0c00720c */ /* 0x000fc80003f66270 */
[----:B------:R-:W-:-:S04]  /*08e0*/  @!P0 IADD3 R8, PT, PT, R8, -R19, RZ ;  /* 0x8000001308088210 */ /* 0x000fc80007ffe0ff */
[----:B------:R-:W-:-:S03]  /*08f0*/  MOV R12, R8 ;  /* 0x00000008000c7202 */ /* 0x000fc60000000f00 */
[----:B------:R-:W-:Y:S01]  /*0900*/  @!P2 IMAD.IADD R20, R20, 0x1, -R19 ;  /* 0x000000011414a824 */ /* 0x000fe200078e0a13 */
[----:B------:R-:W-:Y:S01]  /*0910*/  ISETP.NE.AND P0, PT, R18, RZ, PT ;  /* 0x000000ff1200720c */ /* 0x000fe20003f05270 */
[----:B------:R-:W-:Y:S01]  /*0920*/  @!P1 IMAD.MOV R12, RZ, RZ, -R12 ;  /* 0x000000ffff0c9224 */ /* 0x000fe200078e0a0c */
[----:B------:R-:W-:Y:S02]  /*0930*/  LOP3.LUT R21, RZ, R18, RZ, 0x33, !PT ;  /* 0x00000012ff157212 */ /* 0x000fe400078e33ff */
[----:B------:R-:W-:Y:S02]  /*0940*/  @!P3 IADD3 R20, PT, PT, -R20, RZ, RZ ;  /* 0x000000ff1414b210 */ /* 0x000fe40007ffe1ff */
[C---:B------:R-:W-:Y:S01]  /*0950*/  SEL R13, R21.reuse, R12, !P0 ;  /* 0x0000000c150d7207 */ /* 0x040fe20004000000 */
[----:B-----5:R-:W-:Y:S01]  /*0960*/  DADD R8, -R22, 1 ;  /* 0x3ff0000016087429 */ /* 0x020fe20000000100 */
[----:B------:R-:W-:-:S03]  /*0970*/  SEL R21, R21, R20, !P0 ;  /* 0x0000001415157207 */ /* 0x000fc60004000000 */
[----:B0-----:R-:W-:-:S04]  /*0980*/  IMAD.WIDE R12, R13, 0x8, R14 ;  /* 0x000000080d0c7825 */ /* 0x001fc800078e020e */
[----:B------:R-:W-:Y:S02]  /*0990*/  IMAD.WIDE R14, R21, 0x8, R14 ;  /* 0x00000008150e7825 */ /* 0x000fe400078e020e */
        /* <DEDUP_REMOVED lines=8> */
[----:B------:R-:W-:Y:S02]  /*0a20*/  DADD R16, -R16, R24 ;  /* 0x0000000010107229 */ /* 0x000fe40000000118 */
[----:B----4-:R-:W-:-:S07]  /*0a30*/  DADD R4, R20, R4 ;  /* 0x0000000014047229 */ /* 0x010fce0000000004 */
[----:B------:R1:W-:Y:S01]  /*0a40*/  STG.E.64 desc[UR10][R12.64], R4 ;  /* 0x000000040c007986 */ /* 0x0003e2000c101b0a */
[----:B--2---:R-:W-:-:S07]  /*0a50*/  DADD R16, R18, R16 ;  /* 0x0000000012107229 */ /* 0x004fce0000000010 */
[----:B------:R1:W-:Y:S04]  /*0a60*/  STG.E.64 desc[UR10][R14.64], R16 ;  /* 0x000000100e007986 */ /* 0x0003e8000c101b0a */
[----:B------:R1:W-:Y:S04]  /*0a70*/  STG.E.64 desc[UR10][R10.64], R8 ;  /* 0x000000080a007986 */ /* 0x0003e8000c101b0a */
[----:B------:R1:W-:Y:S02]  /*0a80*/  STG.E.64 desc[UR10][R6.64], R24 ;  /* 0x0000001806007986 */ /* 0x0003e4000c101b0a */
.L_x_95:
[----:B------:R-:W-:Y:S05]  /*0a90*/  BSYNC.RECONVERGENT B0 ;  /* 0x0000000000007941 */ /* 0x000fea0003800200 */
.L_x_94:
[----:B01----:R-:W0:Y:S01]  /*0aa0*/  LDC R5, c[0x0][0x360] ;  /* 0x0000d800ff057b82 */ /* 0x003e220000000800 */
[----:B------:R-:W-:-:S04]  /*0ab0*/  UIADD3 UR5, UPT, UPT, UR5, 0x2, URZ ;  /* 0x0000000205057890 */ /* 0x000fc8000fffe0ff */
[----:B------:R-:W-:Y:S01]  /*0ac0*/  UISETP.NE.AND UP0, UPT, UR5, URZ, UPT ;  /* 0x000000ff0500728c */ /* 0x000fe2000bf05270 */
[C---:B0-----:R-:W-:Y:S01]  /*0ad0*/  IMAD R0, R5.reuse, 0x2, R0 ;  /* 0x0000000205007824 */ /* 0x041fe200078e0200 */
[C---:B------:R-:W-:Y:S01]  /*0ae0*/  LEA R2, R5.reuse, R2, 0x2 ;  /* 0x0000000205027211 */ /* 0x040fe200078e10ff */
[C---:B------:R-:W-:Y:S01]  /*0af0*/  IMAD R3, R5.reuse, 0x4, R3 ;  /* 0x0000000405037824 */ /* 0x040fe200078e0203 */
[----:B------:R-:W-:-:S05]  /*0b00*/  LEA R26, R5, R26, 0x1 ;  /* 0x0000001a051a7211 */ /* 0x000fca00078e08ff */
[----:B------:R-:W-:Y:S05]  /*0b10*/  BRA.U UP0, `(.L_x_96) ;  /* 0xfffffff500ac7547 */ /* 0x000fea000b83ffff */
[----:B------:R-:W-:-:S04]  /*0b20*/  UIADD3 UR5, UPT, UPT, UR4, 0x1, URZ ;  /* 0x0000000104057890 */ /* 0x000fc8000fffe0ff */
[----:B------:R-:W-:-:S06]  /*0b30*/  ULOP3.LUT UR5, UR5, 0xfffffffe, URZ, 0xc0, !UPT ;  /* 0xfffffffe05057892 */ /* 0x000fcc000f8ec0ff */
[----:B------:R-:W-:-:S07]  /*0b40*/  IMAD.U32 R0, RZ, RZ, UR5 ;  /* 0x00000005ff007e24 */ /* 0x000fce000f8e00ff */
.L_x_91:
[----:B------:R-:W-:-:S04]  /*0b50*/  ULOP3.LUT UR5, UR4, 0x1, URZ, 0xc0, !UPT ;  /* 0x0000000104057892 */ /* 0x000fc8000f8ec0ff */
[----:B------:R-:W-:-:S06]  /*0b60*/  UISETP.NE.U32.AND UP0, UPT, UR5, 0x1, UPT ;  /* 0x000000010500788c */ /* 0x000fcc000bf05070 */
[----:B------:R-:W-:-:S13]  /*0b70*/  PLOP3.LUT P0, PT, PT, PT, UP0, 0x80, 0x8 ;  /* 0x000000000008781c */ /* 0x000fda0003f0f008 */
[----:B---3--:R-:W-:Y:S05]  /*0b80*/  @!P0 EXIT ;  /* 0x000000000000894d */ /* 0x008fea0003800000 */
[----:B------:R-:W0:Y:S01]  /*0b90*/  S2R R3, SR_TID.X ;  /* 0x0000000000037919 */ /* 0x000e220000002100 */
[----:B------:R-:W0:Y:S01]  /*0ba0*/  LDCU UR4, c[0x0][0x360] ;  /* 0x00006c00ff0477ac */ /* 0x000e220008000800 */
[----:B------:R-:W-:-:S05]  /*0bb0*/  IADD3 R0, PT, PT, R0, UR8, RZ ;  /* 0x0000000800007c10 */ /* 0x000fca000fffe0ff */
[----:B0-----:R-:W-:-:S05]  /*0bc0*/  IMAD R0, R0, UR4, R3 ;  /* 0x0000000400007c24 */ /* 0x001fca000f8e0203 */
[----:B------:R-:W-:-:S13]  /*0bd0*/  ISETP.GE.AND P0, PT, R0, UR6, PT ;  /* 0x0000000600007c0c */ /* 0x000fda000bf06270 */
[----:B------:R-:W-:Y:S05]  /*0be0*/  @P0 EXIT ;  /* 0x000000000000094d */ /* 0x000fea0003800000 */
[----:B------:R-:W0:Y:S01]  /*0bf0*/  LDC.64 R6, c[0x0][0x380] ;  /* 0x0000e000ff067b82 */ /* 0x000e220000000a00 */
[----:B--2---:R-:W-:-:S07]  /*0c00*/  IMAD.SHL.U32 R2, R0, 0x2, RZ ;  /* 0x0000000200027824 */ /* 0x004fce00078e00ff */
[----:B------:R-:W2:Y:S08]  /*0c10*/  LDC R0, c[0x0][0x3a4] ;  /* 0x0000e900ff007b82 */ /* 0x000eb00000000800 */
[----:B------:R-:W3:Y:S01]  /*0c20*/  LDC.64 R14, c[0x0][0x388] ;  /* 0x0000e200ff0e7b82 */ /* 0x000ee20000000a00 */
[----:B0-----:R-:W-:-:S07]  /*0c30*/  IMAD.WIDE R6, R2, 0x4, R6 ;  /* 0x0000000402067825 */ /* 0x001fce00078e0206 */
[----:B------:R-:W0:Y:S01]  /*0c40*/  LDC.64 R16, c[0x0][0x398] ;  /* 0x0000e600ff107b82 */ /* 0x000e220000000a00 */
[----:B------:R-:W4:Y:S04]  /*0c50*/  LDG.E R11, desc[UR10][R6.64] ;  /* 0x0000000a060b7981 */ /* 0x000f28000c1e1900 */
[----:B-1----:R-:W5:Y:S01]  /*0c60*/  LDG.E R5, desc[UR10][R6.64+0x4] ;  /* 0x0000040a06057981 */ /* 0x002f62000c1e1900 */
[----:B--2---:R-:W-:-:S04]  /*0c70*/  IABS R10, R0 ;  /* 0x00000000000a7213 */ /* 0x004fc80000000000 */
[----:B------:R-:W1:Y:S01]  /*0c80*/  I2F.RP R3, R10 ;  /* 0x0000000a00037306 */ /* 0x000e620000209400 */
[----:B---3--:R-:W-:-:S07]  /*0c90*/  IMAD.WIDE R14, R2, 0x8, R14 ;  /* 0x00000008020e7825 */ /* 0x008fce00078e020e */
[----:B-1----:R-:W1:Y:S02]  /*0ca0*/  MUFU.RCP R3, R3 ;  /* 0x0000000300037308 */ /* 0x002e640000001000 */
[----:B-1----:R-:W-:-:S06]  /*0cb0*/  IADD3 R8, PT, PT, R3, 0xffffffe, RZ ;  /* 0x0ffffffe03087810 */ /* 0x002fcc0007ffe0ff */
[----:B------:R1:W2:Y:S02]  /*0cc0*/  F2I.FTZ.U32.TRUNC.NTZ R9, R8 ;  /* 0x0000000800097305 */ /* 0x0002a4000021f000 */
[----:B-1----:R-:W-:Y:S01]  /*0cd0*/  MOV R8, RZ ;  /* 0x000000ff00087202 */ /* 0x002fe20000000f00 */
[----:B--2---:R-:W-:-:S04]  /*0ce0*/  IMAD.MOV R13, RZ, RZ, -R9 ;  /* 0x000000ffff0d7224 */ /* 0x004fc800078e0a09 */
[----:B------:R-:W-:-:S04]  /*0cf0*/  IMAD R13, R13, R10, RZ ;  /* 0x0000000a0d0d7224 */ /* 0x000fc800078e02ff */
[----:B------:R-:W-:Y:S02]  /*0d00*/  IMAD.HI.U32 R4, R9, R13, R8 ;  /* 0x0000000d09047227 */ /* 0x000fe400078e0008 */
[----:B------:R-:W1:Y:S01]  /*0d10*/  LDC.64 R12, c[0x0][0x390] ;  /* 0x0000e400ff0c7b82 */ /* 0x000e620000000a00 */
[----:B------:R-:W2:Y:S01]  /*0d20*/  LDG.E.64 R8, desc[UR10][R14.64+0x8] ;  /* 0x0000080a0e087981 */ /* 0x000ea2000c1e1b00 */
[----:B----4-:R-:W-:Y:S02]  /*0d30*/  IABS R19, R11 ;  /* 0x0000000b00137213 */ /* 0x010fe40000000000 */
[----:B-----5:R-:W-:-:S03]  /*0d40*/  IABS R21, R5 ;  /* 0x0000000500157213 */ /* 0x020fc60000000000 */
[----:B------:R-:W-:-:S04]  /*0d50*/  IMAD.HI.U32 R3, R4, R19, RZ ;  /* 0x0000001304037227 */ /* 0x000fc800078e00ff */
[----:B------:R-:W-:-:S04]  /*0d60*/  IMAD.HI.U32 R4, R4, R21, RZ ;  /* 0x0000001504047227 */ /* 0x000fc800078e00ff */
[----:B------:R-:W-:Y:S01]  /*0d70*/  IMAD.MOV R3, RZ, RZ, -R3 ;  /* 0x000000ffff037224 */ /* 0x000fe200078e0a03 */
[----:B------:R-:W-:-:S03]  /*0d80*/  IADD3 R4, PT, PT, -R4, RZ, RZ ;  /* 0x000000ff04047210 */ /* 0x000fc60007ffe1ff */
[C---:B------:R-:W-:Y:S02]  /*0d90*/  IMAD R19, R10.reuse, R3, R19 ;  /* 0x000000030a137224 */ /* 0x040fe400078e0213 */
[----:B------:R-:W-:-:S03]  /*0da0*/  IMAD R21, R10, R4, R21 ;  /* 0x000000040a157224 */ /* 0x000fc600078e0215 */
[C---:B------:R-:W-:Y:S02]  /*0db0*/  ISETP.GT.U32.AND P0, PT, R10.reuse, R19, PT ;  /* 0x000000130a00720c */ /* 0x040fe40003f04070 */
[----:B------:R-:W-:Y:S01]  /*0dc0*/  ISETP.GT.U32.AND P1, PT, R10, R21, PT ;  /* 0x000000150a00720c */ /* 0x000fe20003f24070 */
[C---:B-1----:R-:W-:Y:S01]  /*0dd0*/  IMAD.WIDE R2, R5.reuse, 0x8, R12 ;  /* 0x0000000805027825 */ /* 0x042fe200078e020c */
[----:B------:R-:W-:Y:S02]  /*0de0*/  ISETP.GE.AND P3, PT, R5, RZ, PT ;  /* 0x000000ff0500720c */ /* 0x000fe40003f66270 */
[----:B------:R1:W3:Y:S07]  /*0df0*/  LDG.E.64 R4, desc[UR10][R14.64] ;  /* 0x0000000a0e047981 */ /* 0x0002ee000c1e1b00 */
[----:B------:R-:W-:Y:S01]  /*0e00*/  @!P0 IMAD.IADD R19, R19, 0x1, -R10 ;  /* 0x0000000113138824 */ /* 0x000fe200078e0a0a */
[----:B------:R-:W4:Y:S01]  /*0e10*/  LDG.E.64 R6, desc[UR10][R2.64] ;  /* 0x0000000a02067981 */ /* 0x000f22000c1e1b00 */
[----:B------:R-:W-:-:S03]  /*0e20*/  @!P1 IADD3 R21, PT, PT, R21, -R10, RZ ;  /* 0x8000000a15159210 */ /* 0x000fc60007ffe0ff */
[C---:B------:R-:W-:Y:S02]  /*0e30*/  ISETP.GT.U32.AND P0, PT, R10.reuse, R19, PT ;  /* 0x000000130a00720c */ /* 0x040fe40003f04070 */
[----:B------:R-:W-:Y:S02]  /*0e40*/  ISETP.GT.U32.AND P2, PT, R10, R21, PT ;  /* 0x000000150a00720c */ /* 0x000fe40003f44070 */
[C---:B------:R-:W-:Y:S01]  /*0e50*/  ISETP.GE.AND P1, PT, R11.reuse, RZ, PT ;  /* 0x000000ff0b00720c */ /* 0x040fe20003f26270 */
[----:B------:R-:W-:-:S08]  /*0e60*/  IMAD.WIDE R12, R11, 0x8, R12 ;  /* 0x000000080b0c7825 */ /* 0x000fd000078e020c */
[----:B------:R-:W-:Y:S02]  /*0e70*/  @!P0 IMAD.IADD R19, R19, 0x1, -R10 ;  /* 0x0000000113138824 */ /* 0x000fe400078e0a0a */
[----:B------:R-:W-:Y:S02]  /*0e80*/  @!P2 IADD3 R21, PT, PT, R21, -R10, RZ ;  /* 0x8000000a1515a210 */ /* 0x000fe40007ffe0ff */
[----:B------:R-:W5:Y:S01]  /*0e90*/  LDG.E.64 R10, desc[UR10][R12.64] ;  /* 0x0000000a0c0a7981 */ /* 0x000f62000c1e1b00 */
[----:B------:R-:W-:Y:S01]  /*0ea0*/  ISETP.NE.AND P0, PT, R0, RZ, PT ;  /* 0x000000ff0000720c */ /* 0x000fe20003f05270 */
[----:B------:R-:W-:Y:S01]  /*0eb0*/  @!P1 IMAD.MOV R19, RZ, RZ, -R19 ;  /* 0x000000ffff139224 */ /* 0x000fe200078e0a13 */
[----:B------:R-:W-:Y:S02]  /*0ec0*/  LOP3.LUT R0, RZ, R0, RZ, 0x33, !PT ;  /* 0x00000000ff007212 */ /* 0x000fe400078e33ff */
[----:B------:R-:W-:Y:S02]  /*0ed0*/  @!P3 IADD3 R21, PT, PT, -R21, RZ, RZ ;  /* 0x000000ff1515b210 */ /* 0x000fe40007ffe1ff */
[----:B-1----:R-:W-:-:S02]  /*0ee0*/  SEL R15, R0, R19, !P0 ;  /* 0x00000013000f7207 */ /* 0x002fc40004000000 */
[----:B------:R-:W-:-:S03]  /*0ef0*/  SEL R21, R0, R21, !P0 ;  /* 0x0000001500157207 */ /* 0x000fc60004000000 */
[----:B0-----:R-:W-:-:S04]  /*0f00*/  IMAD.WIDE R14, R15, 0x8, R16 ;  /* 0x000000080f0e7825 */ /* 0x001fc800078e0210 */
[----:B------:R-:W-:Y:S02]  /*0f10*/  IMAD.WIDE R16, R21, 0x8, R16 ;  /* 0x0000000815107825 */ /* 0x000fe400078e0210 */
[----:B------:R-:W5:Y:S04]  /*0f20*/  LDG.E.64 R20, desc[UR10][R14.64] ;  /* 0x0000000a0e147981 */ /* 0x000f68000c1e1b00 */
[----:B------:R-:W5:Y:S01]  /*0f30*/  LDG.E.64 R18, desc[UR10][R16.64] ;  /* 0x0000000a10127981 */ /* 0x000f62000c1e1b00 */
[----:B--2---:R-:W-:Y:S02]  /*0f40*/  DADD R24, -R8, 1 ;  /* 0x3ff0000008187429 */ /* 0x004fe40000000100 */
[----:B---3--:R-:W-:Y:S02]  /*0f50*/  DADD R22, -R4, 1 ;  /* 0x3ff0000004167429 */ /* 0x008fe40000000100 */
[----:B----4-:R-:W-:-:S04]  /*0f60*/  DMUL R8, R8, R6 ;  /* 0x0000000608087228 */ /* 0x010fc80000000000 */
[----:B------:R-:W-:-:S04]  /*0f70*/  DMUL R24, R6, R24 ;  /* 0x0000001806187228 */ /* 0x000fc80000000000 */
[----:B-----5:R-:W-:-:S04]  /*0f80*/  DFMA R8, R10, R22, R8 ;  /* 0x000000160a08722b */ /* 0x020fc80000000008 */
[----:B------:R-:W-:-:S04]  /*0f90*/  DFMA R24, R4, R10, R24 ;  /* 0x0000000a0418722b */ /* 0x000fc80000000018 */
[----:B------:R-:W-:-:S04]  /*0fa0*/  DADD R10, -R10, R8 ;  /* 0x000000000a0a7229 */ /* 0x000fc80000000108 */
[----:B------:R-:W-:-:S04]  /*0fb0*/  DADD R6, -R6, R24 ;  /* 0x0000000006067229 */ /* 0x000fc80000000118 */
[----:B------:R-:W-:-:S04]  /*0fc0*/  DADD R10, R20, R10 ;  /* 0x00000000140a7229 */ /* 0x000fc8000000000a */
[----:B------:R-:W-:-:S03]  /*0fd0*/  DADD R6, R18, R6 ;  /* 0x0000000012067229 */ /* 0x000fc60000000006 */
[----:B------:R-:W-:Y:S04]  /*0fe0*/  STG.E.64 desc[UR10][R14.64], R10 ;  /* 0x0000000a0e007986 */ /* 0x000fe8000c101b0a */
[----:B------:R-:W-:Y:S04]  /*0ff0*/  STG.E.64 desc[UR10][R16.64], R6 ;  /* 0x0000000610007986 */ /* 0x000fe8000c101b0a */
[----:B------:R-:W-:Y:S04]  /*1000*/  STG.E.64 desc[UR10][R12.64], R8 ;  /* 0x000000080c007986 */ /* 0x000fe8000c101b0a */
[----:B------:R-:W-:Y:S01]  /*1010*/  STG.E.64 desc[UR10][R2.64], R24 ;  /* 0x0000001802007986 */ /* 0x000fe2000c101b0a */
[----:B------:R-:W-:Y:S05]  /*1020*/  EXIT ;  /* 0x000000000000794d */ /* 0x000fea0003800000 */
.L_x_97:
        /* <DEDUP_REMOVED lines=13> */
.L_x_190:


//--------------------- .text._Z31dvc_ScaLBL_D3Q7_Membrane_UnpackiPiPdiS0_iS0_ --------------------------
	.section	.text._Z31dvc_ScaLBL_D3Q7_Membrane_UnpackiPiPdiS0_iS0_,"ax",@progbits
	.align	128
        .global         _Z31dvc_ScaLBL_D3Q7_Membrane_UnpackiPiPdiS0_iS0_
        .type           _Z31dvc_ScaLBL_D3Q7_Membrane_UnpackiPiPdiS0_iS0_,@function
        .size           _Z31dvc_ScaLBL_D3Q7_Membrane_UnpackiPiPdiS0_iS0_,(.L_x_191 - _Z31dvc_ScaLBL_D3Q7_Membrane_UnpackiPiPdiS0_iS0_)
        .other          _Z31dvc_ScaLBL_D3Q7_Membrane_UnpackiPiPdiS0_iS0_,@"STO_CUDA_ENTRY STV_DEFAULT"
_Z31dvc_ScaLBL_D3Q7_Membrane_UnpackiPiPdiS0_iS0_:
.text._Z31dvc_ScaLBL_D3Q7_Membrane_UnpackiPiPdiS0_iS0_:
[----:B------:R-:W-:Y:S08]  /*0000*/  LDC R1, c[0x0][0x37c] ;  /* 0x0000df00ff017b82 */ /* 0x000ff00000000800 */
[----:B------:R-:W0:Y:S02]  /*0010*/  LDC R3, c[0x0][0x398] ;  /* 0x0000e600ff037b82 */ /* 0x000e240000000800 */
[----:B0-----:R-:W-:-:S13]  /*0020*/  ISETP.GE.AND P0, PT, R3, -0x7ffff, PT ;  /* 0xfff800010300780c */ /* 0x001fda0003f06270 */
[----:B------:R-:W-:Y:S05]  /*0030*/  @!P0 EXIT ;  /* 0x000000000000894d */ /* 0x000fea0003800000 */
[----:B------:R-:W0:Y:S01]  /*0040*/  S2R R6, SR_CTAID.X ;  /* 0x0000000000067919 */ /* 0x000e220000002500 */
[----:B------:R-:W-:Y:S01]  /*0050*/  SHF.R.S32.HI R0, RZ, 0x1f, R3 ;  /* 0x0000001fff007819 */ /* 0x000fe20000011403 */
[----:B------:R-:W1:Y:S01]  /*0060*/  LDC R8, c[0x0][0x360] ;  /* 0x0000d800ff087b82 */ /* 0x000e620000000800 */
[----:B------:R-:W2:Y:S02]  /*0070*/  LDCU.64 UR4, c[0x0][0x358] ;  /* 0x00006b00ff0477ac */ /* 0x000ea40008000a00 */
[----:B------:R-:W-:-:S04]  /*0080*/  LEA.HI R0, R0, R3, RZ, 0x13 ;  /* 0x0000000300007211 */ /* 0x000fc800078f98ff */
[----:B------:R-:W-:Y:S01]  /*0090*/  SHF.R.S32.HI R3, RZ, 0x13, R0 ;  /* 0x00000013ff037819 */ /* 0x000fe20000011400 */
[----:B------:R-:W-:-:S03]  /*00a0*/  HFMA2 R0, -RZ, RZ, 0, 0 ;  /* 0x00000000ff007431 */ /* 0x000fc600000001ff */
[C---:B------:R-:W-:Y:S02]  /*00b0*/  ISETP.GE.U32.AND P0, PT, R3.reuse, 0x3, PT ;  /* 0x000000030300780c */ /* 0x040fe40003f06070 */
[----:B------:R-:W-:-:S04]  /*00c0*/  IADD3 R4, PT, PT, R3, 0x1, RZ ;  /* 0x0000000103047810 */ /* 0x000fc80007ffe0ff */
[----:B------:R-:W-:Y:S01]  /*00d0*/  LOP3.LUT R2, R4, 0x3, RZ, 0xc0, !PT ;  /* 0x0000000304027812 */ /* 0x000fe200078ec0ff */
[----:B0-----:R-:W-:-:S06]  /*00e0*/  IMAD R3, R3, R6, R6 ;  /* 0x0000000603037224 */ /* 0x001fcc00078e0206 */
[----:B--2---:R-:W-:Y:S05]  /*00f0*/  @!P0 BRA `(.L_x_98) ;  /* 0x0000000800148947 */ /* 0x004fea0003800000 */
[----:B------:R-:W0:Y:S01]  /*0100*/  S2R R20, SR_TID.X ;  /* 0x0000000000147919 */ /* 0x000e220000002100 */
[C---:B------:R-:W-:Y:S01]  /*0110*/  IADD3 R5, PT, PT, R3.reuse, 0x3, RZ ;  /* 0x0000000303057810 */ /* 0x040fe20007ffe0ff */
[----:B------:R-:W-:Y:S01]  /*0120*/  VIADD R0, R3, 0x2 ;  /* 0x0000000203007836 */ /* 0x000fe20000000000 */
[----:B------:R-:W2:Y:S01]  /*0130*/  LDCU UR6, c[0x0][0x3a8] ;  /* 0x00007500ff0677ac */ /* 0x000ea20008000800 */
[-C--:B-1----:R-:W-:Y:S02]  /*0140*/  IMAD R11, R6, R8.reuse, RZ ;  /* 0x00000008060b7224 */ /* 0x082fe400078e02ff */
[-C--:B------:R-:W-:Y:S01]  /*0150*/  IMAD R7, R0, R8.reuse, RZ ;  /* 0x0000000800077224 */ /* 0x080fe200078e02ff */
[----:B------:R-:W-:Y:S01]  /*0160*/  LOP3.LUT R0, R4, 0xfffffffc, RZ, 0xc0, !PT ;  /* 0xfffffffc04007812 */ /* 0x000fe200078ec0ff */
[-C--:B------:R-:W-:Y:S01]  /*0170*/  IMAD R9, R5, R8.reuse, RZ ;  /* 0x0000000805097224 */ /* 0x080fe200078e02ff */
[----:B------:R-:W1:Y:S01]  /*0180*/  LDCU UR7, c[0x0][0x398] ;  /* 0x00007300ff0777ac */ /* 0x000e620008000800 */
[----:B------:R-:W-:Y:S01]  /*0190*/  IMAD R5, R3, R8, R8 ;  /* 0x0000000803057224 */ /* 0x000fe200078e0208 */
[----:B------:R-:W-:Y:S01]  /*01a0*/  IADD3 R22, PT, PT, -R0, RZ, RZ ;  /* 0x000000ff00167210 */ /* 0x000fe20007ffe1ff */
[----:B------:R-:W-:Y:S01]  /*01b0*/  IMAD R11, R4, R11, RZ ;  /* 0x0000000b040b7224 */ /* 0x000fe200078e02ff */
[----:B0-----:R-:W-:Y:S01]  /*01c0*/  SHF.L.U32 R10, R20, 0x1, RZ ;  /* 0x00000001140a7819 */ /* 0x001fe200000006ff */
[----:B------:R-:W-:Y:S01]  /*01d0*/  IMAD.IADD R4, R5, 0x1, R20 ;  /* 0x0000000105047824 */ /* 0x000fe200078e0214 */
[----:B------:R-:W-:-:S02]  /*01e0*/  IADD3 R6, PT, PT, R7, R20, RZ ;  /* 0x0000001407067210 */ /* 0x000fc40007ffe0ff */
[----:B------:R-:W-:Y:S01]  /*01f0*/  IADD3 R8, PT, PT, R9, R20, RZ ;  /* 0x0000001409087210 */ /* 0x000fe20007ffe0ff */
[----:B------:R-:W-:Y:S01]  /*0200*/  IMAD R7, R7, 0x2, R10 ;  /* 0x0000000207077824 */ /* 0x000fe200078e020a */
[-C--:B------:R-:W-:Y:S01]  /*0210*/  LEA R5, R5, R10.reuse, 0x1 ;  /* 0x0000000a05057211 */ /* 0x080fe200078e08ff */
[----:B------:R-:W-:Y:S01]  /*0220*/  IMAD.IADD R20, R11, 0x1, R20 ;  /* 0x000000010b147824 */ /* 0x000fe200078e0214 */
[-C--:B------:R-:W-:Y:S02]  /*0230*/  LEA R9, R9, R10.reuse, 0x1 ;  /* 0x0000000a09097211 */ /* 0x080fe400078e08ff */
[----:B-12---:R-:W-:-:S07]  /*0240*/  LEA R21, R11, R10, 0x1 ;  /* 0x0000000a0b157211 */ /* 0x006fce00078e08ff */
.L_x_107:
[----:B------:R-:W-:Y:S01]  /*0250*/  ISETP.GE.AND P3, PT, R20, UR7, PT ;  /* 0x0000000714007c0c */ /* 0x000fe2000bf66270 */
[----:B------:R-:W-:Y:S01]  /*0260*/  BSSY.RECONVERGENT B0, `(.L_x_99) ;  /* 0x000001a000007945 */ /* 0x000fe20003800200 */
[----:B------:R-:W-:Y:S02]  /*0270*/  ISETP.GE.AND P0, PT, R4, UR7, PT ;  /* 0x0000000704007c0c */ /* 0x000fe4000bf06270 */
[----:B------:R-:W-:Y:S02]  /*0280*/  ISETP.GE.AND P1, PT, R6, UR7, PT ;  /* 0x0000000706007c0c */ /* 0x000fe4000bf26270 */
[----:B------:R-:W-:-:S07]  /*0290*/  ISETP.GE.AND P2, PT, R8, UR7, PT ;  /* 0x0000000708007c0c */ /* 0x000fce000bf46270 */
[----:B------:R-:W-:Y:S06]  /*02a0*/  @P3 BRA `(.L_x_100) ;  /* 0x0000000000543947 */ /* 0x000fec0003800000 */
[----:B------:R-:W0:Y:S02]  /*02b0*/  LDC.64 R10, c[0x0][0x388] ;  /* 0x0000e200ff0a7b82 */ /* 0x000e240000000a00 */
[----:B0-----:R-:W-:-:S06]  /*02c0*/  IMAD.WIDE R10, R20, 0x4, R10 ;  /* 0x00000004140a7825 */ /* 0x001fcc00078e020a */
[----:B------:R-:W2:Y:S02]  /*02d0*/  LDG.E R10, desc[UR4][R10.64] ;  /* 0x000000040a0a7981 */ /* 0x000ea4000c1e1900 */
[----:B--2---:R-:W-:-:S13]  /*02e0*/  ISETP.GE.AND P3, PT, R10, RZ, PT ;  /* 0x000000ff0a00720c */ /* 0x004fda0003f66270 */
[----:B------:R-:W-:Y:S05]  /*02f0*/  @!P3 BRA `(.L_x_100) ;  /* 0x000000000040b947 */ /* 0x000fea0003800000 */
[----:B------:R-:W0:Y:S08]  /*0300*/  LDC.64 R24, c[0x0][0x3b0] ;  /* 0x0000ec00ff187b82 */ /* 0x000e300000000a00 */
[----:B------:R-:W1:Y:S08]  /*0310*/  LDC.64 R26, c[0x0][0x390] ;  /* 0x0000e400ff1a7b82 */ /* 0x000e700000000a00 */
[----:B------:R-:W2:Y:S08]  /*0320*/  LDC R13, c[0x0][0x380] ;  /* 0x0000e000ff0d7b82 */ /* 0x000eb00000000800 */
[----:B------:R-:W3:Y:S01]  /*0330*/  LDC.64 R14, c[0x0][0x3a0] ;  /* 0x0000e800ff0e7b82 */ /* 0x000ee20000000a00 */
[----:B0-----:R-:W-:-:S05]  /*0340*/  IMAD.WIDE R24, R21, 0x8, R24 ;  /* 0x0000000815187825 */ /* 0x001fca00078e0218 */
[----:B------:R-:W4:Y:S01]  /*0350*/  LDG.E.64 R16, desc[UR4][R24.64+0x8] ;  /* 0x0000080418107981 */ /* 0x000f22000c1e1b00 */
[----:B-1----:R-:W-:-:S03]  /*0360*/  IMAD.WIDE R26, R20, 0x8, R26 ;  /* 0x00000008141a7825 */ /* 0x002fc600078e021a */
[----:B------:R-:W5:Y:S01]  /*0370*/  LDG.E.64 R18, desc[UR4][R24.64] ;  /* 0x0000000418127981 */ /* 0x000f62000c1e1b00 */
[----:B--2---:R-:W-:-:S03]  /*0380*/  IMAD R13, R13, UR6, R10 ;  /* 0x000000060d0d7c24 */ /* 0x004fc6000f8e020a */
[----:B------:R-:W4:Y:S01]  /*0390*/  LDG.E.64 R10, desc[UR4][R26.64] ;  /* 0x000000041a0a7981 */ /* 0x000f22000c1e1b00 */
[----:B---3--:R-:W-:-:S05]  /*03a0*/  IMAD.WIDE R14, R13, 0x8, R14 ;  /* 0x000000080d0e7825 */ /* 0x008fca00078e020e */
[----:B------:R-:W2:Y:S01]  /*03b0*/  LDG.E.64 R12, desc[UR4][R14.64] ;  /* 0x000000040e0c7981 */ /* 0x000ea2000c1e1b00 */
[----:B-----5:R-:W-:Y:S02]  /*03c0*/  DADD R18, -R18, 1 ;  /* 0x3ff0000012127429 */ /* 0x020fe40000000100 */
[----:B----4-:R-:W-:-:S08]  /*03d0*/  DMUL R10, R16, R10 ;  /* 0x0000000a100a7228 */ /* 0x010fd00000000000 */
[----:B--2---:R-:W-:-:S07]  /*03e0*/  DFMA R10, R12, R18, R10 ;  /* 0x000000120c0a722b */ /* 0x004fce000000000a */
[----:B------:R0:W-:Y:S04]  /*03f0*/  STG.E.64 desc[UR4][R14.64], R10 ;  /* 0x0000000a0e007986 */ /* 0x0001e8000c101b04 */
.L_x_100:
[----:B------:R-:W-:Y:S05]  /*0400*/  BSYNC.RECONVERGENT B0 ;  /* 0x0000000000007941 */ /* 0x000fea0003800200 */
.L_x_99:
[----:B------:R-:W-:Y:S04]  /*0410*/  BSSY.RECONVERGENT B0, `(.L_x_101) ;  /* 0x0000017000007945 */ /* 0x000fe80003800200 */
[----:B------:R-:W-:Y:S05]  /*0420*/  @P0 BRA `(.L_x_102) ;  /* 0x0000000000540947 */ /* 0x000fea0003800000 */
[----:B0-----:R-:W0:Y:S02]  /*0430*/  LDC.64 R10, c[0x0][0x388] ;  /* 0x0000e200ff0a7b82 */ /* 0x001e240000000a00 */
        /* <DEDUP_REMOVED lines=20> */
.L_x_102:
[----:B------:R-:W-:Y:S05]  /*0580*/  BSYNC.RECONVERGENT B0 ;  /* 0x0000000000007941 */ /* 0x000fea0003800200 */
.L_x_101:
[----:B------:R-:W-:Y:S04]  /*0590*/  BSSY.RECONVERGENT B0, `(.L_x_103) ;  /* 0x0000017000007945 */ /* 0x000fe80003800200 */
[----:B------:R-:W-:Y:S05]  /*05a0*/  @P1 BRA `(.L_x_104) ;  /* 0x0000000000541947 */ /* 0x000fea0003800000 */
[----:B01----:R-:W0:Y:S02]  /*05b0*/  LDC.64 R10, c[0x0][0x388] ;  /* 0x0000e200ff0a7b82 */ /* 0x003e240000000a00 */
        /* <DEDUP_REMOVED lines=20> */
.L_x_104:
[----:B------:R-:W-:Y:S05]  /*0700*/  BSYNC.RECONVERGENT B0 ;  /* 0x0000000000007941 */ /* 0x000fea0003800200 */
.L_x_103:
[----:B------:R-:W-:Y:S04]  /*0710*/  BSSY.RECONVERGENT B0, `(.L_x_105) ;  /* 0x0000017000007945 */ /* 0x000fe80003800200 */
[----:B------:R-:W-:Y:S05]  /*0720*/  @P2 BRA `(.L_x_106) ;  /* 0x0000000000542947 */ /* 0x000fea0003800000 */
[----:B012---:R-:W0:Y:S02]  /*0730*/  LDC.64 R10, c[0x0][0x388] ;  /* 0x0000e200ff0a7b82 */ /* 0x007e240000000a00 */
        /* <DEDUP_REMOVED lines=8> */
[----:B0-----:R-:W-:-:S06]  /*07c0*/  IMAD.WIDE R12, R8, 0x8, R12 ;  /* 0x00000008080c7825 */ /* 0x001fcc00078e020c */
[----:B------:R-:W4:Y:S01]  /*07d0*/  LDG.E.64 R12, desc[UR4][R12.64] ;  /* 0x000000040c0c7981 */ /* 0x000f22000c1e1b00 */
[----:B-1----:R-:W-:-:S05]  /*07e0*/  IMAD.WIDE R24, R9, 0x8, R24 ;  /* 0x0000000809187825 */ /* 0x002fca00078e0218 */
        /* <DEDUP_REMOVED lines=9> */
.L_x_106:
[----:B------:R-:W-:Y:S05]  /*0880*/  BSYNC.RECONVERGENT B0 ;  /* 0x0000000000007941 */ /* 0x000fea0003800200 */
.L_x_105:
[----:B0123--:R-:W0:Y:S01]  /*0890*/  LDC R10, c[0x0][0x360] ;  /* 0x0000d800ff0a7b82 */ /* 0x00fe220000000800 */
[----:B------:R-:W-:-:S05]  /*08a0*/  VIADD R22, R22, 0x4 ;  /* 0x0000000416167836 */ /* 0x000fca0000000000 */
[----:B------:R-:W-:Y:S02]  /*08b0*/  ISETP.NE.AND P0, PT, R22, RZ, PT ;  /* 0x000000ff1600720c */ /* 0x000fe40003f05270 */
[C---:B0-----:R-:W-:Y:S01]  /*08c0*/  LEA R4, R10.reuse, R4, 0x2 ;  /* 0x000000040a047211 */ /* 0x041fe200078e10ff */
[C---:B------:R-:W-:Y:S01]  /*08d0*/  IMAD R6, R10.reuse, 0x4, R6 ;  /* 0x000000040a067824 */ /* 0x040fe200078e0206 */
[C---:B------:R-:W-:Y:S01]  /*08e0*/  LEA R5, R10.reuse, R5, 0x3 ;  /* 0x000000050a057211 */ /* 0x040fe200078e18ff */
[C---:B------:R-:W-:Y:S01]  /*08f0*/  IMAD R20, R10.reuse, 0x4, R20 ;  /* 0x000000040a147824 */ /* 0x040fe200078e0214 */
[C---:B------:R-:W-:Y:S02]  /*0900*/  LEA R7, R10.reuse, R7, 0x3 ;  /* 0x000000070a077211 */ /* 0x040fe400078e18ff */
[C---:B------:R-:W-:Y:S02]  /*0910*/  LEA R8, R10.reuse, R8, 0x2 ;  /* 0x000000080a087211 */ /* 0x040fe400078e10ff */
[----:B------:R-:W-:-:S02]  /*0920*/  LEA R9, R10, R9, 0x3 ;  /* 0x000000090a097211 */ /* 0x000fc400078e18ff */
[----:B------:R-:W-:Y:S01]  /*0930*/  LEA R21, R10, R21, 0x3 ;  /* 0x000000150a157211 */ /* 0x000fe200078e18ff */
[----:B------:R-:W-:Y:S06]  /*0940*/  @P0 BRA `(.L_x_107) ;  /* 0xfffffff800400947 */ /* 0x000fec000383ffff */
.L_x_98:
[----:B------:R-:W-:-:S13]  /*0950*/  ISETP.NE.AND P0, PT, R2, RZ, PT ;  /* 0x000000ff0200720c */ /* 0x000fda0003f05270 */
[----:B------:R-:W-:Y:S05]  /*0960*/  @!P0 EXIT ;  /* 0x000000000000894d */ /* 0x000fea0003800000 */
[----:B------:R-:W0:Y:S01]  /*0970*/  S2R R17, SR_TID.X ;  /* 0x0000000000117919 */ /* 0x000e220000002100 */
[----:B------:R-:W0:Y:S01]  /*0980*/  LDC R14, c[0x0][0x360] ;  /* 0x0000d800ff0e7b82 */ /* 0x000e220000000800 */
[----:B------:R-:W-:Y:S01]  /*0990*/  IADD3 R3, PT, PT, R3, R0, RZ ;  /* 0x0000000003037210 */ /* 0x000fe20007ffe0ff */
[----:B------:R-:W2:Y:S01]  /*09a0*/  LDCU UR7, c[0x0][0x3a8] ;  /* 0x00007500ff0777ac */ /* 0x000ea20008000800 */
[----:B------:R-:W-:Y:S01]  /*09b0*/  IADD3 R0, PT, PT, -R2, RZ, RZ ;  /* 0x000000ff02007210 */ /* 0x000fe20007ffe1ff */
[----:B------:R-:W3:Y:S04]  /*09c0*/  LDCU UR6, c[0x0][0x398] ;  /* 0x00007300ff0677ac */ /* 0x000ee80008000800 */
[----:B------:R-:W4:Y:S08]  /*09d0*/  LDC R15, c[0x0][0x380] ;  /* 0x0000e000ff0f7b82 */ /* 0x000f300000000800 */
[----:B------:R-:W2:Y:S08]  /*09e0*/  LDC.64 R4, c[0x0][0x388] ;  /* 0x0000e200ff047b82 */ /* 0x000eb00000000a00 */
[----:B------:R-:W2:Y:S01]  /*09f0*/  LDC.64 R6, c[0x0][0x3b0] ;  /* 0x0000ec00ff067b82 */ /* 0x000ea20000000a00 */
[----:B0-----:R-:W-:-:S07]  /*0a00*/  IMAD R17, R3, R14, R17 ;  /* 0x0000000e03117224 */ /* 0x001fce00078e0211 */
[----:B-1----:R-:W0:Y:S01]  /*0a10*/  LDC.64 R8, c[0x0][0x3a0] ;  /* 0x0000e800ff087b82 */ /* 0x002e220000000a00 */
[----:B------:R-:W-:-:S07]  /*0a20*/  IMAD.SHL.U32 R19, R17, 0x2, RZ ;  /* 0x0000000211137824 */ /* 0x000fce00078e00ff */
[----:B---34-:R-:W1:Y:S02]  /*0a30*/  LDC.64 R10, c[0x0][0x390] ;  /* 0x0000e400ff0a7b82 */ /* 0x018e640000000a00 */
.L_x_110:
[----:B------:R-:W-:Y:S01]  /*0a40*/  ISETP.GE.AND P0, PT, R17, UR6, PT ;  /* 0x0000000611007c0c */ /* 0x000fe2000bf06270 */
[----:B------:R-:W-:Y:S01]  /*0a50*/  BSSY.RECONVERGENT B0, `(.L_x_108) ;  /* 0x0000014000007945 */ /* 0x000fe20003800200 */
[----:B------:R-:W-:-:S04]  /*0a60*/  IADD3 R0, PT, PT, R0, 0x1, RZ ;  /* 0x0000000100007810 */ /* 0x000fc80007ffe0ff */
[----:B------:R-:W-:-:S07]  /*0a70*/  ISETP.NE.AND P1, PT, R0, RZ, PT ;  /* 0x000000ff0000720c */ /* 0x000fce0003f25270 */
[----:B---3--:R-:W-:Y:S06]  /*0a80*/  @P0 BRA `(.L_x_109) ;  /* 0x0000000000400947 */ /* 0x008fec0003800000 */
[----:B--2---:R-:W-:-:S05]  /*0a90*/  IMAD.WIDE R2, R17, 0x4, R4 ;  /* 0x0000000411027825 */ /* 0x004fca00078e0204 */
[----:B------:R-:W2:Y:S02]  /*0aa0*/  LDG.E R12, desc[UR4][R2.64] ;  /* 0x00000004020c7981 */ /* 0x000ea4000c1e1900 */
[----:B--2---:R-:W-:-:S13]  /*0ab0*/  ISETP.GE.AND P0, PT, R12, RZ, PT ;  /* 0x000000ff0c00720c */ /* 0x004fda0003f06270 */
[----:B------:R-:W-:Y:S05]  /*0ac0*/  @!P0 BRA `(.L_x_109) ;  /* 0x0000000000308947 */ /* 0x000fea0003800000 */
[----:B-1----:R-:W-:-:S04]  /*0ad0*/  IMAD.WIDE R2, R17, 0x8, R10 ;  /* 0x0000000811027825 */ /* 0x002fc800078e020a */
[----:B------:R-:W-:Y:S02]  /*0ae0*/  IMAD.WIDE R26, R19, 0x8, R6 ;  /* 0x00000008131a7825 */ /* 0x000fe400078e0206 */
[----:B------:R-:W2:Y:S02]  /*0af0*/  LDG.E.64 R2, desc[UR4][R2.64] ;  /* 0x0000000402027981 */ /* 0x000ea4000c1e1b00 */
[----:B------:R-:W-:Y:S02]  /*0b00*/  IMAD R21, R15, UR7, R12 ;  /* 0x000000070f157c24 */ /* 0x000fe4000f8e020c */
[----:B------:R-:W2:Y:S04]  /*0b10*/  LDG.E.64 R12, desc[UR4][R26.64+0x8] ;  /* 0x000008041a0c7981 */ /* 0x000ea8000c1e1b00 */
[----:B------:R-:W3:Y:S01]  /*0b20*/  LDG.E.64 R24, desc[UR4][R26.64] ;  /* 0x000000041a187981 */ /* 0x000ee2000c1e1b00 */
[----:B0-----:R-:W-:-:S05]  /*0b30*/  IMAD.WIDE R20, R21, 0x8, R8 ;  /* 0x0000000815147825 */ /* 0x001fca00078e0208 */
[----:B------:R-:W4:Y:S01]  /*0b40*/  LDG.E.64 R22, desc[UR4][R20.64] ;  /* 0x0000000414167981 */ /* 0x000f22000c1e1b00 */
[----:B--2---:R-:W-:Y:S02]  /*0b50*/  DMUL R12, R12, R2 ;  /* 0x000000020c0c7228 */ /* 0x004fe40000000000 */
[----:B---3--:R-:W-:-:S08]  /*0b60*/  DADD R24, -R24, 1 ;  /* 0x3ff0000018187429 */ /* 0x008fd00000000100 */
[----:B----4-:R-:W-:-:S07]  /*0b70*/  DFMA R12, R22, R24, R12 ;  /* 0x00000018160c722b */ /* 0x010fce000000000c */
[----:B------:R3:W-:Y:S04]  /*0b80*/  STG.E.64 desc[UR4][R20.64], R12 ;  /* 0x0000000c14007986 */ /* 0x0007e8000c101b04 */
.L_x_109:
[----:B--2---:R-:W-:Y:S05]  /*0b90*/  BSYNC.RECONVERGENT B0 ;  /* 0x0000000000007941 */ /* 0x004fea0003800200 */
.L_x_108:
[C---:B------:R-:W-:Y:S02]  /*0ba0*/  LEA R19, R14.reuse, R19, 0x1 ;  /* 0x000000130e137211 */ /* 0x040fe400078e08ff */
[----:B------:R-:W-:Y:S01]  /*0bb0*/  IADD3 R17, PT, PT, R14, R17, RZ ;  /* 0x000000110e117210 */ /* 0x000fe20007ffe0ff */
[----:B------:R-:W-:Y:S06]  /*0bc0*/  @P1 BRA `(.L_x_110) ;  /* 0xfffffffc009c1947 */ /* 0x000fec000383ffff */
[----:B------:R-:W-:Y:S05]  /*0bd0*/  EXIT ;  /* 0x000000000000794d */ /* 0x000fea0003800000 */
.L_x_111:
        /* <DEDUP_REMOVED lines=10> */
.L_x_191:


//--------------------- .text._Z44dvc_ScaLBL_D3Q7_Membrane_AssignLinkCoef_haloiiiPiPdS0_dddddS_S_S0_iiiiiii --------------------------
	.section	.text._Z44dvc_ScaLBL_D3Q7_Membrane_AssignLinkCoef_haloiiiPiPdS0_dddddS_S_S0_iiiiiii,"ax",@progbits
	.align	128
        .global         _Z44dvc_ScaLBL_D3Q7_Membrane_AssignLinkCoef_haloiiiPiPdS0_dddddS_S_S0_iiiiiii
        .type           _Z44dvc_ScaLBL_D3Q7_Membrane_AssignLinkCoef_haloiiiPiPdS0_dddddS_S_S0_iiiiiii,@function
        .size           _Z44dvc_ScaLBL_D3Q7_Membrane_AssignLinkCoef_haloiiiPiPdS0_dddddS_S_S0_iiiiiii,(.L_x_192 - _Z44dvc_ScaLBL_D3Q7_Membrane_AssignLinkCoef_haloiiiPiPdS0_dddddS_S_S0_iiiiiii)
        .other          _Z44dvc_ScaLBL_D3Q7_Membrane_AssignLinkCoef_haloiiiPiPdS0_dddddS_S_S0_iiiiiii,@"STO_CUDA_ENTRY STV_DEFAULT"
_Z44dvc_ScaLBL_D3Q7_Membrane_AssignLinkCoef_haloiiiPiPdS0_dddddS_S_S0_iiiiiii:
.text._Z44dvc_ScaLBL_D3Q7_Membrane_AssignLinkCoef_haloiiiPiPdS0_dddddS_S_S0_iiiiiii:
[----:B------:R-:W-:Y:S08]  /*0000*/  LDC R1, c[0x0][0x37c] ;  /* 0x0000df00ff017b82 */ /* 0x000ff00000000800 */
[----:B------:R-:W0:Y:S01]  /*0010*/  LDC R0, c[0x0][0x3ec] ;  /* 0x0000fb00ff007b82 */ /* 0x000e220000000800 */
[----:B------:R-:W0:Y:S02]  /*0020*/  LDCU UR4, c[0x0][0x3f0] ;  /* 0x00007e00ff0477ac */ /* 0x000e240008000800 */
[----:B0-----:R-:W-:-:S04]  /*0030*/  IADD3 R0, PT, PT, -R0, UR4, RZ ;  /* 0x0000000400007c10 */ /* 0x001fc8000fffe1ff */
[----:B------:R-:W-:-:S13]  /*0040*/  ISETP.GE.AND P0, PT, R0, -0x7ffff, PT ;  /* 0xfff800010000780c */ /* 0x000fda0003f06270 */
[----:B------:R-:W-:Y:S05]  /*0050*/  @!P0 EXIT ;  /* 0x000000000000894d */ /* 0x000fea0003800000 */
[----:B------:R-:W0:Y:S01]  /*0060*/  S2R R9, SR_CTAID.X ;  /* 0x0000000000097919 */ /* 0x000e220000002500 */
[----:B------:R-:W1:Y:S01]  /*0070*/  LDC.64 R6, c[0x0][0x3f8] ;  /* 0x0000fe00ff067b82 */ /* 0x000e620000000a00 */
[----:B------:R-:W-:Y:S01]  /*0080*/  VIADD R8, R0, 0x7ffff ;  /* 0x0007ffff00087836 */ /* 0x000fe20000000000 */
[----:B------:R-:W-:Y:S01]  /*0090*/  SHF.R.S32.HI R3, RZ, 0x1f, R0 ;  /* 0x0000001fff037819 */ /* 0x000fe20000011400 */
[----:B------:R-:W2:Y:S01]  /*00a0*/  S2R R4, SR_TID.X ;  /* 0x0000000000047919 */ /* 0x000ea20000002100 */
[----:B------:R-:W3:Y:S02]  /*00b0*/  LDCU.64 UR6, c[0x0][0x358] ;  /* 0x00006b00ff0677ac */ /* 0x000ee40008000a00 */
[----:B------:R-:W-:Y:S02]  /*00c0*/  ISETP.GE.U32.AND P0, PT, R8, 0xfffff, PT ;  /* 0x000fffff0800780c */ /* 0x000fe40003f06070 */
[----:B------:R-:W4:Y:S01]  /*00d0*/  LDC R5, c[0x0][0x360] ;  /* 0x0000d800ff057b82 */ /* 0x000f220000000800 */
[----:B------:R-:W-:-:S04]  /*00e0*/  LEA.HI R2, R3, R0, RZ, 0x13 ;  /* 0x0000000003027211 */ /* 0x000fc800078f98ff */
[----:B------:R-:W-:Y:S01]  /*00f0*/  SHF.R.S32.HI R2, RZ, 0x13, R2 ;  /* 0x00000013ff027819 */ /* 0x000fe20000011402 */
[----:B-1----:R-:W-:Y:S02]  /*0100*/  IMAD R3, R7, R6, RZ ;  /* 0x0000000607037224 */ /* 0x002fe400078e02ff */
[----:B------:R-:W-:Y:S02]  /*0110*/  HFMA2 R6, -RZ, RZ, 0, 0 ;  /* 0x00000000ff067431 */ /* 0x000fe400000001ff */
[----:B0-----:R-:W-:Y:S01]  /*0120*/  IMAD R0, R2, R9, R9 ;  /* 0x0000000902007224 */ /* 0x001fe200078e0209 */
[----:B--23--:R-:W-:Y:S06]  /*0130*/  @!P0 BRA `(.L_x_112) ;  /* 0x0000000c00088947 */ /* 0x00cfec0003800000 */
[----:B------:R-:W0:Y:S01]  /*0140*/  LDC.64 R22, c[0x0][0x3a0] ;  /* 0x0000e800ff167b82 */ /* 0x000e220000000a00 */
[-C--:B----4-:R-:W-:Y:S01]  /*0150*/  IMAD R9, R9, R5.reuse, RZ ;  /* 0x0000000509097224 */ /* 0x090fe200078e02ff */
[----:B------:R-:W-:Y:S01]  /*0160*/  SHF.L.U32 R12, R4, 0x1, RZ ;  /* 0x00000001040c7819 */ /* 0x000fe200000006ff */
[----:B------:R-:W-:Y:S01]  /*0170*/  VIADD R6, R2, 0x1 ;  /* 0x0000000102067836 */ /* 0x000fe20000000000 */
[----:B------:R-:W1:Y:S01]  /*0180*/  LDCU UR4, c[0x0][0x3f0] ;  /* 0x00007e00ff0477ac */ /* 0x000e620008000800 */
[----:B------:R-:W-:Y:S02]  /*0190*/  IMAD R7, R0, R5, R5 ;  /* 0x0000000500077224 */ /* 0x000fe400078e0205 */
[C---:B------:R-:W-:Y:S01]  /*01a0*/  IMAD R9, R6.reuse, R9, RZ ;  /* 0x0000000906097224 */ /* 0x040fe200078e02ff */
[----:B------:R-:W2:Y:S01]  /*01b0*/  LDC.64 R16, c[0x0][0x3e0] ;  /* 0x0000f800ff107b82 */ /* 0x000ea20000000a00 */
[----:B------:R-:W-:Y:S01]  /*01c0*/  LOP3.LUT R6, R6, 0xfffffffe, RZ, 0xc0, !PT ;  /* 0xfffffffe06067812 */ /* 0x000fe200078ec0ff */
[C---:B------:R-:W-:Y:S01]  /*01d0*/  IMAD.IADD R8, R7.reuse, 0x1, R4 ;  /* 0x0000000107087824 */ /* 0x040fe200078e0204 */
[----:B------:R-:W-:Y:S01]  /*01e0*/  LEA R10, R7, R12, 0x1 ;  /* 0x0000000c070a7211 */ /* 0x000fe200078e08ff */
[C---:B------:R-:W-:Y:S01]  /*01f0*/  IMAD R12, R9.reuse, 0x2, R12 ;  /* 0x00000002090c7824 */ /* 0x040fe200078e020c */
[----:B------:R-:W-:Y:S01]  /*0200*/  IADD3 R14, PT, PT, R9, R4, RZ ;  /* 0x00000004090e7210 */ /* 0x000fe20007ffe0ff */
[----:B------:R-:W-:Y:S01]  /*0210*/  IMAD.MOV R7, RZ, RZ, -R6 ;  /* 0x000000ffff077224 */ /* 0x000fe200078e0a06 */
[----:B------:R-:W3:Y:S01]  /*0220*/  LDCU.64 UR8, c[0x0][0x3a8] ;  /* 0x00007500ff0877ac */ /* 0x000ee20008000a00 */
[----:B------:R-:W4:Y:S01]  /*0230*/  LDC.64 R26, c[0x0][0x3d0] ;  /* 0x0000f400ff1a7b82 */ /* 0x000f220000000a00 */
[----:B------:R-:W0:Y:S01]  /*0240*/  LDCU UR5, c[0x0][0x388] ;  /* 0x00007100ff0577ac */ /* 0x000e220008000800 */
[----:B------:R-:W0:Y:S06]  /*0250*/  LDCU.64 UR10, c[0x0][0x3f8] ;  /* 0x00007f00ff0a77ac */ /* 0x000e2c0008000a00 */
[----:B-1----:R-:W0:Y:S02]  /*0260*/  LDC.64 R24, c[0x0][0x3d8] ;  /* 0x0000f600ff187b82 */ /* 0x002e240000000a00 */
.L_x_123:
[----:B------:R-:W-:Y:S01]  /*0270*/  ISETP.GE.AND P0, PT, R14, UR4, PT ;  /* 0x000000040e007c0c */ /* 0x000fe2000bf06270 */
[----:B------:R-:W-:-:S12]  /*0280*/  BSSY.RECONVERGENT B0, `(.L_x_113) ;  /* 0x0000052000007945 */ /* 0x000fd80003800200 */
[----:B01----:R-:W-:Y:S05]  /*0290*/  @P0 BRA `(.L_x_114) ;  /* 0x0000000400400947 */ /* 0x003fea0003800000 */
[----:B----4-:R-:W-:-:S04]  /*02a0*/  IMAD.WIDE R20, R14, 0x4, R26 ;  /* 0x000000040e147825 */ /* 0x010fc800078e021a */
[----:B0-----:R-:W-:Y:S01]  /*02b0*/  IMAD.WIDE R18, R14, 0x4, R24 ;  /* 0x000000040e127825 */ /* 0x001fe200078e0218 */
[----:B------:R0:W4:Y:S05]  /*02c0*/  LDG.E R9, desc[UR6][R20.64] ;  /* 0x0000000614097981 */ /* 0x00012a000c1e1900 */
[----:B------:R-:W5:Y:S01]  /*02d0*/  LDG.E R18, desc[UR6][R18.64] ;  /* 0x0000000612127981 */ /* 0x000f62000c1e1900 */
[----:B------:R-:W-:Y:S01]  /*02e0*/  BSSY.RECONVERGENT B1, `(.L_x_115) ;  /* 0x0000048000017945 */ /* 0x000fe20003800200 */
[----:B------:R-:W-:Y:S01]  /*02f0*/  MOV R28, 0x0 ;  /* 0x00000000001c7802 */ /* 0x000fe20000000f00 */
[----:B------:R-:W-:Y:S02]  /*0300*/  IMAD.MOV.U32 R29, RZ, RZ, 0x3ff00000 ;  /* 0x3ff00000ff1d7424 */ /* 0x000fe400078e00ff */
[----:B0-----:R-:W-:-:S02]  /*0310*/  HFMA2 R20, -RZ, RZ, 0, 0 ;  /* 0x00000000ff147431 */ /* 0x001fc400000001ff */
[----:B------:R-:W-:Y:S01]  /*0320*/  IMAD.MOV.U32 R21, RZ, RZ, 0x3ff00000 ;  /* 0x3ff00000ff157424 */ /* 0x000fe200078e00ff */
[----:B----4-:R-:W-:-:S04]  /*0330*/  ISETP.GE.AND P0, PT, R9, RZ, PT ;  /* 0x000000ff0900720c */ /* 0x010fc80003f06270 */
[----:B-----5:R-:W-:-:S13]  /*0340*/  ISETP.LT.OR P0, PT, R18, 0x1, !P0 ;  /* 0x000000011200780c */ /* 0x020fda0004701670 */
[----:B------:R-:W-:Y:S05]  /*0350*/  @P0 BRA `(.L_x_116) ;  /* 0x0000000400000947 */ /* 0x000fea0003800000 */
[----:B------:R-:W-:-:S04]  /*0360*/  IABS R11, R3 ;  /* 0x00000003000b7213 */ /* 0x000fc80000000000 */
[----:B------:R-:W0:Y:S08]  /*0370*/  I2F.RP R15, R11 ;  /* 0x0000000b000f7306 */ /* 0x000e300000209400 */
[----:B0-----:R-:W0:Y:S02]  /*0380*/  MUFU.RCP R15, R15 ;  /* 0x0000000f000f7308 */ /* 0x001e240000001000 */
[----:B0-----:R-:W-:-:S06]  /*0390*/  IADD3 R20, PT, PT, R15, 0xffffffe, RZ ;  /* 0x0ffffffe0f147810 */ /* 0x001fcc0007ffe0ff */
[----:B------:R-:W0:Y:S02]  /*03a0*/  F2I.FTZ.U32.TRUNC.NTZ R19, R20 ;  /* 0x0000001400137305 */ /* 0x000e24000021f000 */
[----:B0-----:R-:W-:-:S04]  /*03b0*/  IMAD.MOV R18, RZ, RZ, -R19 ;  /* 0x000000ffff127224 */ /* 0x001fc800078e0a13 */
[----:B------:R-:W-:Y:S01]  /*03c0*/  IMAD R13, R18, R11, RZ ;  /* 0x0000000b120d7224 */ /* 0x000fe200078e02ff */
[----:B------:R-:W-:-:S05]  /*03d0*/  MOV R18, RZ ;  /* 0x000000ff00127202 */ /* 0x000fca0000000f00 */
[----:B------:R-:W-:Y:S02]  /*03e0*/  IMAD.HI.U32 R13, R19, R13, R18 ;  /* 0x0000000d130d7227 */ /* 0x000fe400078e0012 */
[----:B------:R-:W0:Y:S02]  /*03f0*/  LDC.64 R18, c[0x0][0x390] ;  /* 0x0000e400ff127b82 */ /* 0x000e240000000a00 */
[----:B0-----:R-:W-:-:S05]  /*0400*/  IMAD.WIDE.U32 R18, R9, 0x4, R18 ;  /* 0x0000000409127825 */ /* 0x001fca00078e0012 */
[----:B------:R0:W4:Y:S01]  /*0410*/  LDG.E R29, desc[UR6][R18.64] ;  /* 0x00000006121d7981 */ /* 0x000122000c1e1900 */
[----:B------:R-:W-:-:S05]  /*0420*/  IABS R9, R3 ;  /* 0x0000000300097213 */ /* 0x000fca0000000000 */
[----:B------:R-:W-:Y:S01]  /*0430*/  IMAD.MOV R9, RZ, RZ, -R9 ;  /* 0x000000ffff097224 */ /* 0x000fe200078e0a09 */
[----:B0-----:R-:W0:Y:S01]  /*0440*/  LDC.64 R18, c[0x0][0x380] ;  /* 0x0000e000ff127b82 */ /* 0x001e220000000a00 */
[----:B----4-:R-:W-:-:S05]  /*0450*/  IABS R20, R29 ;  /* 0x0000001d00147213 */ /* 0x010fca0000000000 */
[----:B------:R-:W-:-:S04]  /*0460*/  IMAD.HI.U32 R13, R13, R20, RZ ;  /* 0x000000140d0d7227 */ /* 0x000fc800078e00ff */
[----:B------:R-:W-:Y:S01]  /*0470*/  IMAD R20, R13, R9, R20 ;  /* 0x000000090d147224 */ /* 0x000fe200078e0214 */
[----:B------:R-:W-:-:S04]  /*0480*/  LOP3.LUT R9, R29, R3, RZ, 0x3c, !PT ;  /* 0x000000031d097212 */ /* 0x000fc800078e3cff */
[----:B------:R-:W-:Y:S02]  /*0490*/  ISETP.GT.U32.AND P1, PT, R11, R20, PT ;  /* 0x000000140b00720c */ /* 0x000fe40003f24070 */
[----:B------:R-:W-:-:S11]  /*04a0*/  ISETP.GE.AND P2, PT, R9, RZ, PT ;  /* 0x000000ff0900720c */ /* 0x000fd60003f46270 */
[-C--:B------:R-:W-:Y:S01]  /*04b0*/  @!P1 IADD3 R20, PT, PT, R20, -R11.reuse, RZ ;  /* 0x8000000b14149210 */ /* 0x080fe20007ffe0ff */
[----:B------:R-:W-:Y:S01]  /*04c0*/  @!P1 VIADD R13, R13, 0x1 ;  /* 0x000000010d0d9836 */ /* 0x000fe20000000000 */
[----:B------:R-:W-:Y:S02]  /*04d0*/  ISETP.NE.AND P1, PT, R3, RZ, PT ;  /* 0x000000ff0300720c */ /* 0x000fe40003f25270 */
[----:B------:R-:W-:Y:S02]  /*04e0*/  ISETP.GE.U32.AND P0, PT, R20, R11, PT ;  /* 0x0000000b1400720c */ /* 0x000fe40003f06070 */
[----:B------:R-:W1:Y:S11]  /*04f0*/  LDC.64 R20, c[0x0][0x398] ;  /* 0x0000e600ff147b82 */ /* 0x000e760000000a00 */
[----:B------:R-:W-:-:S05]  /*0500*/  @P0 IADD3 R13, PT, PT, R13, 0x1, RZ ;  /* 0x000000010d0d0810 */ /* 0x000fca0007ffe0ff */
[----:B------:R-:W-:Y:S01]  /*0510*/  @!P2 IMAD.MOV R13, RZ, RZ, -R13 ;  /* 0x000000ffff0da224 */ /* 0x000fe200078e0a0d */
[----:B------:R-:W-:-:S05]  /*0520*/  @!P1 LOP3.LUT R13, RZ, R3, RZ, 0x33, !PT ;  /* 0x00000003ff0d9212 */ /* 0x000fca00078e33ff */
[----:B0-----:R-:W-:Y:S01]  /*0530*/  IMAD R28, R3, R13, R18 ;  /* 0x0000000d031c7224 */ /* 0x001fe200078e0212 */
[----:B------:R-:W-:-:S03]  /*0540*/  IADD3 R18, PT, PT, R13, -UR5, RZ ;  /* 0x800000050d127c10 */ /* 0x000fc6000fffe0ff */
[----:B------:R-:W-:Y:S02]  /*0550*/  IMAD.IADD R9, R29, 0x1, -R28 ;  /* 0x000000011d097824 */ /* 0x000fe400078e0a1c */
[----:B------:R-:W-:-:S04]  /*0560*/  IMAD R18, R18, UR11, -R19 ;  /* 0x0000000b12127c24 */ /* 0x000fc8000f8e0a13 */
[----:B------:R-:W-:Y:S02]  /*0570*/  IMAD R9, R18, UR10, R9 ;  /* 0x0000000a12097c24 */ /* 0x000fe4000f8e0209 */
[----:B-1----:R-:W-:-:S04]  /*0580*/  IMAD.WIDE R18, R29, 0x8, R20 ;  /* 0x000000081d127825 */ /* 0x002fc800078e0214 */
[--C-:B------:R-:W-:Y:S02]  /*0590*/  IMAD.WIDE R28, R29, 0x8, R22.reuse ;  /* 0x000000081d1c7825 */ /* 0x100fe400078e0216 */
[----:B------:R-:W4:Y:S02]  /*05a0*/  LDG.E.64 R18, desc[UR6][R18.64] ;  /* 0x0000000612127981 */ /* 0x000f24000c1e1b00 */
[----:B------:R-:W-:Y:S02]  /*05b0*/  IMAD.WIDE R20, R9, 0x8, R22 ;  /* 0x0000000809147825 */ /* 0x000fe400078e0216 */
[----:B------:R-:W5:Y:S04]  /*05c0*/  LDG.E.64 R28, desc[UR6][R28.64] ;  /* 0x000000061c1c7981 */ /* 0x000f68000c1e1b00 */
[----:B------:R-:W5:Y:S01]  /*05d0*/  LDG.E.64 R20, desc[UR6][R20.64] ;  /* 0x0000000614147981 */ /* 0x000f62000c1e1b00 */
[----:B----4-:R-:W-:-:S02]  /*05e0*/  DSETP.GT.AND P0, PT, R18, RZ, PT ;  /* 0x000000ff1200722a */ /* 0x010fc40003f04000 */
[----:B-----5:R-:W-:-:S12]  /*05f0*/  DADD R28, R28, -R20 ;  /* 0x000000001c1c7229 */ /* 0x020fd80000000814 */
[----:B------:R-:W-:Y:S05]  /*0600*/  @!P0 BRA `(.L_x_117) ;  /* 0x0000000000288947 */ /* 0x000fea0003800000 */
[----:B------:R-:W0:Y:S01]  /*0610*/  LDC.64 R18, c[0x0][0x3b0] ;  /* 0x0000ec00ff127b82 */ /* 0x000e220000000a00 */
[----:B---3--:R-:W-:-:S07]  /*0620*/  DSETP.GEU.AND P0, PT, R28, -UR8, PT ;  /* 0x800000081c007e2a */ /* 0x008fce000bf0e000 */
[----:B------:R-:W1:Y:S08]  /*0630*/  LDC.64 R20, c[0x0][0x3b8] ;  /* 0x0000ee00ff147b82 */ /* 0x000e700000000a00 */
[----:B0-----:R-:W0:Y:S08]  /*0640*/  @P0 LDC R18, c[0x0][0x3c0] ;  /* 0x0000f000ff120b82 */ /* 0x001e300000000800 */
[----:B------:R-:W3:Y:S08]  /*0650*/  @P0 LDC R19, c[0x0][0x3c4] ;  /* 0x0000f100ff130b82 */ /* 0x000ef00000000800 */
[----:B-1----:R-:W1:Y:S08]  /*0660*/  @P0 LDC R20, c[0x0][0x3c8] ;  /* 0x0000f200ff140b82 */ /* 0x002e700000000800 */
[----:B------:R-:W4:Y:S01]  /*0670*/  @P0 LDC R21, c[0x0][0x3cc] ;  /* 0x0000f300ff150b82 */ /* 0x000f220000000800 */
[----:B0-----:R-:W-:Y:S01]  /*0680*/  MOV R28, R18 ;  /* 0x00000012001c7202 */ /* 0x001fe20000000f00 */
[----:B---3--:R-:W-:Y:S01]  /*0690*/  IMAD.MOV.U32 R29, RZ, RZ, R19 ;  /* 0x000000ffff1d7224 */ /* 0x008fe200078e0013 */
[----:B------:R-:W-:Y:S06]  /*06a0*/  BRA `(.L_x_116) ;  /* 0x00000000002c7947 */ /* 0x000fec0003800000 */
.L_x_117:
[----:B------:R-:W0:Y:S01]  /*06b0*/  LDC.64 R20, c[0x0][0x3c8] ;  /* 0x0000f200ff147b82 */ /* 0x000e220000000a00 */
[----:B---3--:R-:W-:-:S07]  /*06c0*/  DSETP.GT.AND P0, PT, R28, UR8, PT ;  /* 0x000000081c007e2a */ /* 0x008fce000bf04000 */
[----:B------:R-:W1:Y:S08]  /*06d0*/  LDC.64 R18, c[0x0][0x3c0] ;  /* 0x0000f000ff127b82 */ /* 0x000e700000000a00 */
[----:B0-----:R-:W0:Y:S08]  /*06e0*/  @!P0 LDC R20, c[0x0][0x3b8] ;  /* 0x0000ee00ff148b82 */ /* 0x001e300000000800 */
[----:B------:R-:W3:Y:S08]  /*06f0*/  @!P0 LDC R21, c[0x0][0x3bc] ;  /* 0x0000ef00ff158b82 */ /* 0x000ef00000000800 */
[----:B-1----:R-:W1:Y:S08]  /*0700*/  @!P0 LDC R18, c[0x0][0x3b0] ;  /* 0x0000ec00ff128b82 */ /* 0x002e700000000800 */
[----:B------:R-:W4:Y:S01]  /*0710*/  @!P0 LDC R19, c[0x0][0x3b4] ;  /* 0x0000ed00ff138b82 */ /* 0x000f220000000800 */
[----:B0-----:R-:W-:Y:S01]  /*0720*/  MOV R28, R20 ;  /* 0x00000014001c7202 */ /* 0x001fe20000000f00 */
[----:B---3--:R-:W-:Y:S01]  /*0730*/  IMAD.MOV.U32 R29, RZ, RZ, R21 ;  /* 0x000000ffff1d7224 */ /* 0x008fe200078e0015 */
[----:B-1----:R-:W-:Y:S01]  /*0740*/  MOV R20, R18 ;  /* 0x0000001200147202 */ /* 0x002fe20000000f00 */
[----:B----4-:R-:W-:-:S07]  /*0750*/  IMAD.MOV.U32 R21, RZ, RZ, R19 ;  /* 0x000000ffff157224 */ /* 0x010fce00078e0013 */
.L_x_116:
[----:B---3--:R-:W-:Y:S05]  /*0760*/  BSYNC.RECONVERGENT B1 ;  /* 0x0000000000017941 */ /* 0x008fea0003800200 */
.L_x_115:
[----:B--2---:R-:W-:-:S05]  /*0770*/  IMAD.WIDE R18, R12, 0x8, R16 ;  /* 0x000000080c127825 */ /* 0x004fca00078e0210 */
[----:B-1--4-:R1:W-:Y:S04]  /*0780*/  STG.E.64 desc[UR6][R18.64], R20 ;  /* 0x0000001412007986 */ /* 0x0123e8000c101b06 */
[----:B------:R1:W-:Y:S02]  /*0790*/  STG.E.64 desc[UR6][R18.64+0x8], R28 ;  /* 0x0000081c12007986 */ /* 0x0003e4000c101b06 */
.L_x_114:
[----:B0--3--:R-:W-:Y:S05]  /*07a0*/  BSYNC.RECONVERGENT B0 ;  /* 0x0000000000007941 */ /* 0x009fea0003800200 */
.L_x_113:
[----:B------:R-:W-:Y:S01]  /*07b0*/  ISETP.GE.AND P0, PT, R8, UR4, PT ;  /* 0x0000000408007c0c */ /* 0x000fe2000bf06270 */
[----:B------:R-:W-:-:S12]  /*07c0*/  BSSY.RECONVERGENT B0, `(.L_x_118) ;  /* 0x0000052000007945 */ /* 0x000fd80003800200 */
[----:B------:R-:W-:Y:S05]  /*07d0*/  @P0 BRA `(.L_x_119) ;  /* 0x0000000400400947 */ /* 0x000fea0003800000 */
[----:B-1--4-:R-:W-:-:S04]  /*07e0*/  IMAD.WIDE R20, R8, 0x4, R26 ;  /* 0x0000000408147825 */ /* 0x012fc800078e021a */
[----:B------:R-:W-:Y:S01]  /*07f0*/  IMAD.WIDE R18, R8, 0x4, R24 ;  /* 0x0000000408127825 */ /* 0x000fe200078e0218 */
[----:B------:R0:W3:Y:S05]  /*0800*/  LDG.E R9, desc[UR6][R20.64] ;  /* 0x0000000614097981 */ /* 0x0000ea000c1e1900 */
[----:B------:R-:W4:Y:S01]  /*0810*/  LDG.E R18, desc[UR6][R18.64] ;  /* 0x0000000612127981 */ /* 0x000f22000c1e1900 */
[----:B------:R-:W-:Y:S01]  /*0820*/  BSSY.RECONVERGENT B1, `(.L_x_120) ;  /* 0x0000048000017945 */ /* 0x000fe20003800200 */
[----:B------:R-:W-:Y:S01]  /*0830*/  MOV R28, 0x0 ;  /* 0x00000000001c7802 */ /* 0x000fe20000000f00 */
[----:B------:R-:W-:Y:S02]  /*0840*/  IMAD.MOV.U32 R29, RZ, RZ, 0x3ff00000 ;  /* 0x3ff00000ff1d7424 */ /* 0x000fe400078e00ff */
[----:B0-----:R-:W-:-:S02]  /*0850*/  HFMA2 R20, -RZ, RZ, 0, 0 ;  /* 0x00000000ff147431 */ /* 0x001fc400000001ff */
[----:B------:R-:W-:Y:S01]  /*0860*/  IMAD.MOV.U32 R21, RZ, RZ, 0x3ff00000 ;  /* 0x3ff00000ff157424 */ /* 0x000fe200078e00ff */
[----:B---3--:R-:W-:-:S04]  /*0870*/  ISETP.GE.AND P0, PT, R9, RZ, PT ;  /* 0x000000ff0900720c */ /* 0x008fc80003f06270 */
[----:B----4-:R-:W-:-:S13]  /*0880*/  ISETP.LT.OR P0, PT, R18, 0x1, !P0 ;  /* 0x000000011200780c */ /* 0x010fda0004701670 */
        /* <DEDUP_REMOVED lines=12> */
[----:B------:R0:W3:Y:S01]  /*0950*/  LDG.E R29, desc[UR6][R18.64] ;  /* 0x00000006121d7981 */ /* 0x0000e2000c1e1900 */
[----:B------:R-:W-:-:S05]  /*0960*/  IABS R9, R3 ;  /* 0x0000000300097213 */ /* 0x000fca0000000000 */
[----:B------:R-:W-:Y:S01]  /*0970*/  IMAD.MOV R9, RZ, RZ, -R9 ;  /* 0x000000ffff097224 */ /* 0x000fe200078e0a09 */
[----:B0-----:R-:W0:Y:S01]  /*0980*/  LDC.64 R18, c[0x0][0x380] ;  /* 0x0000e000ff127b82 */ /* 0x001e220000000a00 */
[----:B---3--:R-:W-:-:S05]  /*0990*/  IABS R20, R29 ;  /* 0x0000001d00147213 */ /* 0x008fca0000000000 */
        /* <DEDUP_REMOVED lines=20> */
[----:B------:R-:W3:Y:S02]  /*0ae0*/  LDG.E.64 R18, desc[UR6][R18.64] ;  /* 0x0000000612127981 */ /* 0x000ee4000c1e1b00 */
[----:B------:R-:W-:Y:S02]  /*0af0*/  IMAD.WIDE R20, R9, 0x8, R22 ;  /* 0x0000000809147825 */ /* 0x000fe400078e0216 */
[----:B------:R-:W4:Y:S04]  /*0b00*/  LDG.E.64 R28, desc[UR6][R28.64] ;  /* 0x000000061c1c7981 */ /* 0x000f28000c1e1b00 */
[----:B------:R-:W4:Y:S01]  /*0b10*/  LDG.E.64 R20, desc[UR6][R20.64] ;  /* 0x0000000614147981 */ /* 0x000f22000c1e1b00 */
[----:B---3--:R-:W-:-:S02]  /*0b20*/  DSETP.GT.AND P0, PT, R18, RZ, PT ;  /* 0x000000ff1200722a */ /* 0x008fc40003f04000 */
[----:B----4-:R-:W-:-:S12]  /*0b30*/  DADD R28, R28, -R20 ;  /* 0x000000001c1c7229 */ /* 0x010fd80000000814 */
[----:B------:R-:W-:Y:S05]  /*0b40*/  @P0 BRA `(.L_x_122) ;  /* 0x0000000000300947 */ /* 0x000fea0003800000 */
[----:B------:R-:W0:Y:S01]  /*0b50*/  LDC.64 R20, c[0x0][0x3c8] ;  /* 0x0000f200ff147b82 */ /* 0x000e220000000a00 */
[----:B------:R-:W-:-:S07]  /*0b60*/  DSETP.GT.AND P0, PT, R28, UR8, PT ;  /* 0x000000081c007e2a */ /* 0x000fce000bf04000 */
        /* <DEDUP_REMOVED lines=8> */
[----:B----4-:R-:W-:Y:S01]  /*0bf0*/  IMAD.MOV.U32 R21, RZ, RZ, R19 ;  /* 0x000000ffff157224 */ /* 0x010fe200078e0013 */
[----:B------:R-:W-:Y:S06]  /*0c00*/  BRA `(.L_x_121) ;  /* 0x0000000000247947 */ /* 0x000fec0003800000 */
.L_x_122:
[----:B------:R-:W0:Y:S01]  /*0c10*/  LDC.64 R18, c[0x0][0x3b0] ;  /* 0x0000ec00ff127b82 */ /* 0x000e220000000a00 */
[----:B------:R-:W-:-:S07]  /*0c20*/  DSETP.GEU.AND P0, PT, R28, -UR8, PT ;  /* 0x800000081c007e2a */ /* 0x000fce000bf0e000 */
[----:B------:R-:W1:Y:S08]  /*0c30*/  LDC.64 R20, c[0x0][0x3b8] ;  /* 0x0000ee00ff147b82 */ /* 0x000e700000000a00 */
[----:B0-----:R-:W0:Y:S08]  /*0c40*/  @P0 LDC R18, c[0x0][0x3c0] ;  /* 0x0000f000ff120b82 */ /* 0x001e300000000800 */
[----:B------:R-:W3:Y:S08]  /*0c50*/  @P0 LDC R19, c[0x0][0x3c4] ;  /* 0x0000f100ff130b82 */ /* 0x000ef00000000800 */
[----:B-1----:R-:W1:Y:S08]  /*0c60*/  @P0 LDC R20, c[0x0][0x3c8] ;  /* 0x0000f200ff140b82 */ /* 0x002e700000000800 */
[----:B------:R-:W4:Y:S01]  /*0c70*/  @P0 LDC R21, c[0x0][0x3cc] ;  /* 0x0000f300ff150b82 */ /* 0x000f220000000800 */
[----:B0-----:R-:W-:Y:S01]  /*0c80*/  MOV R28, R18 ;  /* 0x00000012001c7202 */ /* 0x001fe20000000f00 */
[----:B---3--:R-:W-:-:S07]  /*0c90*/  IMAD.MOV.U32 R29, RZ, RZ, R19 ;  /* 0x000000ffff1d7224 */ /* 0x008fce00078e0013 */
.L_x_121:
[----:B------:R-:W-:Y:S05]  /*0ca0*/  BSYNC.RECONVERGENT B1 ;  /* 0x0000000000017941 */ /* 0x000fea0003800200 */
.L_x_120:
[----:B--2---:R-:W-:-:S05]  /*0cb0*/  IMAD.WIDE R18, R10, 0x8, R16 ;  /* 0x000000080a127825 */ /* 0x004fca00078e0210 */
[----:B-1--4-:R0:W-:Y:S04]  /*0cc0*/  STG.E.64 desc[UR6][R18.64], R20 ;  /* 0x0000001412007986 */ /* 0x0121e8000c101b06 */
[----:B------:R0:W-:Y:S02]  /*0cd0*/  STG.E.64 desc[UR6][R18.64+0x8], R28 ;  /* 0x0000081c12007986 */ /* 0x0001e4000c101b06 */
.L_x_119:
[----:B------:R-:W-:Y:S05]  /*0ce0*/  BSYNC.RECONVERGENT B0 ;  /* 0x0000000000007941 */ /* 0x000fea0003800200 */
.L_x_118:
[----:B------:R-:W-:Y:S01]  /*0cf0*/  IADD3 R7, PT, PT, R7, 0x2, RZ ;  /* 0x0000000207077810 */ /* 0x000fe20007ffe0ff */
[C---:B------:R-:W-:Y:S01]  /*0d00*/  IMAD R8, R5.reuse, 0x2, R8 ;  /* 0x0000000205087824 */ /* 0x040fe200078e0208 */
[C---:B------:R-:W-:Y:S01]  /*0d10*/  LEA R10, R5.reuse, R10, 0x2 ;  /* 0x0000000a050a7211 */ /* 0x040fe200078e10ff */
[----:B------:R-:W-:Y:S01]  /*0d20*/  IMAD R14, R5, 0x2, R14 ;  /* 0x00000002050e7824 */ /* 0x000fe200078e020e */
[----:B------:R-:W-:Y:S02]  /*0d30*/  ISETP.NE.AND P0, PT, R7, RZ, PT ;  /* 0x000000ff0700720c */ /* 0x000fe40003f05270 */
[----:B------:R-:W-:-:S11]  /*0d40*/  LEA R12, R5, R12, 0x2 ;  /* 0x0000000c050c7211 */ /* 0x000fd600078e10ff */
[----:B------:R-:W-:Y:S05]  /*0d50*/  @P0 BRA `(.L_x_123) ;  /* 0xfffffff400440947 */ /* 0x000fea000383ffff */
.L_x_112:
[----:B------:R-:W-:-:S04]  /*0d60*/  LOP3.LUT R2, R2, 0x1, RZ, 0xc0, !PT ;  /* 0x0000000102027812 */ /* 0x000fc800078ec0ff */
[----:B------:R-:W-:-:S13]  /*0d70*/  ISETP.NE.U32.AND P0, PT, R2, 0x1, PT ;  /* 0x000000010200780c */ /* 0x000fda0003f05070 */
[----:B------:R-:W-:Y:S05]  /*0d80*/  @!P0 EXIT ;  /* 0x000000000000894d */ /* 0x000fea0003800000 */
[----:B------:R-:W-:-:S04]  /*0d90*/  IMAD.IADD R6, R0, 0x1, R6 ;  /* 0x0000000100067824 */ /* 0x000fc800078e0206 */
[----:B----4-:R-:W-:-:S05]  /*0da0*/  IMAD R13, R6, R5, R4 ;  /* 0x00000005060d7224 */ /* 0x010fca00078e0204 */
[----:B------:R-:W-:-:S13]  /*0db0*/  ISETP.GE.AND P0, PT, R13, UR4, PT ;  /* 0x000000040d007c0c */ /* 0x000fda000bf06270 */
[----:B------:R-:W-:Y:S05]  /*0dc0*/  @P0 EXIT ;  /* 0x000000000000094d */ /* 0x000fea0003800000 */
[----:B------:R-:W3:Y:S08]  /*0dd0*/  LDC.64 R6, c[0x0][0x3d0] ;  /* 0x0000f400ff067b82 */ /* 0x000ef00000000a00 */
[----:B------:R-:W4:Y:S08]  /*0de0*/  LDC.64 R8, c[0x0][0x3d8] ;  /* 0x0000f600ff087b82 */ /* 0x000f300000000a00 */
[----:B------:R-:W5:Y:S01]  /*0df0*/  LDC.64 R4, c[0x0][0x3e0] ;  /* 0x0000f800ff047b82 */ /* 0x000f620000000a00 */
[----:B---3--:R-:W-:-:S05]  /*0e00*/  IMAD.WIDE R6, R13, 0x4, R6 ;  /* 0x000000040d067825 */ /* 0x008fca00078e0206 */
[----:B------:R-:W3:Y:S01]  /*0e10*/  LDG.E R15, desc[UR6][R6.64] ;  /* 0x00000006060f7981 */ /* 0x000ee2000c1e1900 */
[----:B----4-:R-:W-:-:S06]  /*0e20*/  IMAD.WIDE R8, R13, 0x4, R8 ;  /* 0x000000040d087825 */ /* 0x010fcc00078e0208 */
[----:B------:R-:W4:Y:S01]  /*0e30*/  LDG.E R8, desc[UR6][R8.64] ;  /* 0x0000000608087981 */ /* 0x000f22000c1e1900 */
[----:B------:R-:W-:Y:S01]  /*0e40*/  SHF.L.U32 R13, R13, 0x1, RZ ;  /* 0x000000010d0d7819 */ /* 0x000fe200000006ff */
[----:B------:R-:W-:Y:S01]  /*0e50*/  BSSY.RECONVERGENT B0, `(.L_x_124) ;  /* 0x0000052000007945 */ /* 0x000fe20003800200 */
[----:B------:R-:W-:-:S03]  /*0e60*/  IMAD.MOV.U32 R10, RZ, RZ, 0x0 ;  /* 0x00000000ff0a7424 */ /* 0x000fc600078e00ff */
[----:B-----5:R-:W-:-:S04]  /*0e70*/  IMAD.WIDE R4, R13, 0x8, R4 ;  /* 0x000000080d047825 */ /* 0x020fc800078e0204 */
[----:B------:R-:W-:Y:S01]  /*0e80*/  HFMA2 R13, -RZ, RZ, 1.984375, 0 ;  /* 0x3ff00000ff0d7431 */ /* 0x000fe200000001ff */
[----:B------:R-:W-:Y:S01]  /*0e90*/  MOV R11, 0x3ff00000 ;  /* 0x3ff00000000b7802 */ /* 0x000fe20000000f00 */
[----:B------:R-:W-:Y:S01]  /*0ea0*/  IMAD.MOV.U32 R12, RZ, RZ, 0x0 ;  /* 0x00000000ff0c7424 */ /* 0x000fe200078e00ff */
[----:B---3--:R-:W-:-:S04]  /*0eb0*/  ISETP.GE.AND P0, PT, R15, RZ, PT ;  /* 0x000000ff0f00720c */ /* 0x008fc80003f06270 */
[----:B----4-:R-:W-:-:S13]  /*0ec0*/  ISETP.LT.OR P0, PT, R8, 0x1, !P0 ;  /* 0x000000010800780c */ /* 0x010fda0004701670 */
[----:B------:R-:W-:Y:S05]  /*0ed0*/  @P0 BRA `(.L_x_125) ;  /* 0x0000000400240947 */ /* 0x000fea0003800000 */
[----:B------:R-:W3:Y:S01]  /*0ee0*/  LDC.64 R6, c[0x0][0x390] ;  /* 0x0000e400ff067b82 */ /* 0x000ee20000000a00 */
[-C--:B------:R-:W-:Y:S01]  /*0ef0*/  IABS R11, R3.reuse ;  /* 0x00000003000b7213 */ /* 0x080fe20000000000 */
[----:B------:R-:W4:Y:S01]  /*0f00*/  LDCU UR4, c[0x0][0x388] ;  /* 0x00007100ff0477ac */ /* 0x000f220008000800 */
[----:B------:R-:W-:Y:S01]  /*0f10*/  IABS R12, R3 ;  /* 0x00000003000c7213 */ /* 0x000fe20000000000 */
[----:B------:R-:W5:Y:S04]  /*0f20*/  LDCU.64 UR8, c[0x0][0x3f8] ;  /* 0x00007f00ff0877ac */ /* 0x000f680008000a00 */
[----:B--2---:R-:W2:Y:S01]  /*0f30*/  LDC.64 R16, c[0x0][0x3c8] ;  /* 0x0000f200ff107b82 */ /* 0x004ea20000000a00 */
[----:B---3--:R-:W-:Y:S01]  /*0f40*/  IMAD.WIDE.U32 R6, R15, 0x4, R6 ;  /* 0x000000040f067825 */ /* 0x008fe200078e0006 */
[----:B------:R-:W3:Y:S06]  /*0f50*/  I2F.RP R2, R11 ;  /* 0x0000000b00027306 */ /* 0x000eec0000209400 */
[----:B------:R-:W0:Y:S01]  /*0f60*/  LDC.64 R14, c[0x0][0x3c0] ;  /* 0x0000f000ff0e7b82 */ /* 0x000e220000000a00 */
[----:B------:R1:W4:Y:S01]  /*0f70*/  LDG.E R0, desc[UR6][R6.64] ;  /* 0x0000000606007981 */ /* 0x000322000c1e1900 */
[----:B------:R-:W-:Y:S01]  /*0f80*/  IMAD.MOV R12, RZ, RZ, -R12 ;  /* 0x000000ffff0c7224 */ /* 0x000fe200078e0a0c */
[----:B---3--:R-:W3:Y:S02]  /*0f90*/  MUFU.RCP R2, R2 ;  /* 0x0000000200027308 */ /* 0x008ee40000001000 */
[----:B---3--:R-:W-:-:S06]  /*0fa0*/  VIADD R8, R2, 0xffffffe ;  /* 0x0ffffffe02087836 */ /* 0x008fcc0000000000 */
[----:B------:R3:W5:Y:S02]  /*0fb0*/  F2I.FTZ.U32.TRUNC.NTZ R9, R8 ;  /* 0x0000000800097305 */ /* 0x000764000021f000 */
[----:B---3--:R-:W-:Y:S02]  /*0fc0*/  MOV R8, RZ ;  /* 0x000000ff00087202 */ /* 0x008fe40000000f00 */
[----:B-----5:R-:W-:-:S05]  /*0fd0*/  IADD3 R10, PT, PT, RZ, -R9, RZ ;  /* 0x80000009ff0a7210 */ /* 0x020fca0007ffe0ff */
[----:B------:R-:W-:-:S04]  /*0fe0*/  IMAD R13, R10, R11, RZ ;  /* 0x0000000b0a0d7224 */ /* 0x000fc800078e02ff */
[----:B-1----:R-:W-:-:S04]  /*0ff0*/  IMAD.HI.U32 R6, R9, R13, R8 ;  /* 0x0000000d09067227 */ /* 0x002fc800078e0008 */
[----:B------:R-:W-:Y:S02]  /*1000*/  IMAD.MOV.U32 R9, RZ, RZ, R12 ;  /* 0x000000ffff097224 */ /* 0x000fe400078e000c */
[----:B------:R-:W1:Y:S01]  /*1010*/  LDC.64 R12, c[0x0][0x380] ;  /* 0x0000e000ff0c7b82 */ /* 0x000e620000000a00 */
[----:B----4-:R-:W-:-:S05]  /*1020*/  IABS R7, R0 ;  /* 0x0000000000077213 */ /* 0x010fca0000000000 */
[----:B------:R-:W-:-:S04]  /*1030*/  IMAD.HI.U32 R2, R6, R7, RZ ;  /* 0x0000000706027227 */ /* 0x000fc800078e00ff */
[----:B------:R-:W-:Y:S02]  /*1040*/  IMAD R6, R2, R9, R7 ;  /* 0x0000000902067224 */ /* 0x000fe400078e0207 */
[----:B------:R-:W3:Y:S03]  /*1050*/  LDC.64 R8, c[0x0][0x398] ;  /* 0x0000e600ff087b82 */ /* 0x000ee60000000a00 */
[----:B------:R-:W-:-:S13]  /*1060*/  ISETP.GT.U32.AND P1, PT, R11, R6, PT ;  /* 0x000000060b00720c */ /* 0x000fda0003f24070 */
[-C--:B------:R-:W-:Y:S01]  /*1070*/  @!P1 IADD3 R6, PT, PT, R6, -R11.reuse, RZ ;  /* 0x8000000b06069210 */ /* 0x080fe20007ffe0ff */
[----:B------:R-:W-:Y:S01]  /*1080*/  @!P1 VIADD R2, R2, 0x1 ;  /* 0x0000000102029836 */ /* 0x000fe20000000000 */
[----:B------:R-:W-:Y:S02]  /*1090*/  ISETP.NE.AND P1, PT, R3, RZ, PT ;  /* 0x000000ff0300720c */ /* 0x000fe40003f25270 */
[----:B------:R-:W-:Y:S02]  /*10a0*/  ISETP.GE.U32.AND P0, PT, R6, R11, PT ;  /* 0x0000000b0600720c */ /* 0x000fe40003f06070 */
[----:B------:R-:W-:-:S04]  /*10b0*/  LOP3.LUT R6, R0, R3, RZ, 0x3c, !PT ;  /* 0x0000000300067212 */ /* 0x000fc800078e3cff */
[----:B------:R-:W-:Y:S02]  /*10c0*/  ISETP.GE.AND P2, PT, R6, RZ, PT ;  /* 0x000000ff0600720c */ /* 0x000fe40003f46270 */
[----:B------:R-:W4:Y:S05]  /*10d0*/  LDC.64 R6, c[0x0][0x3a0] ;  /* 0x0000e800ff067b82 */ /* 0x000f2a0000000a00 */
[----:B------:R-:W-:-:S06]  /*10e0*/  @P0 IADD3 R2, PT, PT, R2, 0x1, RZ ;  /* 0x0000000102020810 */ /* 0x000fcc0007ffe0ff */
[----:B------:R-:W-:Y:S01]  /*10f0*/  @!P2 IMAD.MOV R2, RZ, RZ, -R2 ;  /* 0x000000ffff02a224 */ /* 0x000fe200078e0a02 */
[----:B------:R-:W-:-:S05]  /*1100*/  @!P1 LOP3.LUT R2, RZ, R3, RZ, 0x33, !PT ;  /* 0x00000003ff029212 */ /* 0x000fca00078e33ff */
[----:B-1----:R-:W-:Y:S01]  /*1110*/  IMAD R3, R3, R2, R12 ;  /* 0x0000000203037224 */ /* 0x002fe200078e020c */
[----:B------:R-:W-:Y:S01]  /*1120*/  IADD3 R2, PT, PT, R2, -UR4, RZ ;  /* 0x8000000402027c10 */ /* 0x000fe2000fffe0ff */
[----:B------:R-:W1:Y:S02]  /*1130*/  LDCU.64 UR4, c[0x0][0x3a8] ;  /* 0x00007500ff0477ac */ /* 0x000e640008000a00 */
[----:B------:R-:W-:Y:S02]  /*1140*/  IMAD.IADD R11, R0, 0x1, -R3 ;  /* 0x00000001000b7824 */ /* 0x000fe400078e0a03 */
[----:B------:R-:W-:Y:S02]  /*1150*/  IMAD R10, R2, UR9, -R13 ;  /* 0x00000009020a7c24 */ /* 0x000fe4000f8e0a0d */
[----:B---3--:R-:W-:Y:S01]  /*1160*/  IMAD.WIDE R2, R0, 0x8, R8 ;  /* 0x0000000800027825 */ /* 0x008fe200078e0208 */
[----:B------:R-:W3:Y:S03]  /*1170*/  LDC.64 R12, c[0x0][0x3b0] ;  /* 0x0000ec00ff0c7b82 */ /* 0x000ee60000000a00 */
[----:B------:R-:W-:-:S02]  /*1180*/  IMAD R11, R10, UR8, R11 ;  /* 0x000000080a0b7c24 */ /* 0x000fc4000f8e020b */
[--C-:B----4-:R-:W-:Y:S01]  /*1190*/  IMAD.WIDE R8, R0, 0x8, R6.reuse ;  /* 0x0000000800087825 */ /* 0x110fe200078e0206 */
[----:B------:R-:W4:Y:S03]  /*11a0*/  LDG.E.64 R2, desc[UR6][R2.64] ;  /* 0x0000000602027981 */ /* 0x000f26000c1e1b00 */
[----:B------:R-:W-:Y:S02]  /*11b0*/  IMAD.WIDE R6, R11, 0x8, R6 ;  /* 0x000000080b067825 */ /* 0x000fe400078e0206 */
[----:B------:R-:W5:Y:S04]  /*11c0*/  LDG.E.64 R8, desc[UR6][R8.64] ;  /* 0x0000000608087981 */ /* 0x000f68000c1e1b00 */
[----:B------:R-:W5:Y:S01]  /*11d0*/  LDG.E.64 R6, desc[UR6][R6.64] ;  /* 0x0000000606067981 */ /* 0x000f62000c1e1b00 */
[----:B------:R-:W-:Y:S01]  /*11e0*/  PLOP3.LUT P0, PT, PT, PT, PT, 0x80, 0x8 ;  /* 0x000000000008781c */ /* 0x000fe20003f0f070 */
[----:B----4-:R-:W-:Y:S01]  /*11f0*/  DSETP.GT.AND P1, PT, R2, RZ, PT ;  /* 0x000000ff0200722a */ /* 0x010fe20003f24000 */
[----:B------:R-:W4:Y:S01]  /*1200*/  LDC.64 R2, c[0x0][0x3b8] ;  /* 0x0000ee00ff027b82 */ /* 0x000f220000000a00 */
[----:B-----5:R-:W-:-:S12]  /*1210*/  DADD R10, R8, -R6 ;  /* 0x00000000080a7229 */ /* 0x020fd80000000806 */
[C---:B-1----:R-:W-:Y:S02]  /*1220*/  @!P1 DSETP.GT.AND P3, PT, R10.reuse, UR4, PT ;  /* 0x000000040a009e2a */ /* 0x042fe4000bf64000 */
[----:B------:R-:W-:-:S04]  /*1230*/  @P1 DSETP.GEU.AND P2, PT, R10, -UR4, PT ;  /* 0x800000040a001e2a */ /* 0x000fc8000bf4e000 */
[----:B------:R-:W-:Y:S02]  /*1240*/  @!P1 PLOP3.LUT P0, PT, P3, PT, PT, 0x80, 0x8 ;  /* 0x000000000008981c */ /* 0x000fe40001f0f070 */
[----:B------:R-:W-:Y:S02]  /*1250*/  PLOP3.LUT P3, PT, PT, PT, PT, 0x8, 0x80 ;  /* 0x000000000080781c */ /* 0x000fe40003f6e170 */
[----:B------:R-:W-:-:S09]  /*1260*/  @P1 PLOP3.LUT P3, PT, P2, PT, PT, 0x80, 0x8 ;  /* 0x000000000008181c */ /* 0x000fd2000176f070 */
[----:B--2---:R-:W1:Y:S08]  /*1270*/  @!P0 LDC R16, c[0x0][0x3b8] ;  /* 0x0000ee00ff108b82 */ /* 0x004e700000000800 */
[----:B------:R-:W2:Y:S08]  /*1280*/  @!P0 LDC R17, c[0x0][0x3bc] ;  /* 0x0000ef00ff118b82 */ /* 0x000eb00000000800 */
[----:B---3--:R-:W3:Y:S08]  /*1290*/  @P3 LDC R12, c[0x0][0x3c0] ;  /* 0x0000f000ff0c3b82 */ /* 0x008ef00000000800 */
[----:B------:R-:W5:Y:S01]  /*12a0*/  @P3 LDC R13, c[0x0][0x3c4] ;  /* 0x0000f100ff0d3b82 */ /* 0x000f620000000800 */
[----:B-1----:R-:W-:-:S07]  /*12b0*/  @!P1 MOV R10, R16 ;  /* 0x00000010000a9202 */ /* 0x002fce0000000f00 */
[----:B0-----:R-:W0:Y:S01]  /*12c0*/  @!P0 LDC R14, c[0x0][0x3b0] ;  /* 0x0000ec00ff0e8b82 */ /* 0x001e220000000800 */
[----:B--2---:R-:W-:-:S07]  /*12d0*/  @!P1 IMAD.MOV.U32 R11, RZ, RZ, R17 ;  /* 0x000000ffff0b9224 */ /* 0x004fce00078e0011 */
[----:B------:R-:W1:Y:S01]  /*12e0*/  @!P0 LDC R15, c[0x0][0x3b4] ;  /* 0x0000ed00ff0f8b82 */ /* 0x000e620000000800 */
[----:B---3--:R-:W-:-:S07]  /*12f0*/  @P1 MOV R10, R12 ;  /* 0x0000000c000a1202 */ /* 0x008fce0000000f00 */
[----:B----4-:R-:W2:Y:S01]  /*1300*/  @P3 LDC R2, c[0x0][0x3c8] ;  /* 0x0000f200ff023b82 */ /* 0x010ea20000000800 */
[----:B-----5:R-:W-:-:S07]  /*1310*/  @P1 IMAD.MOV.U32 R11, RZ, RZ, R13 ;  /* 0x000000ffff0b1224 */ /* 0x020fce00078e000d */
[----:B------:R-:W3:Y:S01]  /*1320*/  @P3 LDC R3, c[0x0][0x3cc] ;  /* 0x0000f300ff033b82 */ /* 0x000ee20000000800 */
[----:B0-----:R-:W-:Y:S01]  /*1330*/  @!P1 MOV R12, R14 ;  /* 0x0000000e000c9202 */ /* 0x001fe20000000f00 */
[----:B-1----:R-:W-:Y:S01]  /*1340*/  @!P1 IMAD.MOV.U32 R13, RZ, RZ, R15 ;  /* 0x000000ffff0d9224 */ /* 0x002fe200078e000f */
[----:B--2---:R-:W-:Y:S01]  /*1350*/  @P1 MOV R12, R2 ;  /* 0x00000002000c1202 */ /* 0x004fe20000000f00 */
[----:B---3--:R-:W-:-:S07]  /*1360*/  @P1 IMAD.MOV.U32 R13, RZ, RZ, R3 ;  /* 0x000000ffff0d1224 */ /* 0x008fce00078e0003 */
.L_x_125:
[----:B------:R-:W-:Y:S05]  /*1370*/  BSYNC.RECONVERGENT B0 ;  /* 0x0000000000007941 */ /* 0x000fea0003800200 */
.L_x_124:
[----:B------:R-:W-:Y:S04]  /*1380*/  STG.E.64 desc[UR6][R4.64], R12 ;  /* 0x0000000c04007986 */ /* 0x000fe8000c101b06 */
[----:B------:R-:W-:Y:S01]  /*1390*/  STG.E.64 desc[UR6][R4.64+0x8], R10 ;  /* 0x0000080a04007986 */ /* 0x000fe2000c101b06 */
[----:B------:R-:W-:Y:S05]  /*13a0*/  EXIT ;  /* 0x000000000000794d */ /* 0x000fea0003800000 */
.L_x_126:
        /* <DEDUP_REMOVED lines=13> */
.L_x_192:


//--------------------- .text._Z39dvc_ScaLBL_D3Q7_Membrane_AssignLinkCoefPiS_PdS0_S0_dddddiiiii --------------------------
	.section	.text._Z39dvc_ScaLBL_D3Q7_Membrane_AssignLinkCoefPiS_PdS0_S0_dddddiiiii,"ax",@progbits
	.align	128
        .global         _Z39dvc_ScaLBL_D3Q7_Membrane_AssignLinkCoefPiS_PdS0_S0_dddddiiiii
        .type           _Z39dvc_ScaLBL_D3Q7_Membrane_AssignLinkCoefPiS_PdS0_S0_dddddiiiii,@function
        .size           _Z39dvc_ScaLBL_D3Q7_Membrane_AssignLinkCoefPiS_PdS0_S0_dddddiiiii,(.L_x_193 - _Z39dvc_ScaLBL_D3Q7_Membrane_AssignLinkCoefPiS_PdS0_S0_dddddiiiii)
        .other          _Z39dvc_ScaLBL_D3Q7_Membrane_AssignLinkCoefPiS_PdS0_S0_dddddiiiii,@"STO_CUDA_ENTRY STV_DEFAULT"
_Z39dvc_ScaLBL_D3Q7_Membrane_AssignLinkCoefPiS_PdS0_S0_dddddiiiii:
.text._Z39dvc_ScaLBL_D3Q7_Membrane_AssignLinkCoefPiS_PdS0_S0_dddddiiiii:
[----:B------:R-:W-:Y:S01]  /*0000*/  LDC R1, c[0x0][0x37c] ;  /* 0x0000df00ff017b82 */ /* 0x000fe20000000800 */
[----:B------:R-:W0:Y:S02]  /*0010*/  LDCU UR4, c[0x0][0x3d0] ;  /* 0x00007a00ff0477ac */ /* 0x000e240008000800 */
[----:B0-----:R-:W-:-:S05]  /*0020*/  IMAD.U32 R3, RZ, RZ, UR4 ;  /* 0x00000004ff037e24 */ /* 0x001fca000f8e00ff */
[----:B------:R-:W-:-:S13]  /*0030*/  ISETP.GE.AND P0, PT, R3, -0x7ffff, PT ;  /* 0xfff800010300780c */ /* 0x000fda0003f06270 */
[----:B------:R-:W-:Y:S05]  /*0040*/  @!P0 EXIT ;  /* 0x000000000000894d */ /* 0x000fea0003800000 */
[----:B------:R-:W-:Y:S01]  /*0050*/  SHF.R.S32.HI R2, RZ, 0x1f, R3 ;  /* 0x0000001fff027819 */ /* 0x000fe20000011403 */
[----:B------:R-:W0:Y:S01]  /*0060*/  LDC R0, c[0x0][0x360] ;  /* 0x0000d800ff007b82 */ /* 0x000e220000000800 */
[----:B------:R-:W1:Y:S01]  /*0070*/  LDCU.64 UR4, c[0x0][0x358] ;  /* 0x00006b00ff0477ac */ /* 0x000e620008000a00 */
[----:B------:R-:W-:Y:S01]  /*0080*/  IMAD.MOV.U32 R4, RZ, RZ, RZ ;  /* 0x000000ffff047224 */ /* 0x000fe200078e00ff */
[----:B------:R-:W-:-:S04]  /*0090*/  LEA.HI R2, R2, R3, RZ, 0x13 ;  /* 0x0000000302027211 */ /* 0x000fc800078f98ff */
[----:B------:R-:W-:-:S04]  /*00a0*/  SHF.R.S32.HI R8, RZ, 0x13, R2 ;  /* 0x00000013ff087819 */ /* 0x000fc80000011402 */
[C---:B------:R-:W-:Y:S02]  /*00b0*/  ISETP.GE.U32.AND P0, PT, R8.reuse, 0x3, PT ;  /* 0x000000030800780c */ /* 0x040fe40003f06070 */
[----:B------:R-:W-:-:S11]  /*00c0*/  IADD3 R2, PT, PT, R8, 0x1, RZ ;  /* 0x0000000108027810 */ /* 0x000fd60007ffe0ff */
[----:B-1----:R-:W-:Y:S05]  /*00d0*/  @!P0 BRA `(.L_x_127) ;  /* 0x0000001000948947 */ /* 0x002fea0003800000 */
[----:B------:R-:W1:Y:S01]  /*00e0*/  S2R R5, SR_CTAID.X ;  /* 0x0000000000057919 */ /* 0x000e620000002500 */
[----:B------:R-:W2:Y:S01]  /*00f0*/  LDC R3, c[0x0][0x3d0] ;  /* 0x0000f400ff037b82 */ /* 0x000ea20000000800 */
[C---:B------:R-:W-:Y:S01]  /*0100*/  LOP3.LUT R4, R2.reuse, 0xfffffffc, RZ, 0xc0, !PT ;  /* 0xfffffffc02047812 */ /* 0x040fe200078ec0ff */
[----:B------:R-:W3:Y:S01]  /*0110*/  S2R R10, SR_TID.X ;  /* 0x00000000000a7919 */ /* 0x000ee20000002100 */
[----:B-1----:R-:W-:-:S04]  /*0120*/  IMAD R5, R2, R5, RZ ;  /* 0x0000000502057224 */ /* 0x002fc800078e02ff */
[C---:B------:R-:W-:Y:S01]  /*0130*/  VIADD R9, R5.reuse, 0x2 ;  /* 0x0000000205097836 */ /* 0x040fe20000000000 */
[C---:B------:R-:W-:Y:S01]  /*0140*/  IADD3 R11, PT, PT, R5.reuse, 0x3, RZ ;  /* 0x00000003050b7810 */ /* 0x040fe20007ffe0ff */
[----:B---3--:R-:W-:Y:S02]  /*0150*/  IMAD.SHL.U32 R6, R10, 0x2, RZ ;  /* 0x000000020a067824 */ /* 0x008fe400078e00ff */
[----:B0-----:R-:W-:Y:S02]  /*0160*/  IMAD R13, R0, R5, RZ ;  /* 0x00000005000d7224 */ /* 0x001fe400078e02ff */
[-C--:B------:R-:W-:Y:S02]  /*0170*/  IMAD R7, R5, R0.reuse, R0 ;  /* 0x0000000005077224 */ /* 0x080fe400078e0200 */
[----:B------:R-:W-:Y:S01]  /*0180*/  IMAD R15, R9, R0, RZ ;  /* 0x00000000090f7224 */ /* 0x000fe200078e02ff */
[----:B------:R-:W-:Y:S01]  /*0190*/  LEA R9, R13, R6, 0x1 ;  /* 0x000000060d097211 */ /* 0x000fe200078e08ff */
[----:B------:R-:W-:-:S02]  /*01a0*/  IMAD R19, R11, R0, RZ ;  /* 0x000000000b137224 */ /* 0x000fc400078e02ff */
[--C-:B------:R-:W-:Y:S02]  /*01b0*/  IMAD.IADD R11, R13, 0x1, R10.reuse ;  /* 0x000000010d0b7824 */ /* 0x100fe400078e020a */
[--C-:B------:R-:W-:Y:S02]  /*01c0*/  IMAD.IADD R5, R7, 0x1, R10.reuse ;  /* 0x0000000107057824 */ /* 0x100fe400078e020a */
[C-C-:B------:R-:W-:Y:S01]  /*01d0*/  IMAD.IADD R13, R15.reuse, 0x1, R10.reuse ;  /* 0x000000010f0d7824 */ /* 0x140fe200078e020a */
[----:B------:R-:W-:Y:S01]  /*01e0*/  LEA R15, R15, R6, 0x1 ;  /* 0x000000060f0f7211 */ /* 0x000fe200078e08ff */
[----:B------:R-:W-:Y:S02]  /*01f0*/  IMAD.IADD R17, R19, 0x1, R10 ;  /* 0x0000000113117824 */ /* 0x000fe400078e020a */
[--C-:B------:R-:W-:Y:S02]  /*0200*/  IMAD R7, R7, 0x2, R6.reuse ;  /* 0x0000000207077824 */ /* 0x100fe400078e0206 */
[----:B------:R-:W-:Y:S01]  /*0210*/  IMAD R19, R19, 0x2, R6 ;  /* 0x0000000213137824 */ /* 0x000fe200078e0206 */
[----:B--2---:R-:W-:-:S07]  /*0220*/  IADD3 R6, PT, PT, -R4, RZ, RZ ;  /* 0x000000ff04067210 */ /* 0x004fce0007ffe1ff */
.L_x_136:
[----:B0-----:R-:W0:Y:S01]  /*0230*/  LDC R10, c[0x0][0x3e0] ;  /* 0x0000f800ff0a7b82 */ /* 0x001e220000000800 */
[-C--:B------:R-:W-:Y:S01]  /*0240*/  ISETP.GE.AND P3, PT, R11, R3.reuse, PT ;  /* 0x000000030b00720c */ /* 0x080fe20003f66270 */
[----:B------:R-:W-:Y:S01]  /*0250*/  BSSY.RECONVERGENT B0, `(.L_x_128) ;  /* 0x0000042000007945 */ /* 0x000fe20003800200 */
[-C--:B------:R-:W-:Y:S02]  /*0260*/  ISETP.GE.AND P2, PT, R5, R3.reuse, PT ;  /* 0x000000030500720c */ /* 0x080fe40003f46270 */
[-C--:B------:R-:W-:Y:S02]  /*0270*/  ISETP.GE.AND P0, PT, R13, R3.reuse, PT ;  /* 0x000000030d00720c */ /* 0x080fe40003f06270 */
[----:B------:R-:W-:-:S07]  /*0280*/  ISETP.GE.AND P1, PT, R17, R3, PT ;  /* 0x000000031100720c */ /* 0x000fce0003f26270 */
[----:B-1-34-:R-:W-:Y:S06]  /*0290*/  @P3 BRA `(.L_x_129) ;  /* 0x0000000000f43947 */ /* 0x01afec0003800000 */
[----:B------:R-:W1:Y:S01]  /*02a0*/  LDC.64 R20, c[0x0][0x380] ;  /* 0x0000e000ff147b82 */ /* 0x000e620000000a00 */
[----:B0-----:R-:W-:-:S07]  /*02b0*/  IABS R14, R10 ;  /* 0x0000000a000e7213 */ /* 0x001fce0000000000 */
[----:B------:R-:W0:Y:S01]  /*02c0*/  LDC.64 R28, c[0x0][0x398] ;  /* 0x0000e600ff1c7b82 */ /* 0x000e220000000a00 */
[----:B-1----:R-:W-:-:S05]  /*02d0*/  IMAD.WIDE R22, R9, 0x4, R20 ;  /* 0x0000000409167825 */ /* 0x002fca00078e0214 */
[----:B------:R-:W2:Y:S04]  /*02e0*/  LDG.E R12, desc[UR4][R22.64+0x4] ;  /* 0x00000404160c7981 */ /* 0x000ea8000c1e1900 */
[----:B------:R2:W3:Y:S01]  /*02f0*/  LDG.E R18, desc[UR4][R22.64] ;  /* 0x0000000416127981 */ /* 0x0004e2000c1e1900 */
[----:B------:R-:W1:Y:S08]  /*0300*/  I2F.RP R16, R14 ;  /* 0x0000000e00107306 */ /* 0x000e700000209400 */
[----:B-1----:R-:W1:Y:S02]  /*0310*/  MUFU.RCP R16, R16 ;  /* 0x0000001000107308 */ /* 0x002e640000001000 */
[----:B-1----:R-:W-:-:S06]  /*0320*/  VIADD R20, R16, 0xffffffe ;  /* 0x0ffffffe10147836 */ /* 0x002fcc0000000000 */
[----:B------:R1:W4:Y:S02]  /*0330*/  F2I.FTZ.U32.TRUNC.NTZ R21, R20 ;  /* 0x0000001400157305 */ /* 0x000324000021f000 */
[----:B-1----:R-:W-:Y:S02]  /*0340*/  HFMA2 R20, -RZ, RZ, 0, 0 ;  /* 0x00000000ff147431 */ /* 0x002fe400000001ff */
[----:B----4-:R-:W-:-:S04]  /*0350*/  IMAD.MOV R25, RZ, RZ, -R21 ;  /* 0x000000ffff197224 */ /* 0x010fc800078e0a15 */
[----:B------:R-:W-:-:S04]  /*0360*/  IMAD R25, R25, R14, RZ ;  /* 0x0000000e19197224 */ /* 0x000fc800078e02ff */
[----:B------:R-:W-:Y:S01]  /*0370*/  IMAD.HI.U32 R21, R21, R25, R20 ;  /* 0x0000001915157227 */ /* 0x000fe200078e0014 */
[----:B--2---:R-:W-:Y:S02]  /*0380*/  IABS R22, R12 ;  /* 0x0000000c00167213 */ /* 0x004fe40000000000 */
[----:B---3--:R-:W-:-:S03]  /*0390*/  IABS R23, R18 ;  /* 0x0000001200177213 */ /* 0x008fc60000000000 */
[----:B------:R-:W-:Y:S02]  /*03a0*/  IMAD.MOV.U32 R25, RZ, RZ, R22 ;  /* 0x000000ffff197224 */ /* 0x000fe400078e0016 */
[----:B------:R-:W-:-:S04]  /*03b0*/  IMAD.HI.U32 R16, R21, R23, RZ ;  /* 0x0000001715107227 */ /* 0x000fc800078e00ff */
[----:B------:R-:W-:-:S04]  /*03c0*/  IMAD.HI.U32 R21, R21, R25, RZ ;  /* 0x0000001915157227 */ /* 0x000fc800078e00ff */
[----:B------:R-:W-:Y:S01]  /*03d0*/  IMAD.MOV R16, RZ, RZ, -R16 ;  /* 0x000000ffff107224 */ /* 0x000fe200078e0a10 */
[----:B------:R-:W-:-:S03]  /*03e0*/  IADD3 R21, PT, PT, -R21, RZ, RZ ;  /* 0x000000ff15157210 */ /* 0x000fc60007ffe1ff */
[C---:B------:R-:W-:Y:S02]  /*03f0*/  IMAD R23, R14.reuse, R16, R23 ;  /* 0x000000100e177224 */ /* 0x040fe400078e0217 */
[C---:B------:R-:W-:Y:S02]  /*0400*/  IMAD R25, R14.reuse, R21, R25 ;  /* 0x000000150e197224 */ /* 0x040fe400078e0219 */
[----:B------:R-:W1:Y:S01]  /*0410*/  LDC.64 R20, c[0x0][0x388] ;  /* 0x0000e200ff147b82 */ /* 0x000e620000000a00 */
[C---:B------:R-:W-:Y:S02]  /*0420*/  ISETP.GT.U32.AND P3, PT, R14.reuse, R23, PT ;  /* 0x000000170e00720c */ /* 0x040fe40003f64070 */
[----:B------:R-:W-:-:S11]  /*0430*/  ISETP.GT.U32.AND P4, PT, R14, R25, PT ;  /* 0x000000190e00720c */ /* 0x000fd60003f84070 */
[--C-:B------:R-:W-:Y:S02]  /*0440*/  @!P3 IMAD.IADD R23, R23, 0x1, -R14.reuse ;  /* 0x000000011717b824 */ /* 0x100fe400078e0a0e */
[----:B------:R-:W-:-:S03]  /*0450*/  @!P4 IMAD.IADD R25, R25, 0x1, -R14 ;  /* 0x000000011919c824 */ /* 0x000fc600078e0a0e */
[C---:B------:R-:W-:Y:S02]  /*0460*/  ISETP.GT.U32.AND P5, PT, R14.reuse, R23, PT ;  /* 0x000000170e00720c */ /* 0x040fe40003fa4070 */
[----:B------:R-:W-:Y:S02]  /*0470*/  ISETP.GT.U32.AND P6, PT, R14, R25, PT ;  /* 0x000000190e00720c */ /* 0x000fe40003fc4070 */
[----:B------:R-:W-:Y:S02]  /*0480*/  ISETP.GE.AND P3, PT, R18, RZ, PT ;  /* 0x000000ff1200720c */ /* 0x000fe40003f66270 */
[----:B------:R-:W-:-:S07]  /*0490*/  ISETP.GE.AND P4, PT, R12, RZ, PT ;  /* 0x000000ff0c00720c */ /* 0x000fce0003f86270 */
[----:B------:R-:W-:Y:S02]  /*04a0*/  @!P5 IADD3 R23, PT, PT, R23, -R14, RZ ;  /* 0x8000000e1717d210 */ /* 0x000fe40007ffe0ff */
[----:B------:R-:W-:Y:S01]  /*04b0*/  @!P6 IMAD.IADD R25, R25, 0x1, -R14 ;  /* 0x000000011919e824 */ /* 0x000fe200078e0a0e */
[----:B------:R-:W-:Y:S02]  /*04c0*/  ISETP.NE.AND P5, PT, R10, RZ, PT ;  /* 0x000000ff0a00720c */ /* 0x000fe40003fa5270 */
[----:B------:R-:W-:Y:S01]  /*04d0*/  @!P3 IMAD.MOV R23, RZ, RZ, -R23 ;  /* 0x000000ffff17b224 */ /* 0x000fe200078e0a17 */
[----:B------:R-:W-:Y:S02]  /*04e0*/  LOP3.LUT R12, RZ, R10, RZ, 0x33, !PT ;  /* 0x0000000aff0c7212 */ /* 0x000fe400078e33ff */
[----:B------:R-:W-:Y:S02]  /*04f0*/  @!P4 IADD3 R25, PT, PT, -R25, RZ, RZ ;  /* 0x000000ff1919c210 */ /* 0x000fe40007ffe1ff */
[----:B------:R-:W-:-:S02]  /*0500*/  SEL R27, R12, R23, !P5 ;  /* 0x000000170c1b7207 */ /* 0x000fc40006800000 */
[----:B------:R-:W-:-:S03]  /*0510*/  SEL R23, R12, R25, !P5 ;  /* 0x000000190c177207 */ /* 0x000fc60006800000 */
[----:B-1----:R-:W-:-:S04]  /*0520*/  IMAD.WIDE R24, R27, 0x4, R20 ;  /* 0x000000041b187825 */ /* 0x002fc800078e0214 */
[----:B------:R-:W-:Y:S02]  /*0530*/  IMAD.WIDE R20, R23, 0x4, R20 ;  /* 0x0000000417147825 */ /* 0x000fe400078e0214 */
[----:B------:R-:W0:Y:S04]  /*0540*/  LDG.E R25, desc[UR4][R24.64] ;  /* 0x0000000418197981 */ /* 0x000e28000c1e1900 */
[----:B------:R-:W2:Y:S01]  /*0550*/  LDG.E R21, desc[UR4][R20.64] ;  /* 0x0000000414157981 */ /* 0x000ea2000c1e1900 */
[----:B0-----:R-:W-:-:S04]  /*0560*/  IMAD.WIDE R24, R25, 0x8, R28 ;  /* 0x0000000819187825 */ /* 0x001fc800078e021c */
[----:B--2---:R-:W-:Y:S01]  /*0570*/  IMAD.WIDE R28, R21, 0x8, R28 ;  /* 0x00000008151c7825 */ /* 0x004fe200078e021c */
[----:B------:R0:W2:Y:S01]  /*0580*/  LDG.E.64 R22, desc[UR4][R24.64] ;  /* 0x0000000418167981 */ /* 0x0000a2000c1e1b00 */
[----:B------:R-:W1:Y:S03]  /*0590*/  LDC.64 R20, c[0x0][0x3c0] ;  /* 0x0000f000ff147b82 */ /* 0x000e660000000a00 */
[----:B------:R-:W2:Y:S05]  /*05a0*/  LDG.E.64 R26, desc[UR4][R28.64] ;  /* 0x000000041c1a7981 */ /* 0x000eaa000c1e1b00 */
[----:B0-----:R-:W0:Y:S01]  /*05b0*/  LDC.64 R24, c[0x0][0x3a8] ;  /* 0x0000ea00ff187b82 */ /* 0x001e220000000a00 */
[----:B--2---:R-:W-:-:S07]  /*05c0*/  DADD R26, R22, -R26 ;  /* 0x00000000161a7229 */ /* 0x004fce000000081a */
[----:B------:R-:W2:Y:S01]  /*05d0*/  LDC.64 R22, c[0x0][0x3c8] ;  /* 0x0000f200ff167b82 */ /* 0x000ea20000000a00 */
[----:B0-----:R-:W-:-:S07]  /*05e0*/  DSETP.GT.AND P3, PT, R26, R24, PT ;  /* 0x000000181a00722a */ /* 0x001fce0003f64000 */
[----:B------:R-:W0:Y:S08]  /*05f0*/  LDC.64 R24, c[0x0][0x3a0] ;  /* 0x0000e800ff187b82 */ /* 0x000e300000000a00 */
[----:B-1----:R-:W1:Y:S08]  /*0600*/  @!P3 LDC R20, c[0x0][0x3b0] ;  /* 0x0000ec00ff14bb82 */ /* 0x002e700000000800 */
[----:B------:R-:W1:Y:S08]  /*0610*/  @!P3 LDC R21, c[0x0][0x3b4] ;  /* 0x0000ed00ff15bb82 */ /* 0x000e700000000800 */
[----:B--2---:R-:W2:Y:S08]  /*0620*/  @!P3 LDC R22, c[0x0][0x3b8] ;  /* 0x0000ee00ff16bb82 */ /* 0x004eb00000000800 */
[----:B------:R-:W2:Y:S01]  /*0630*/  @!P3 LDC R23, c[0x0][0x3bc] ;  /* 0x0000ef00ff17bb82 */ /* 0x000ea20000000800 */
[----:B0-----:R-:W-:-:S05]  /*0640*/  IMAD.WIDE R24, R9, 0x8, R24 ;  /* 0x0000000809187825 */ /* 0x001fca00078e0218 */
[----:B-1----:R1:W-:Y:S04]  /*0650*/  STG.E.64 desc[UR4][R24.64], R20 ;  /* 0x0000001418007986 */ /* 0x0023e8000c101b04 */
[----:B--2---:R1:W-:Y:S02]  /*0660*/  STG.E.64 desc[UR4][R24.64+0x8], R22 ;  /* 0x0000081618007986 */ /* 0x0043e4000c101b04 */
.L_x_129:
[----:B------:R-:W-:Y:S05]  /*0670*/  BSYNC.RECONVERGENT B0 ;  /* 0x0000000000007941 */ /* 0x000fea0003800200 */
.L_x_128:
[----:B------:R-:W-:Y:S04]  /*0680*/  BSSY.RECONVERGENT B0, `(.L_x_130) ;  /* 0x000003f000007945 */ /* 0x000fe80003800200 */
[----:B------:R-:W-:Y:S05]  /*0690*/  @P2 BRA `(.L_x_131) ;  /* 0x0000000000f42947 */ /* 0x000fea0003800000 */
[----:B-1----:R-:W1:Y:S01]  /*06a0*/  LDC.64 R20, c[0x0][0x380] ;  /* 0x0000e000ff147b82 */ /* 0x002e620000000a00 */
        /* <DEDUP_REMOVED lines=9> */
[----:B-1----:R-:W-:Y:S01]  /*0740*/  MOV R20, RZ ;  /* 0x000000ff00147202 */ /* 0x002fe20000000f00 */
[----:B----4-:R-:W-:-:S04]  /*0750*/  IMAD.MOV R25, RZ, RZ, -R21 ;  /* 0x000000ffff197224 */ /* 0x010fc800078e0a15 */
[----:B------:R-:W-:-:S04]  /*0760*/  IMAD R25, R25, R14, RZ ;  /* 0x0000000e19197224 */ /* 0x000fc800078e02ff */
[----:B------:R-:W-:Y:S02]  /*0770*/  IMAD.HI.U32 R18, R21, R25, R20 ;  /* 0x0000001915127227 */ /* 0x000fe400078e0014 */
[----:B------:R-:W1:Y:S01]  /*0780*/  LDC.64 R20, c[0x0][0x388] ;  /* 0x0000e200ff147b82 */ /* 0x000e620000000a00 */
        /* <DEDUP_REMOVED lines=8> */
[----:B------:R-:W-:-:S03]  /*0810*/  IMAD R25, R14, R18, R25 ;  /* 0x000000120e197224 */ /* 0x000fc600078e0219 */
        /* <DEDUP_REMOVED lines=37> */
.L_x_131:
[----:B------:R-:W-:Y:S05]  /*0a70*/  BSYNC.RECONVERGENT B0 ;  /* 0x0000000000007941 */ /* 0x000fea0003800200 */
.L_x_130:
[----:B------:R-:W-:Y:S04]  /*0a80*/  BSSY.RECONVERGENT B0, `(.L_x_132) ;  /* 0x000003f000007945 */ /* 0x000fe80003800200 */
[----:B------:R-:W-:Y:S05]  /*0a90*/  @P0 BRA `(.L_x_133) ;  /* 0x0000000000f40947 */ /* 0x000fea0003800000 */
[----:B-1-3--:R-:W1:Y:S01]  /*0aa0*/  LDC.64 R20, c[0x0][0x380] ;  /* 0x0000e000ff147b82 */ /* 0x00ae620000000a00 */
        /* <DEDUP_REMOVED lines=36> */
[----:B------:R-:W-:Y:S02]  /*0cf0*/  @!P4 IADD3 R25, PT, PT, -R25, RZ, RZ ;  /* 0x000000ff1919c210 */ /* 0x000fe40007ffe1ff */
[C---:B------:R-:W-:Y:S02]  /*0d00*/  SEL R27, R12.reuse, R23, !P0 ;  /* 0x000000170c1b7207 */ /* 0x040fe40004000000 */
        /* <DEDUP_REMOVED lines=22> */
.L_x_133:
[----:B------:R-:W-:Y:S05]  /*0e70*/  BSYNC.RECONVERGENT B0 ;  /* 0x0000000000007941 */ /* 0x000fea0003800200 */
.L_x_132:
[----:B------:R-:W-:Y:S04]  /*0e80*/  BSSY.RECONVERGENT B0, `(.L_x_134) ;  /* 0x000003f000007945 */ /* 0x000fe80003800200 */
[----:B------:R-:W-:Y:S05]  /*0e90*/  @P1 BRA `(.L_x_135) ;  /* 0x0000000000f41947 */ /* 0x000fea0003800000 */
[----:B-1-34-:R-:W1:Y:S01]  /*0ea0*/  LDC.64 R20, c[0x0][0x380] ;  /* 0x0000e000ff147b82 */ /* 0x01ae620000000a00 */
        /* <DEDUP_REMOVED lines=9> */
[----:B-1----:R-:W-:Y:S01]  /*0f40*/  IMAD.MOV.U32 R20, RZ, RZ, RZ ;  /* 0x000000ffff147224 */ /* 0x002fe200078e00ff */
[----:B----4-:R-:W-:-:S05]  /*0f50*/  IADD3 R25, PT, PT, RZ, -R21, RZ ;  /* 0x80000015ff197210 */ /* 0x010fca0007ffe0ff */
[----:B------:R-:W-:-:S04]  /*0f60*/  IMAD R25, R25, R14, RZ ;  /* 0x0000000e19197224 */ /* 0x000fc800078e02ff */
[----:B------:R-:W-:Y:S02]  /*0f70*/  IMAD.HI.U32 R18, R21, R25, R20 ;  /* 0x0000001915127227 */ /* 0x000fe400078e0014 */
[----:B------:R-:W1:Y:S01]  /*0f80*/  LDC.64 R20, c[0x0][0x388] ;  /* 0x0000e200ff147b82 */ /* 0x000e620000000a00 */
[----:B--2---:R-:W-:Y:S02]  /*0f90*/  IABS R22, R12 ;  /* 0x0000000c00167213 */ /* 0x004fe40000000000 */
[----:B---3--:R-:W-:Y:S02]  /*0fa0*/  IABS R23, R24 ;  /* 0x0000001800177213 */ /* 0x008fe40000000000 */
[----:B------:R-:W-:-:S03]  /*0fb0*/  MOV R25, R22 ;  /* 0x0000001600197202 */ /* 0x000fc60000000f00 */
        /* <DEDUP_REMOVED lines=13> */
[----:B------:R-:W-:-:S07]  /*1090*/  ISETP.GE.AND P3, PT, R12, RZ, PT ;  /* 0x000000ff0c00720c */ /* 0x000fce0003f66270 */
[----:B------:R-:W-:Y:S02]  /*10a0*/  @!P0 IMAD.IADD R23, R23, 0x1, -R14 ;  /* 0x0000000117178824 */ /* 0x000fe400078e0a0e */
[----:B------:R-:W-:Y:S02]  /*10b0*/  @!P2 IADD3 R25, PT, PT, R25, -R14, RZ ;  /* 0x8000000e1919a210 */ /* 0x000fe40007ffe0ff */
[----:B------:R-:W-:Y:S01]  /*10c0*/  ISETP.NE.AND P0, PT, R10, RZ, PT ;  /* 0x000000ff0a00720c */ /* 0x000fe20003f05270 */
        /* <DEDUP_REMOVED lines=26> */
.L_x_135:
[----:B------:R-:W-:Y:S05]  /*1270*/  BSYNC.RECONVERGENT B0 ;  /* 0x0000000000007941 */ /* 0x000fea0003800200 */
.L_x_134:
[----:B------:R-:W-:Y:S01]  /*1280*/  VIADD R6, R6, 0x4 ;  /* 0x0000000406067836 */ /* 0x000fe20000000000 */
[C---:B------:R-:W-:Y:S01]  /*1290*/  LEA R5, R0.reuse, R5, 0x2 ;  /* 0x0000000500057211 */ /* 0x040fe200078e10ff */
[C---:B------:R-:W-:Y:S01]  /*12a0*/  IMAD R7, R0.reuse, 0x8, R7 ;  /* 0x0000000800077824 */ /* 0x040fe200078e0207 */
[C---:B------:R-:W-:Y:S01]  /*12b0*/  LEA R13, R0.reuse, R13, 0x2 ;  /* 0x0000000d000d7211 */ /* 0x040fe200078e10ff */
[----:B------:R-:W-:Y:S01]  /*12c0*/  IMAD R15, R0, 0x8, R15 ;  /* 0x00000008000f7824 */ /* 0x000fe200078e020f */
[----:B------:R-:W-:Y:S01]  /*12d0*/  ISETP.NE.AND P0, PT, R6, RZ, PT ;  /* 0x000000ff0600720c */ /* 0x000fe20003f05270 */
[C---:B------:R-:W-:Y:S01]  /*12e0*/  IMAD R19, R0.reuse, 0x8, R19 ;  /* 0x0000000800137824 */ /* 0x040fe200078e0213 */
[C---:B------:R-:W-:Y:S01]  /*12f0*/  LEA R17, R0.reuse, R17, 0x2 ;  /* 0x0000001100117211 */ /* 0x040fe200078e10ff */
[C---:B------:R-:W-:Y:S01]  /*1300*/  IMAD R11, R0.reuse, 0x4, R11 ;  /* 0x00000004000b7824 */ /* 0x040fe200078e020b */
[----:B------:R-:W-:-:S09]  /*1310*/  LEA R9, R0, R9, 0x3 ;  /* 0x0000000900097211 */ /* 0x000fd200078e18ff */
[----:B------:R-:W-:Y:S05]  /*1320*/  @P0 BRA `(.L_x_136) ;  /* 0xffffffec00c00947 */ /* 0x000fea000383ffff */
.L_x_127:
[----:B------:R-:W-:Y:S01]  /*1330*/  LOP3.LUT P0, R6, R2, 0x3, RZ, 0xc0, !PT ;  /* 0x0000000302067812 */ /* 0x000fe2000780c0ff */
[----:B------:R-:W2:-:S12]  /*1340*/  S2UR UR6, SR_CTAID.X ;  /* 0x00000000000679c3 */ /* 0x000e980000002500 */
[----:B--2---:R-:W-:Y:S05]  /*1350*/  @!P0 EXIT ;  /* 0x000000000000894d */ /* 0x004fea0003800000 */
[----:B------:R-:W2:Y:S01]  /*1360*/  S2R R5, SR_TID.X ;  /* 0x0000000000057919 */ /* 0x000ea20000002100 */
[----:B------:R-:W-:Y:S01]  /*1370*/  ISETP.NE.AND P0, PT, R6, 0x1, PT ;  /* 0x000000010600780c */ /* 0x000fe20003f05270 */
[----:B------:R-:W-:-:S12]  /*1380*/  IMAD R7, R2, UR6, RZ ;  /* 0x0000000602077c24 */ /* 0x000fd8000f8e02ff */
[----:B------:R-:W-:Y:S05]  /*1390*/  @!P0 BRA `(.L_x_137) ;  /* 0x0000000800288947 */ /* 0x000fea0003800000 */
[----:B------:R-:W-:Y:S01]  /*13a0*/  IADD3 R2, PT, PT, R4, R7, RZ ;  /* 0x0000000704027210 */ /* 0x000fe20007ffe0ff */
[----:B------:R-:W-:Y:S04]  /*13b0*/  BSSY.RECONVERGENT B0, `(.L_x_138) ;  /* 0x0000044000007945 */ /* 0x000fe80003800200 */
[----:B0-2---:R-:W-:-:S04]  /*13c0*/  IMAD R6, R2, R0, R5 ;  /* 0x0000000002067224 */ /* 0x005fc800078e0205 */
[C---:B------:R-:W-:Y:S01]  /*13d0*/  IMAD.IADD R2, R6.reuse, 0x1, R0 ;  /* 0x0000000106027824 */ /* 0x040fe200078e0200 */
[----:B------:R-:W-:-:S04]  /*13e0*/  ISETP.GE.AND P1, PT, R6, R3, PT ;  /* 0x000000030600720c */ /* 0x000fc80003f26270 */
[----:B------:R-:W-:-:S09]  /*13f0*/  ISETP.GE.AND P0, PT, R2, R3, PT ;  /* 0x000000030200720c */ /* 0x000fd20003f06270 */
[----:B------:R-:W-:Y:S05]  /*1400*/  @P1 BRA `(.L_x_139) ;  /* 0x0000000000f81947 */ /* 0x000fea0003800000 */
[----:B------:R-:W0:Y:S01]  /*1410*/  LDC.64 R14, c[0x0][0x380] ;  /* 0x0000e000ff0e7b82 */ /* 0x000e220000000a00 */
[----:B------:R-:W-:-:S07]  /*1420*/  SHF.L.U32 R6, R6, 0x1, RZ ;  /* 0x0000000106067819 */ /* 0x000fce00000006ff */
[----:B------:R-:W2:Y:S08]  /*1430*/  LDC R9, c[0x0][0x3e0] ;  /* 0x0000f800ff097b82 */ /* 0x000eb00000000800 */
[----:B-1-34-:R-:W1:Y:S01]  /*1440*/  LDC.64 R20, c[0x0][0x398] ;  /* 0x0000e600ff147b82 */ /* 0x01ae620000000a00 */
[----:B0-----:R-:W-:-:S07]  /*1450*/  IMAD.WIDE R14, R6, 0x4, R14 ;  /* 0x00000004060e7825 */ /* 0x001fce00078e020e */
[----:B------:R-:W0:Y:S01]  /*1460*/  LDC.64 R24, c[0x0][0x3a8] ;  /* 0x0000ea00ff187b82 */ /* 0x000e220000000a00 */
[----:B------:R-:W3:Y:S04]  /*1470*/  LDG.E R17, desc[UR4][R14.64] ;  /* 0x000000040e117981 */ /* 0x000ee8000c1e1900 */
[----:B------:R3:W4:Y:S01]  /*1480*/  LDG.E R12, desc[UR4][R14.64+0x4] ;  /* 0x000004040e0c7981 */ /* 0x000722000c1e1900 */
[----:B--2---:R-:W-:-:S04]  /*1490*/  IABS R13, R9 ;  /* 0x00000009000d7213 */ /* 0x004fc80000000000 */
[----:B------:R-:W2:Y:S08]  /*14a0*/  I2F.RP R16, R13 ;  /* 0x0000000d00107306 */ /* 0x000eb00000209400 */
[----:B--2---:R-:W2:Y:S02]  /*14b0*/  MUFU.RCP R16, R16 ;  /* 0x0000001000107308 */ /* 0x004ea40000001000 */
[----:B--2---:R-:W-:-:S06]  /*14c0*/  VIADD R11, R16, 0xffffffe ;  /* 0x0ffffffe100b7836 */ /* 0x004fcc0000000000 */
[----:B------:R-:W2:Y:S02]  /*14d0*/  F2I.FTZ.U32.TRUNC.NTZ R11, R11 ;  /* 0x0000000b000b7305 */ /* 0x000ea4000021f000 */
[----:B--2---:R-:W-:-:S05]  /*14e0*/  IADD3 R10, PT, PT, RZ, -R11, RZ ;  /* 0x8000000bff0a7210 */ /* 0x004fca0007ffe0ff */
[----:B------:R-:W-:Y:S02]  /*14f0*/  IMAD R19, R10, R13, RZ ;  /* 0x0000000d0a137224 */ /* 0x000fe400078e02ff */
[----:B------:R-:W-:-:S04]  /*1500*/  IMAD.MOV.U32 R10, RZ, RZ, RZ ;  /* 0x000000ffff0a7224 */ /* 0x000fc800078e00ff */
[----:B------:R-:W-:Y:S01]  /*1510*/  IMAD.HI.U32 R19, R11, R19, R10 ;  /* 0x000000130b137227 */ /* 0x000fe200078e000a */
[----:B---3--:R-:W-:Y:S02]  /*1520*/  IABS R14, R17 ;  /* 0x00000011000e7213 */ /* 0x008fe40000000000 */
[----:B----4-:R-:W-:-:S03]  /*1530*/  IABS R16, R12 ;  /* 0x0000000c00107213 */ /* 0x010fc60000000000 */
[----:B------:R-:W-:Y:S01]  /*1540*/  IMAD.HI.U32 R10, R19, R14, RZ ;  /* 0x0000000e130a7227 */ /* 0x000fe200078e00ff */
[----:B------:R-:W-:-:S03]  /*1550*/  ISETP.GE.AND P4, PT, R12, RZ, PT ;  /* 0x000000ff0c00720c */ /* 0x000fc60003f86270 */
[----:B------:R-:W-:Y:S01]  /*1560*/  IMAD.HI.U32 R11, R19, R16, RZ ;  /* 0x00000010130b7227 */ /* 0x000fe200078e00ff */
[----:B------:R-:W-:-:S03]  /*1570*/  IADD3 R10, PT, PT, -R10, RZ, RZ ;  /* 0x000000ff0a0a7210 */ /* 0x000fc60007ffe1ff */
[----:B------:R-:W-:Y:S02]  /*1580*/  IMAD.MOV R11, RZ, RZ, -R11 ;  /* 0x000000ffff0b7224 */ /* 0x000fe400078e0a0b */
[C---:B------:R-:W-:Y:S02]  /*1590*/  IMAD R14, R13.reuse, R10, R14 ;  /* 0x0000000a0d0e7224 */ /* 0x040fe400078e020e */
[C---:B------:R-:W-:Y:S02]  /*15a0*/  IMAD R16, R13.reuse, R11, R16 ;  /* 0x0000000b0d107224 */ /* 0x040fe400078e0210 */
[----:B------:R-:W2:Y:S01]  /*15b0*/  LDC.64 R10, c[0x0][0x388] ;  /* 0x0000e200ff0a7b82 */ /* 0x000ea20000000a00 */
[C---:B------:R-:W-:Y:S02]  /*15c0*/  ISETP.GT.U32.AND P1, PT, R13.reuse, R14, PT ;  /* 0x0000000e0d00720c */ /* 0x040fe40003f24070 */
[----:B------:R-:W-:-:S11]  /*15d0*/  ISETP.GT.U32.AND P2, PT, R13, R16, PT ;  /* 0x000000100d00720c */ /* 0x000fd60003f44070 */
[----:B------:R-:W-:Y:S02]  /*15e0*/  @!P1 IADD3 R14, PT, PT, R14, -R13, RZ ;  /* 0x8000000d0e0e9210 */ /* 0x000fe40007ffe0ff */
[----:B------:R-:W-:Y:S01]  /*15f0*/  @!P2 IMAD.IADD R16, R16, 0x1, -R13 ;  /* 0x000000011010a824 */ /* 0x000fe200078e0a0d */
[----:B------:R-:W-:Y:S02]  /*1600*/  ISETP.GE.AND P2, PT, R17, RZ, PT ;  /* 0x000000ff1100720c */ /* 0x000fe40003f46270 */
[C---:B------:R-:W-:Y:S02]  /*1610*/  ISETP.GT.U32.AND P1, PT, R13.reuse, R14, PT ;  /* 0x0000000e0d00720c */ /* 0x040fe40003f24070 */
[----:B------:R-:W-:-:S11]  /*1620*/  ISETP.GT.U32.AND P3, PT, R13, R16, PT ;  /* 0x000000100d00720c */ /* 0x000fd60003f64070 */
[----:B------:R-:W-:Y:S02]  /*1630*/  @!P1 IADD3 R14, PT, PT, R14, -R13, RZ ;  /* 0x8000000d0e0e9210 */ /* 0x000fe40007ffe0ff */
[----:B------:R-:W-:Y:S01]  /*1640*/  @!P3 IMAD.IADD R16, R16, 0x1, -R13 ;  /* 0x000000011010b824 */ /* 0x000fe200078e0a0d */
[----:B------:R-:W-:Y:S01]  /*1650*/  ISETP.NE.AND P1, PT, R9, RZ, PT ;  /* 0x000000ff0900720c */ /* 0x000fe20003f25270 */
[----:B------:R-:W3:Y:S01]  /*1660*/  LDC.64 R12, c[0x0][0x3c8] ;  /* 0x0000f200ff0c7b82 */ /* 0x000ee20000000a00 */
[----:B------:R-:W-:Y:S01]  /*1670*/  LOP3.LUT R9, RZ, R9, RZ, 0x33, !PT ;  /* 0x00000009ff097212 */ /* 0x000fe200078e33ff */
[----:B------:R-:W-:Y:S01]  /*1680*/  @!P4 IMAD.MOV R16, RZ, RZ, -R16 ;  /* 0x000000ffff10c224 */ /* 0x000fe200078e0a10 */
[----:B------:R-:W-:-:S04]  /*1690*/  @!P2 IADD3 R14, PT, PT, -R14, RZ, RZ ;  /* 0x000000ff0e0ea210 */ /* 0x000fc80007ffe1ff */
[C---:B------:R-:W-:Y:S02]  /*16a0*/  SEL R15, R9.reuse, R14, !P1 ;  /* 0x0000000e090f7207 */ /* 0x040fe40004800000 */
[----:B------:R-:W-:-:S03]  /*16b0*/  SEL R17, R9, R16, !P1 ;  /* 0x0000001009117207 */ /* 0x000fc60004800000 */
[----:B--2---:R-:W-:-:S04]  /*16c0*/  IMAD.WIDE R14, R15, 0x4, R10 ;  /* 0x000000040f0e7825 */ /* 0x004fc800078e020a */
[----:B------:R-:W-:Y:S02]  /*16d0*/  IMAD.WIDE R16, R17, 0x4, R10 ;  /* 0x0000000411107825 */ /* 0x000fe400078e020a */
[----:B------:R-:W1:Y:S01]  /*16e0*/  LDG.E R15, desc[UR4][R14.64] ;  /* 0x000000040e0f7981 */ /* 0x000e62000c1e1900 */
[----:B------:R-:W2:Y:S03]  /*16f0*/  LDC.64 R10, c[0x0][0x3c0] ;  /* 0x0000f000ff0a7b82 */ /* 0x000ea60000000a00 */
[----:B------:R-:W4:Y:S01]  /*1700*/  LDG.E R17, desc[UR4][R16.64] ;  /* 0x0000000410117981 */ /* 0x000f22000c1e1900 */
[----:B-1----:R-:W-:-:S04]  /*1710*/  IMAD.WIDE R18, R15, 0x8, R20 ;  /* 0x000000080f127825 */ /* 0x002fc800078e0214 */
[----:B------:R-:W1:Y:S01]  /*1720*/  LDC.64 R14, c[0x0][0x3a0] ;  /* 0x0000e800ff0e7b82 */ /* 0x000e620000000a00 */
[----:B----4-:R-:W-:Y:S01]  /*1730*/  IMAD.WIDE R20, R17, 0x8, R20 ;  /* 0x0000000811147825 */ /* 0x010fe200078e0214 */
[----:B------:R-:W4:Y:S05]  /*1740*/  LDG.E.64 R18, desc[UR4][R18.64] ;  /* 0x0000000412127981 */ /* 0x000f2a000c1e1b00 */
[----:B------:R-:W4:Y:S01]  /*1750*/  LDG.E.64 R20, desc[UR4][R20.64] ;  /* 0x0000000414147981 */ /* 0x000f22000c1e1b00 */
[----:B-1----:R-:W-:Y:S01]  /*1760*/  IMAD.WIDE R14, R6, 0x8, R14 ;  /* 0x00000008060e7825 */ /* 0x002fe200078e020e */
[----:B----4-:R-:W-:-:S08]  /*1770*/  DADD R22, R18, -R20 ;  /* 0x0000000012167229 */ /* 0x010fd00000000814 */
[----:B0-----:R-:W-:-:S14]  /*1780*/  DSETP.GT.AND P1, PT, R22, R24, PT ;  /* 0x000000181600722a */ /* 0x001fdc0003f24000 */
[----:B--2---:R-:W0:Y:S08]  /*1790*/  @!P1 LDC R10, c[0x0][0x3b0] ;  /* 0x0000ec00ff0a9b82 */ /* 0x004e300000000800 */
[----:B------:R-:W0:Y:S08]  /*17a0*/  @!P1 LDC R11, c[0x0][0x3b4] ;  /* 0x0000ed00ff0b9b82 */ /* 0x000e300000000800 */
[----:B---3--:R-:W1:Y:S08]  /*17b0*/  @!P1 LDC R12, c[0x0][0x3b8] ;  /* 0x0000ee00ff0c9b82 */ /* 0x008e700000000800 */
[----:B------:R-:W1:Y:S01]  /*17c0*/  @!P1 LDC R13, c[0x0][0x3bc] ;  /* 0x0000ef00ff0d9b82 */ /* 0x000e620000000800 */
[----:B0-----:R0:W-:Y:S04]  /*17d0*/  STG.E.64 desc[UR4][R14.64], R10 ;  /* 0x0000000a0e007986 */ /* 0x0011e8000c101b04 */
[----:B-1----:R0:W-:Y:S02]  /*17e0*/  STG.E.64 desc[UR4][R14.64+0x8], R12 ;  /* 0x0000080c0e007986 */ /* 0x0021e4000c101b04 */
.L_x_139:
[----:B------:R-:W-:Y:S05]  /*17f0*/  BSYNC.RECONVERGENT B0 ;  /* 0x0000000000007941 */ /* 0x000fea0003800200 */
.L_x_138:
[----:B------:R-:W-:Y:S04]  /*1800*/  BSSY.RECONVERGENT B0, `(.L_x_140) ;  /* 0x0000042000007945 */ /* 0x000fe80003800200 */
[----:B------:R-:W-:Y:S05]  /*1810*/  @P0 BRA `(.L_x_141) ;  /* 0x0000000400000947 */ /* 0x000fea0003800000 */
[----:B0-----:R-:W0:Y:S01]  /*1820*/  LDC.64 R14, c[0x0][0x380] ;  /* 0x0000e000ff0e7b82 */ /* 0x001e220000000a00 */
[----:B------:R-:W-:-:S07]  /*1830*/  SHF.L.U32 R2, R2, 0x1, RZ ;  /* 0x0000000102027819 */ /* 0x000fce00000006ff */
[----:B------:R-:W2:Y:S01]  /*1840*/  LDC R6, c[0x0][0x3e0] ;  /* 0x0000f800ff067b82 */ /* 0x000ea20000000800 */
[----:B------:R-:W-:-:S07]  /*1850*/  IMAD.MOV.U32 R10, RZ, RZ, RZ ;  /* 0x000000ffff0a7224 */ /* 0x000fce00078e00ff */
[----:B-1-34-:R-:W1:Y:S01]  /*1860*/  LDC.64 R22, c[0x0][0x3a8] ;  /* 0x0000ea00ff167b82 */ /* 0x01ae620000000a00 */
[----:B0-----:R-:W-:-:S05]  /*1870*/  IMAD.WIDE R14, R2, 0x4, R14 ;  /* 0x00000004020e7825 */ /* 0x001fca00078e020e */
        /* <DEDUP_REMOVED lines=8> */
[----:B------:R-:W-:-:S04]  /*1900*/  IMAD R13, R13, R12, RZ ;  /* 0x0000000c0d0d7224 */ /* 0x000fc800078e02ff */
[----:B0-----:R-:W-:Y:S01]  /*1910*/  IMAD.HI.U32 R14, R11, R13, R10 ;  /* 0x0000000d0b0e7227 */ /* 0x001fe200078e000a */
[----:B---3--:R-:W-:Y:S02]  /*1920*/  IABS R15, R17 ;  /* 0x00000011000f7213 */ /* 0x008fe40000000000 */
[----:B----4-:R-:W-:Y:S02]  /*1930*/  IABS R18, R9 ;  /* 0x0000000900127213 */ /* 0x010fe40000000000 */
[----:B------:R-:W-:Y:S02]  /*1940*/  MOV R13, R15 ;  /* 0x0000000f000d7202 */ /* 0x000fe40000000f00 */
[----:B------:R-:W-:Y:S01]  /*1950*/  ISETP.GE.AND P3, PT, R9, RZ, PT ;  /* 0x000000ff0900720c */ /* 0x000fe20003f66270 */
[----:B------:R-:W-:Y:S02]  /*1960*/  IMAD.MOV.U32 R15, RZ, RZ, R18 ;  /* 0x000000ffff0f7224 */ /* 0x000fe400078e0012 */
[C---:B------:R-:W-:Y:S01]  /*1970*/  IMAD.HI.U32 R10, R14.reuse, R13, RZ ;  /* 0x0000000d0e0a7227 */ /* 0x040fe200078e00ff */
[----:B------:R-:W0:Y:S03]  /*1980*/  LDC.64 R18, c[0x0][0x398] ;  /* 0x0000e600ff127b82 */ /* 0x000e260000000a00 */
        /* <DEDUP_REMOVED lines=15> */
[----:B------:R-:W-:Y:S02]  /*1a80*/  ISETP.NE.AND P0, PT, R6, RZ, PT ;  /* 0x000000ff0600720c */ /* 0x000fe40003f05270 */
[----:B------:R-:W-:Y:S01]  /*1a90*/  LOP3.LUT R6, RZ, R6, RZ, 0x33, !PT ;  /* 0x00000006ff067212 */ /* 0x000fe200078e33ff */
[----:B------:R-:W-:Y:S01]  /*1aa0*/  @!P3 IMAD.MOV R15, RZ, RZ, -R15 ;  /* 0x000000ffff0fb224 */ /* 0x000fe200078e0a0f */
[----:B------:R-:W-:-:S04]  /*1ab0*/  @!P1 IADD3 R13, PT, PT, -R13, RZ, RZ ;  /* 0x000000ff0d0d9210 */ /* 0x000fc80007ffe1ff */
[C---:B------:R-:W-:Y:S02]  /*1ac0*/  SEL R13, R6.reuse, R13, !P0 ;  /* 0x0000000d060d7207 */ /* 0x040fe40004000000 */
[----:B------:R-:W-:-:S03]  /*1ad0*/  SEL R15, R6, R15, !P0 ;  /* 0x0000000f060f7207 */ /* 0x000fc60004000000 */
[----:B--2---:R-:W-:-:S04]  /*1ae0*/  IMAD.WIDE R12, R13, 0x4, R10 ;  /* 0x000000040d0c7825 */ /* 0x004fc800078e020a */
[----:B------:R-:W-:Y:S02]  /*1af0*/  IMAD.WIDE R14, R15, 0x4, R10 ;  /* 0x000000040f0e7825 */ /* 0x000fe400078e020a */
[----:B------:R-:W0:Y:S01]  /*1b00*/  LDG.E R13, desc[UR4][R12.64] ;  /* 0x000000040c0d7981 */ /* 0x000e22000c1e1900 */
[----:B------:R-:W2:Y:S03]  /*1b10*/  LDC.64 R10, c[0x0][0x3c0] ;  /* 0x0000f000ff0a7b82 */ /* 0x000ea60000000a00 */
[----:B------:R-:W3:Y:S01]  /*1b20*/  LDG.E R15, desc[UR4][R14.64] ;  /* 0x000000040e0f7981 */ /* 0x000ee2000c1e1900 */
[----:B0-----:R-:W-:-:S04]  /*1b30*/  IMAD.WIDE R16, R13, 0x8, R18 ;  /* 0x000000080d107825 */ /* 0x001fc800078e0212 */
[----:B------:R-:W0:Y:S01]  /*1b40*/  LDC.64 R12, c[0x0][0x3a0] ;  /* 0x0000e800ff0c7b82 */ /* 0x000e220000000a00 */
[----:B---3--:R-:W-:Y:S01]  /*1b50*/  IMAD.WIDE R18, R15, 0x8, R18 ;  /* 0x000000080f127825 */ /* 0x008fe200078e0212 */
[----:B------:R-:W3:Y:S05]  /*1b60*/  LDG.E.64 R16, desc[UR4][R16.64] ;  /* 0x0000000410107981 */ /* 0x000eea000c1e1b00 */
[----:B------:R-:W3:Y:S01]  /*1b70*/  LDG.E.64 R18, desc[UR4][R18.64] ;  /* 0x0000000412127981 */ /* 0x000ee2000c1e1b00 */
[----:B------:R-:W4:Y:S01]  /*1b80*/  LDC.64 R14, c[0x0][0x3c8] ;  /* 0x0000f200ff0e7b82 */ /* 0x000f220000000a00 */
[----:B0-----:R-:W-:Y:S01]  /*1b90*/  IMAD.WIDE R12, R2, 0x8, R12 ;  /* 0x00000008020c7825 */ /* 0x001fe200078e020c */
[----:B---3--:R-:W-:-:S08]  /*1ba0*/  DADD R20, R16, -R18 ;  /* 0x0000000010147229 */ /* 0x008fd00000000812 */
[----:B-1----:R-:W-:-:S14]  /*1bb0*/  DSETP.GT.AND P0, PT, R20, R22, PT ;  /* 0x000000161400722a */ /* 0x002fdc0003f04000 */
[----:B--2---:R-:W0:Y:S08]  /*1bc0*/  @!P0 LDC R10, c[0x0][0x3b0] ;  /* 0x0000ec00ff0a8b82 */ /* 0x004e300000000800 */
[----:B------:R-:W0:Y:S08]  /*1bd0*/  @!P0 LDC R11, c[0x0][0x3b4] ;  /* 0x0000ed00ff0b8b82 */ /* 0x000e300000000800 */
[----:B----4-:R-:W1:Y:S08]  /*1be0*/  @!P0 LDC R14, c[0x0][0x3b8] ;  /* 0x0000ee00ff0e8b82 */ /* 0x010e700000000800 */
[----:B------:R-:W1:Y:S01]  /*1bf0*/  @!P0 LDC R15, c[0x0][0x3bc] ;  /* 0x0000ef00ff0f8b82 */ /* 0x000e620000000800 */
[----:B0-----:R2:W-:Y:S04]  /*1c00*/  STG.E.64 desc[UR4][R12.64], R10 ;  /* 0x0000000a0c007986 */ /* 0x0015e8000c101b04 */
[----:B-1----:R2:W-:Y:S02]  /*1c10*/  STG.E.64 desc[UR4][R12.64+0x8], R14 ;  /* 0x0000080e0c007986 */ /* 0x0025e4000c101b04 */
.L_x_141:
[----:B------:R-:W-:Y:S05]  /*1c20*/  BSYNC.RECONVERGENT B0 ;  /* 0x0000000000007941 */ /* 0x000fea0003800200 */
.L_x_140:
[----:B------:R-:W-:-:S07]  /*1c30*/  IADD3 R4, PT, PT, R4, 0x2, RZ ;  /* 0x0000000204047810 */ /* 0x000fce0007ffe0ff */
.L_x_137:
[----:B------:R-:W-:-:S04]  /*1c40*/  LOP3.LUT R8, R8, 0x1, RZ, 0xc0, !PT ;  /* 0x0000000108087812 */ /* 0x000fc800078ec0ff */
[----:B------:R-:W-:-:S13]  /*1c50*/  ISETP.NE.U32.AND P0, PT, R8, 0x1, PT ;  /* 0x000000010800780c */ /* 0x000fda0003f05070 */
[----:B------:R-:W-:Y:S05]  /*1c60*/  @!P0 EXIT ;  /* 0x000000000000894d */ /* 0x000fea0003800000 */
[----:B------:R-:W-:-:S04]  /*1c70*/  IMAD.IADD R4, R7, 0x1, R4 ;  /* 0x0000000107047824 */ /* 0x000fc800078e0204 */
[----:B0-2---:R-:W-:-:S05]  /*1c80*/  IMAD R0, R4, R0, R5 ;  /* 0x0000000004007224 */ /* 0x005fca00078e0205 */
[----:B------:R-:W-:-:S13]  /*1c90*/  ISETP.GE.AND P0, PT, R0, R3, PT ;  /* 0x000000030000720c */ /* 0x000fda0003f06270 */
[----:B------:R-:W-:Y:S05]  /*1ca0*/  @P0 EXIT ;  /* 0x000000000000094d */ /* 0x000fea0003800000 */
[----:B------:R-:W0:Y:S01]  /*1cb0*/  LDC.64 R2, c[0x0][0x380] ;  /* 0x0000e000ff027b82 */ /* 0x000e220000000a00 */
[----:B------:R-:W-:-:S07]  /*1cc0*/  SHF.L.U32 R0, R0, 0x1, RZ ;  /* 0x0000000100007819 */ /* 0x000fce00000006ff */
[----:B------:R-:W2:Y:S08]  /*1cd0*/  LDC R8, c[0x0][0x3e0] ;  /* 0x0000f800ff087b82 */ /* 0x000eb00000000800 */
[----:B------:R-:W5:Y:S01]  /*1ce0*/  LDC.64 R12, c[0x0][0x3a8] ;  /* 0x0000ea00ff0c7b82 */ /* 0x000f620000000a00 */
        /* <DEDUP_REMOVED lines=13> */
[----:B---3--:R-:W-:-:S04]  /*1dc0*/  IABS R2, R10 ;  /* 0x0000000a00027213 */ /* 0x008fc80000000000 */
[----:B------:R-:W-:Y:S02]  /*1dd0*/  MOV R4, R2 ;  /* 0x0000000200047202 */ /* 0x000fe40000000f00 */
[----:B----4-:R-:W-:Y:S02]  /*1de0*/  IABS R6, R7 ;  /* 0x0000000700067213 */ /* 0x010fe40000000000 */
[----:B------:R-:W-:Y:S01]  /*1df0*/  ISETP.GE.AND P3, PT, R7, RZ, PT ;  /* 0x000000ff0700720c */ /* 0x000fe20003f66270 */
[----:B------:R-:W-:Y:S01]  /*1e00*/  IMAD.HI.U32 R2, R11, R4, RZ ;  /* 0x000000040b027227 */ /* 0x000fe200078e00ff */
[----:B------:R-:W-:-:S03]  /*1e10*/  LOP3.LUT R7, RZ, R8, RZ, 0x33, !PT ;  /* 0x00000008ff077212 */ /* 0x000fc600078e33ff */
[----:B------:R-:W-:-:S04]  /*1e20*/  IMAD.HI.U32 R3, R11, R6, RZ ;  /* 0x000000060b037227 */ /* 0x000fc800078e00ff */
[----:B------:R-:W-:Y:S01]  /*1e30*/  IMAD.MOV R5, RZ, RZ, -R2 ;  /* 0x000000ffff057224 */ /* 0x000fe200078e0a02 */
[----:B------:R-:W-:-:S03]  /*1e40*/  IADD3 R3, PT, PT, -R3, RZ, RZ ;  /* 0x000000ff03037210 */ /* 0x000fc60007ffe1ff */
[C---:B------:R-:W-:Y:S02]  /*1e50*/  IMAD R2, R9.reuse, R5, R4 ;  /* 0x0000000509027224 */ /* 0x040fe400078e0204 */
[C---:B------:R-:W-:Y:S01]  /*1e60*/  IMAD R3, R9.reuse, R3, R6 ;  /* 0x0000000309037224 */ /* 0x040fe200078e0206 */
[----:B------:R-:W2:Y:S02]  /*1e70*/  LDC.64 R4, c[0x0][0x388] ;  /* 0x0000e200ff047b82 */ /* 0x000ea40000000a00 */
[C---:B------:R-:W-:Y:S02]  /*1e80*/  ISETP.GT.U32.AND P0, PT, R9.reuse, R2, PT ;  /* 0x000000020900720c */ /* 0x040fe40003f04070 */
[----:B------:R-:W-:-:S11]  /*1e90*/  ISETP.GT.U32.AND P1, PT, R9, R3, PT ;  /* 0x000000030900720c */ /* 0x000fd60003f24070 */
[----:B------:R-:W-:Y:S02]  /*1ea0*/  @!P0 IMAD.IADD R2, R2, 0x1, -R9 ;  /* 0x0000000102028824 */ /* 0x000fe400078e0a09 */
[----:B------:R-:W-:Y:S02]  /*1eb0*/  @!P1 IADD3 R3, PT, PT, R3, -R9, RZ ;  /* 0x8000000903039210 */ /* 0x000fe40007ffe0ff */
[----:B------:R-:W-:Y:S02]  /*1ec0*/  ISETP.GE.AND P1, PT, R10, RZ, PT ;  /* 0x000000ff0a00720c */ /* 0x000fe40003f26270 */
[C---:B------:R-:W-:Y:S02]  /*1ed0*/  ISETP.GT.U32.AND P0, PT, R9.reuse, R2, PT ;  /* 0x000000020900720c */ /* 0x040fe40003f04070 */
[----:B------:R-:W-:-:S11]  /*1ee0*/  ISETP.GT.U32.AND P2, PT, R9, R3, PT ;  /* 0x000000030900720c */ /* 0x000fd60003f44070 */
[----:B------:R-:W-:Y:S01]  /*1ef0*/  @!P0 IMAD.IADD R2, R2, 0x1, -R9 ;  /* 0x0000000102028824 */ /* 0x000fe200078e0a09 */
[----:B------:R-:W-:Y:S02]  /*1f00*/  ISETP.NE.AND P0, PT, R8, RZ, PT ;  /* 0x000000ff0800720c */ /* 0x000fe40003f05270 */
[----:B------:R-:W-:Y:S01]  /*1f10*/  @!P2 IADD3 R3, PT, PT, R3, -R9, RZ ;  /* 0x800000090303a210 */ /* 0x000fe20007ffe0ff */
[----:B------:R-:W-:-:S03]  /*1f20*/  @!P1 IMAD.MOV R2, RZ, RZ, -R2 ;  /* 0x000000ffff029224 */ /* 0x000fc600078e0a02 */
[----:B------:R-:W-:Y:S02]  /*1f30*/  @!P3 IADD3 R3, PT, PT, -R3, RZ, RZ ;  /* 0x000000ff0303b210 */ /* 0x000fe40007ffe1ff */
[C---:B------:R-:W-:Y:S02]  /*1f40*/  SEL R9, R7.reuse, R2, !P0 ;  /* 0x0000000207097207 */ /* 0x040fe40004000000 */
[----:B------:R-:W-:-:S03]  /*1f50*/  SEL R7, R7, R3, !P0 ;  /* 0x0000000307077207 */ /* 0x000fc60004000000 */
[--C-:B--2---:R-:W-:Y:S02]  /*1f60*/  IMAD.WIDE R2, R9, 0x4, R4.reuse ;  /* 0x0000000409027825 */ /* 0x104fe400078e0204 */
[----:B------:R-:W2:Y:S02]  /*1f70*/  LDC.64 R8, c[0x0][0x398] ;  /* 0x0000e600ff087b82 */ /* 0x000ea40000000a00 */
[----:B------:R-:W-:Y:S02]  /*1f80*/  IMAD.WIDE R4, R7, 0x4, R4 ;  /* 0x0000000407047825 */ /* 0x000fe400078e0204 */
[----:B------:R-:W2:Y:S04]  /*1f90*/  LDG.E R3, desc[UR4][R2.64] ;  /* 0x0000000402037981 */ /* 0x000ea8000c1e1900 */
[----:B------:R-:W3:Y:S01]  /*1fa0*/  LDG.E R5, desc[UR4][R4.64] ;  /* 0x0000000404057981 */ /* 0x000ee2000c1e1900 */
[----:B--2---:R-:W-:-:S02]  /*1fb0*/  IMAD.WIDE R6, R3, 0x8, R8 ;  /* 0x0000000803067825 */ /* 0x004fc400078e0208 */
[----:B------:R-:W2:Y:S02]  /*1fc0*/  LDC.64 R2, c[0x0][0x3a0] ;  /* 0x0000e800ff027b82 */ /* 0x000ea40000000a00 */
[----:B---3--:R-:W-:Y:S02]  /*1fd0*/  IMAD.WIDE R8, R5, 0x8, R8 ;  /* 0x0000000805087825 */ /* 0x008fe400078e0208 */
[----:B------:R-:W3:Y:S04]  /*1fe0*/  LDG.E.64 R6, desc[UR4][R6.64] ;  /* 0x0000000406067981 */ /* 0x000ee8000c1e1b00 */
[----:B------:R-:W3:Y:S01]  /*1ff0*/  LDG.E.64 R8, desc[UR4][R8.64] ;  /* 0x0000000408087981 */ /* 0x000ee2000c1e1b00 */
[----:B------:R-:W4:Y:S01]  /*2000*/  LDC.64 R4, c[0x0][0x3c0] ;  /* 0x0000f000ff047b82 */ /* 0x000f220000000a00 */
[----:B--2---:R-:W-:Y:S01]  /*2010*/  IMAD.WIDE R2, R0, 0x8, R2 ;  /* 0x0000000800027825 */ /* 0x004fe200078e0202 */
[----:B---3--:R-:W-:-:S08]  /*2020*/  DADD R10, R6, -R8 ;  /* 0x00000000060a7229 */ /* 0x008fd00000000808 */
[----:B-----5:R-:W-:-:S14]  /*2030*/  DSETP.GT.AND P0, PT, R10, R12, PT ;  /* 0x0000000c0a00722a */ /* 0x020fdc0003f04000 */
[----:B0-----:R-:W0:Y:S08]  /*2040*/  @!P0 LDC R14, c[0x0][0x3b8] ;  /* 0x0000ee00ff0e8b82 */ /* 0x001e300000000800 */
[----:B------:R-:W2:Y:S08]  /*2050*/  @!P0 LDC R15, c[0x0][0x3bc] ;  /* 0x0000ef00ff0f8b82 */ /* 0x000eb00000000800 */
[----:B----4-:R-:W3:Y:S08]  /*2060*/  @!P0 LDC R4, c[0x0][0x3b0] ;  /* 0x0000ec00ff048b82 */ /* 0x010ef00000000800 */
[----:B------:R-:W3:Y:S01]  /*2070*/  @!P0 LDC R5, c[0x0][0x3b4] ;  /* 0x0000ed00ff058b82 */ /* 0x000ee20000000800 */
[----:B0-----:R-:W-:Y:S01]  /*2080*/  IMAD.MOV.U32 R6, RZ, RZ, R14 ;  /* 0x000000ffff067224 */ /* 0x001fe200078e000e */
[----:B--2---:R-:W-:-:S05]  /*2090*/  MOV R7, R15 ;  /* 0x0000000f00077202 */ /* 0x004fca0000000f00 */
[----:B------:R-:W-:Y:S04]  /*20a0*/  STG.E.64 desc[UR4][R2.64+0x8], R6 ;  /* 0x0000080602007986 */ /* 0x000fe8000c101b04 */
[----:B---3--:R-:W-:Y:S01]  /*20b0*/  STG.E.64 desc[UR4][R2.64], R4 ;  /* 0x0000000402007986 */ /* 0x008fe2000c101b04 */
[----:B------:R-:W-:Y:S05]  /*20c0*/  EXIT ;  /* 0x000000000000794d */ /* 0x000fea0003800000 */
.L_x_142:
        /* <DEDUP_REMOVED lines=11> */
.L_x_193:


//--------------------- .text._Z36dvc_ScaLBL_D3Q7_AAeven_pH_ionizationPdS_S_S_ddiiii --------------------------
	.section	.text._Z36dvc_ScaLBL_D3Q7_AAeven_pH_ionizationPdS_S_S_ddiiii,"ax",@progbits
	.align	128
        .global         _Z36dvc_ScaLBL_D3Q7_AAeven_pH_ionizationPdS_S_S_ddiiii
        .type           _Z36dvc_ScaLBL_D3Q7_AAeven_pH_ionizationPdS_S_S_ddiiii,@function
        .size           _Z36dvc_ScaLBL_D3Q7_AAeven_pH_ionizationPdS_S_S_ddiiii,(.L_x_178 - _Z36dvc_ScaLBL_D3Q7_AAeven_pH_ionizationPdS_S_S_ddiiii)
        .other          _Z36dvc_ScaLBL_D3Q7_AAeven_pH_ionizationPdS_S_S_ddiiii,@"STO_CUDA_ENTRY STV_DEFAULT"
_Z36dvc_ScaLBL_D3Q7_AAeven_pH_ionizationPdS_S_S_ddiiii:
.text._Z36dvc_ScaLBL_D3Q7_AAeven_pH_ionizationPdS_S_S_ddiiii:
[----:B------:R-:W-:Y:S08]  /*0000*/  LDC R1, c[0x0][0x37c] ;  /* 0x0000df00ff017b82 */ /* 0x000ff00000000800 */
[----:B------:R-:W0:Y:S02]  /*0010*/  LDC R13, c[0x0][0x3bc] ;  /* 0x0000ef00ff0d7b82 */ /* 0x000e240000000800 */
[----:B0-----:R-:W-:-:S13]  /*0020*/  ISETP.GE.AND P0, PT, R13, -0x7ffff, PT ;  /* 0xfff800010d00780c */ /* 0x001fda0003f06270 */
[----:B------:R-:W-:Y:S05]  /*0030*/  @!P0 EXIT ;  /* 0x000000000000894d */ /* 0x000fea0003800000 */
[----:B------:R-:W0:Y:S01]  /*0040*/  LDCU UR4, c[0x0][0x3ac] ;  /* 0x00007580ff0477ac */ /* 0x000e220008000800 */
[----:B------:R-:W1:Y:S01]  /*0050*/  LDC.64 R8, c[0x0][0x3a8] ;  /* 0x0000ea00ff087b82 */ /* 0x000e620000000a00 */
[----:B------:R-:W-:-:S07]  /*0060*/  IMAD.MOV.U32 R2, RZ, RZ, 0x1 ;  /* 0x00000001ff027424 */ /* 0x000fce00078e00ff */
[----:B------:R-:W2:Y:S08]  /*0070*/  LDC.64 R10, c[0x0][0x3a0] ;  /* 0x0000e800ff0a7b82 */ /* 0x000eb00000000a00 */
[----:B------:R-:W3:Y:S01]  /*0080*/  LDC R12, c[0x0][0x3a4] ;  /* 0x0000e900ff0c7b82 */ /* 0x000ee20000000800 */
[----:B0-----:R-:W1:Y:S07]  /*0090*/  MUFU.RCP64H R3, UR4 ;  /* 0x0000000400037d08 */ /* 0x001e6e0008001800 */
[----:B------:R-:W0:Y:S08]  /*00a0*/  LDC R0, c[0x0][0x360] ;  /* 0x0000d800ff007b82 */ /* 0x000e300000000800 */
[----:B------:R-:W4:Y:S01]  /*00b0*/  S2UR UR5, SR_CTAID.X ;  /* 0x00000000000579c3 */ /* 0x000f220000002500 */
[----:B-1----:R-:W-:Y:S01]  /*00c0*/  DFMA R4, R2, -R8, 1 ;  /* 0x3ff000000204742b */ /* 0x002fe20000000808 */
[----:B---3--:R-:W-:-:S07]  /*00d0*/  FSETP.GEU.AND P1, PT, |R12|, 6.5827683646048100446e-37, PT ;  /* 0x036000000c00780b */ /* 0x008fce0003f2e200 */
[----:B------:R-:W-:-:S08]  /*00e0*/  DFMA R4, R4, R4, R4 ;  /* 0x000000040404722b */ /* 0x000fd00000000004 */
[----:B------:R-:W-:-:S08]  /*00f0*/  DFMA R4, R2, R4, R2 ;  /* 0x000000040204722b */ /* 0x000fd00000000002 */
[----:B------:R-:W-:-:S08]  /*0100*/  DFMA R2, R4, -R8, 1 ;  /* 0x3ff000000402742b */ /* 0x000fd00000000808 */
[----:B------:R-:W-:Y:S01]  /*0110*/  DFMA R2, R4, R2, R4 ;  /* 0x000000020402722b */ /* 0x000fe20000000004 */
[----:B------:R-:W1:Y:S01]  /*0120*/  S2R R5, SR_TID.X ;  /* 0x0000000000057919 */ /* 0x000e620000002100 */
[----:B------:R-:W-:-:S04]  /*0130*/  SHF.R.S32.HI R4, RZ, 0x1f, R13 ;  /* 0x0000001fff047819 */ /* 0x000fc8000001140d */
[----:B------:R-:W-:Y:S02]  /*0140*/  LEA.HI R4, R4, R13, RZ, 0x13 ;  /* 0x0000000d04047211 */ /* 0x000fe400078f98ff */
[----:B--2---:R-:W-:-:S08]  /*0150*/  DMUL R6, R2, R10 ;  /* 0x0000000a02067228 */ /* 0x004fd00000000000 */
        /* <DEDUP_REMOVED lines=8> */
[----:B------:R-:W-:Y:S05]  /*01e0*/  CALL.REL.NOINC `($__internal_4_$__cuda_sm20_div_rn_f64_full) ;  /* 0x0000000800747944 */ /* 0x000fea0003c00000 */
.L_x_143:
[----:B------:R-:W0:Y:S01]  /*01f0*/  LDC R12, c[0x0][0x3bc] ;  /* 0x0000ef00ff0c7b82 */ /* 0x000e220000000800 */
[----:B------:R-:W1:Y:S01]  /*0200*/  LDCU.64 UR8, c[0x0][0x3b0] ;  /* 0x00007600ff0877ac */ /* 0x000e620008000a00 */
[----:B------:R-:W-:Y:S01]  /*0210*/  IMAD R7, R0, UR5, RZ ;  /* 0x0000000500077c24 */ /* 0x000fe2000f8e02ff */
[----:B------:R-:W2:Y:S03]  /*0220*/  LDCU.64 UR6, c[0x0][0x358] ;  /* 0x00006b00ff0677ac */ /* 0x000ea60008000a00 */
[----:B------:R-:W-:Y:S01]  /*0230*/  IMAD R10, R6, R7, R7 ;  /* 0x00000007060a7224 */ /* 0x000fe200078e0207 */
[----:B------:R-:W3:Y:S01]  /*0240*/  LDCU UR5, c[0x0][0x3b8] ;  /* 0x00007700ff0577ac */ /* 0x000ee20008000800 */
[----:B-1----:R-:W-:-:S03]  /*0250*/  UIMAD UR4, UR8, 0x7, URZ ;  /* 0x00000007080478a4 */ /* 0x002fc6000f8e02ff */
[----:B------:R-:W-:-:S03]  /*0260*/  IADD3 R5, PT, PT, R10, UR9, R5 ;  /* 0x000000090a057c10 */ /* 0x000fc6000fffe005 */
[----:B0-----:R-:W-:Y:S01]  /*0270*/  IMAD R8, R12, UR4, RZ ;  /* 0x000000040c087c24 */ /* 0x001fe2000f8e02ff */
[----:B------:R-:W-:-:S03]  /*0280*/  UIADD3 UR4, UPT, UPT, UR4, 0x6, URZ ;  /* 0x0000000604047890 */ /* 0x000fc6000fffe0ff */
[----:B------:R-:W-:Y:S02]  /*0290*/  IMAD R6, R12, 0x2, R8 ;  /* 0x000000020c067824 */ /* 0x000fe400078e0208 */
[--C-:B------:R-:W-:Y:S02]  /*02a0*/  IMAD.IADD R9, R8, 0x1, R5.reuse ;  /* 0x0000000108097824 */ /* 0x100fe400078e0205 */
[C-C-:B------:R-:W-:Y:S01]  /*02b0*/  IMAD.IADD R61, R6.reuse, 0x1, R5.reuse ;  /* 0x00000001063d7824 */ /* 0x140fe200078e0205 */
[----:B------:R-:W-:Y:S01]  /*02c0*/  IADD3 R7, PT, PT, R6, -R12, RZ ;  /* 0x8000000c06077210 */ /* 0x000fe20007ffe0ff */
[----:B------:R-:W-:-:S04]  /*02d0*/  IMAD R59, R12, UR4, R5 ;  /* 0x000000040c3b7c24 */ /* 0x000fc8000f8e0205 */
[C---:B------:R-:W-:Y:S02]  /*02e0*/  IMAD R10, R12.reuse, 0x3, R7 ;  /* 0x000000030c0a7824 */ /* 0x040fe400078e0207 */
[--C-:B------:R-:W-:Y:S02]  /*02f0*/  IMAD R7, R12, UR8, R5.reuse ;  /* 0x000000080c077c24 */ /* 0x100fe4000f8e0205 */
[----:B--23--:R-:W-:-:S07]  /*0300*/  IMAD.IADD R6, R10, 0x1, R5 ;  /* 0x000000010a067824 */ /* 0x00cfce00078e0205 */
.L_x_148:
[----:B------:R-:W-:Y:S01]  /*0310*/  ISETP.GE.AND P0, PT, R5, UR5, PT ;  /* 0x0000000505007c0c */ /* 0x000fe2000bf06270 */
[----:B------:R-:W-:-:S12]  /*0320*/  BSSY.RECONVERGENT B0, `(.L_x_144) ;  /* 0x000007f000007945 */ /* 0x000fd80003800200 */
[----:B0-----:R-:W-:Y:S05]  /*0330*/  @P0 BRA `(.L_x_145) ;  /* 0x0000000400f40947 */ /* 0x001fea0003800000 */
        /* <DEDUP_REMOVED lines=8> */
[----:B-1----:R-:W-:-:S05]  /*03c0*/  IMAD.WIDE R32, R19, 0x8, R10 ;  /* 0x0000000813207825 */ /* 0x002fca00078e020a */
[----:B------:R-:W4:Y:S01]  /*03d0*/  LDG.E.64 R46, desc[UR6][R32.64] ;  /* 0x00000006202e7981 */ /* 0x000f22000c1e1b00 */
[----:B------:R-:W-:-:S05]  /*03e0*/  IMAD.WIDE R20, R6, 0x8, R12 ;  /* 0x0000000806147825 */ /* 0x000fca00078e020c */
[----:B------:R-:W4:Y:S01]  /*03f0*/  LDG.E.64 R44, desc[UR6][R20.64] ;  /* 0x00000006142c7981 */ /* 0x000f22000c1e1b00 */
[----:B------:R-:W-:-:S05]  /*0400*/  IMAD.WIDE R24, R19, 0x8, R28 ;  /* 0x0000000813187825 */ /* 0x000fca00078e021c */
[----:B------:R-:W4:Y:S01]  /*0410*/  LDG.E.64 R40, desc[UR6][R24.64] ;  /* 0x0000000618287981 */ /* 0x000f22000c1e1b00 */
[----:B------:R-:W-:-:S05]  /*0420*/  IMAD.WIDE R12, R59, 0x8, R12 ;  /* 0x000000083b0c7825 */ /* 0x000fca00078e020c */
[----:B------:R-:W4:Y:S01]  /*0430*/  LDG.E.64 R30, desc[UR6][R12.64] ;  /* 0x000000060c1e7981 */ /* 0x000f22000c1e1b00 */
[----:B------:R-:W-:-:S05]  /*0440*/  IMAD.WIDE R16, R19, 0x8, R20 ;  /* 0x0000000813107825 */ /* 0x000fca00078e0214 */
[----:B------:R-:W4:Y:S01]  /*0450*/  LDG.E.64 R50, desc[UR6][R16.64] ;  /* 0x0000000610327981 */ /* 0x000f22000c1e1b00 */
[----:B--2---:R-:W-:-:S04]  /*0460*/  IMAD.WIDE R36, R5, 0x8, R36 ;  /* 0x0000000805247825 */ /* 0x004fc800078e0224 */
[----:B0-----:R-:W-:-:S04]  /*0470*/  IMAD.WIDE R34, R5, 0x8, R34 ;  /* 0x0000000805227825 */ /* 0x001fc800078e0222 */
[C---:B------:R-:W-:Y:S02]  /*0480*/  IMAD.WIDE R42, R19.reuse, 0x8, R36 ;  /* 0x00000008132a7825 */ /* 0x040fe400078e0224 */
[----:B------:R-:W2:Y:S02]  /*0490*/  LDG.E.64 R36, desc[UR6][R36.64] ;  /* 0x0000000624247981 */ /* 0x000ea4000c1e1b00 */
[C---:B------:R-:W-:Y:S02]  /*04a0*/  IMAD.WIDE R26, R19.reuse, 0x8, R34 ;  /* 0x00000008131a7825 */ /* 0x040fe400078e0222 */
[----:B------:R-:W5:Y:S02]  /*04b0*/  LDG.E.64 R34, desc[UR6][R34.64] ;  /* 0x0000000622227981 */ /* 0x000f64000c1e1b00 */
[C---:B------:R-:W-:Y:S02]  /*04c0*/  IMAD.WIDE R38, R19.reuse, 0x8, R42 ;  /* 0x0000000813267825 */ /* 0x040fe400078e022a */
[----:B------:R-:W2:Y:S02]  /*04d0*/  LDG.E.64 R42, desc[UR6][R42.64] ;  /* 0x000000062a2a7981 */ /* 0x000ea4000c1e1b00 */
[----:B------:R-:W-:-:S02]  /*04e0*/  IMAD.WIDE R18, R19, 0x8, R26 ;  /* 0x0000000813127825 */ /* 0x000fc400078e021a */
[----:B------:R-:W2:Y:S04]  /*04f0*/  LDG.E.64 R38, desc[UR6][R38.64] ;  /* 0x0000000626267981 */ /* 0x000ea8000c1e1b00 */
[----:B------:R-:W5:Y:S04]  /*0500*/  LDG.E.64 R26, desc[UR6][R26.64] ;  /* 0x000000061a1a7981 */ /* 0x000f68000c1e1b00 */
[----:B------:R-:W5:Y:S01]  /*0510*/  LDG.E.64 R18, desc[UR6][R18.64] ;  /* 0x0000000612127981 */ /* 0x000f62000c1e1b00 */
[----:B------:R-:W-:Y:S01]  /*0520*/  UMOV UR8, 0xebd0dcae ;  /* 0xebd0dcae00087882 */ /* 0x000fe20000000000 */
[----:B------:R-:W-:Y:S01]  /*0530*/  UMOV UR9, 0x3d26be40 ;  /* 0x3d26be4000097882 */ /* 0x000fe20000000000 */
[----:B------:R-:W-:Y:S01]  /*0540*/  BSSY.RECONVERGENT B1, `(.L_x_146) ;  /* 0x000001d000017945 */ /* 0x000fe20003800200 */
[----:B---3--:R-:W-:-:S08]  /*0550*/  DADD R14, R22, R14 ;  /* 0x00000000160e7229 */ /* 0x008fd0000000000e */
[----:B----4-:R-:W-:-:S08]  /*0560*/  DADD R14, R46, R14 ;  /* 0x000000002e0e7229 */ /* 0x010fd0000000000e */
[----:B------:R-:W-:-:S08]  /*0570*/  DADD R14, R44, R14 ;  /* 0x000000002c0e7229 */ /* 0x000fd0000000000e */
[----:B------:R-:W-:-:S08]  /*0580*/  DADD R14, R40, R14 ;  /* 0x00000000280e7229 */ /* 0x000fd0000000000e */
[----:B------:R-:W-:-:S08]  /*0590*/  DADD R14, R30, R14 ;  /* 0x000000001e0e7229 */ /* 0x000fd0000000000e */
[----:B------:R-:W-:-:S08]  /*05a0*/  DADD R50, R50, R14 ;  /* 0x0000000032327229 */ /* 0x000fd0000000000e */
[----:B------:R-:W-:-:S06]  /*05b0*/  DFMA R46, R50, R50, UR8 ;  /* 0x00000008322e7e2b */ /* 0x000fcc0008000032 */
[----:B------:R-:W0:Y:S04]  /*05c0*/  MUFU.RSQ64H R45, R47 ;  /* 0x0000002f002d7308 */ /* 0x000e280000001c00 */
[----:B------:R-:W-:Y:S01]  /*05d0*/  IADD3 R44, PT, PT, R47, -0x3500000, RZ ;  /* 0xfcb000002f2c7810 */ /* 0x000fe20007ffe0ff */
[----:B------:R-:W-:Y:S02]  /*05e0*/  IMAD.MOV.U32 R40, RZ, RZ, 0x0 ;  /* 0x00000000ff287424 */ /* 0x000fe400078e00ff */
[----:B------:R-:W-:-:S03]  /*05f0*/  IMAD.MOV.U32 R41, RZ, RZ, 0x3fd80000 ;  /* 0x3fd80000ff297424 */ /* 0x000fc600078e00ff */
[----:B0-----:R-:W-:-:S08]  /*0600*/  DMUL R14, R44, R44 ;  /* 0x0000002c2c0e7228 */ /* 0x001fd00000000000 */
[----:B------:R-:W-:-:S08]  /*0610*/  DFMA R14, R46, -R14, 1 ;  /* 0x3ff000002e0e742b */ /* 0x000fd0000000080e */
[----:B------:R-:W-:Y:S02]  /*0620*/  DFMA R40, R14, R40, 0.5 ;  /* 0x3fe000000e28742b */ /* 0x000fe40000000028 */
[----:B------:R-:W-:-:S08]  /*0630*/  DMUL R14, R44, R14 ;  /* 0x0000000e2c0e7228 */ /* 0x000fd00000000000 */
[----:B------:R-:W-:Y:S01]  /*0640*/  DFMA R40, R40, R14, R44 ;  /* 0x0000000e2828722b */ /* 0x000fe2000000002c */
[----:B------:R-:W-:-:S07]  /*0650*/  ISETP.GE.U32.AND P0, PT, R44, 0x7ca00000, PT ;  /* 0x7ca000002c00780c */ /* 0x000fce0003f06070 */
[----:B------:R-:W-:Y:S02]  /*0660*/  DMUL R30, R46, R40 ;  /* 0x000000282e1e7228 */ /* 0x000fe40000000000 */
[----:B------:R-:W-:Y:S01]  /*0670*/  VIADD R15, R41, 0xfff00000 ;  /* 0xfff00000290f7836 */ /* 0x000fe20000000000 */
[----:B------:R-:W-:-:S05]  /*0680*/  MOV R14, R40 ;  /* 0x00000028000e7202 */ /* 0x000fca0000000f00 */
[----:B------:R-:W-:Y:S02]  /*0690*/  DFMA R22, R30, -R30, R46 ;  /* 0x8000001e1e16722b */ /* 0x000fe4000000002e */
[-C--:B--2---:R-:W-:Y:S02]  /*06a0*/  DMUL R36, R36, R2.reuse ;  /* 0x0000000224247228 */ /* 0x084fe40000000000 */
[-C--:B------:R-:W-:Y:S02]  /*06b0*/  DMUL R42, R42, R2.reuse ;  /* 0x000000022a2a7228 */ /* 0x080fe40000000000 */
[----:B------:R-:W-:Y:S02]  /*06c0*/  DMUL R38, R38, R2 ;  /* 0x0000000226267228 */ /* 0x000fe40000000000 */
[----:B------:R-:W-:Y:S01]  /*06d0*/  DFMA R52, R22, R14, R30 ;  /* 0x0000000e1634722b */ /* 0x000fe2000000001e */
[----:B------:R-:W-:Y:S10]  /*06e0*/  @!P0 BRA `(.L_x_147) ;  /* 0x0000000000088947 */ /* 0x000ff40003800000 */
[----:B------:R-:W-:-:S07]  /*06f0*/  MOV R8, 0x710 ;  /* 0x0000071000087802 */ /* 0x000fce0000000f00 */
[----:B-----5:R-:W-:Y:S05]  /*0700*/  CALL.REL.NOINC `($__internal_5_$__cuda_sm20_dsqrt_rn_f64_mediumpath_v1) ;  /* 0x0000000800947944 */ /* 0x020fea0003c00000 */
.L_x_147:
[----:B------:R-:W-:Y:S05]  /*0710*/  BSYNC.RECONVERGENT B1 ;  /* 0x0000000000017941 */ /* 0x000fea0003800200 */
.L_x_146:
[----:B------:R-:W0:Y:S01]  /*0720*/  LDC.64 R30, c[0x0][0x388] ;  /* 0x0000e200ff1e7b82 */ /* 0x000e220000000a00 */
[----:B------:R-:W-:Y:S01]  /*0730*/  DADD R52, R50, R52 ;  /* 0x0000000032347229 */ /* 0x000fe20000000034 */
[----:B------:R-:W-:Y:S01]  /*0740*/  IMAD.MOV.U32 R22, RZ, RZ, 0x0 ;  /* 0x00000000ff167424 */ /* 0x000fe200078e00ff */
[C-C-:B-----5:R-:W-:Y:S01]  /*0750*/  DADD R14, R34.reuse, R36.reuse ;  /* 0x00000000220e7229 */ /* 0x160fe20000000024 */
[----:B------:R-:W-:Y:S01]  /*0760*/  IMAD.MOV.U32 R23, RZ, RZ, 0x3ff00000 ;  /* 0x3ff00000ff177424 */ /* 0x000fe200078e00ff */
[----:B------:R-:W-:-:S04]  /*0770*/  DADD R34, R34, -R36 ;  /* 0x0000000022227229 */ /* 0x000fc80000000824 */
[----:B------:R-:W-:Y:S02]  /*0780*/  DADD R50, -R50, R52 ;  /* 0x0000000032327229 */ /* 0x000fe40000000134 */
[--C-:B------:R-:W-:Y:S02]  /*0790*/  DFMA R46, R14, -4, R22.reuse ;  /* 0xc01000000e2e782b */ /* 0x100fe40000000016 */
[----:B------:R-:W-:Y:S02]  /*07a0*/  DMUL R36, R52, 0.125 ;  /* 0x3fc0000034247828 */ /* 0x000fe40000000000 */
[--C-:B------:R-:W-:Y:S02]  /*07b0*/  DFMA R14, R14, 4, R22.reuse ;  /* 0x401000000e0e782b */ /* 0x100fe40000000016 */
[----:B------:R-:W-:Y:S02]  /*07c0*/  DFMA R44, R26, 4, R22 ;  /* 0x401000001a2c782b */ /* 0x000fe40000000016 */
[----:B------:R-:W-:-:S02]  /*07d0*/  DADD R54, R52, -R50 ;  /* 0x0000000034367229 */ /* 0x000fc40000000832 */
[----:B------:R-:W-:Y:S02]  /*07e0*/  DMUL R46, R36, R46 ;  /* 0x0000002e242e7228 */ /* 0x000fe40000000000 */
[----:B------:R-:W-:Y:S01]  /*07f0*/  DFMA R48, R26, -4, R22 ;  /* 0xc01000001a30782b */ /* 0x000fe20000000016 */
[----:B0-----:R-:W-:Y:S01]  /*0800*/  IMAD.WIDE R30, R7, 0x8, R30 ;  /* 0x00000008071e7825 */ /* 0x001fe200078e021e */
[----:B------:R-:W-:Y:S02]  /*0810*/  DADD R44, R42, R44 ;  /* 0x000000002a2c7229 */ /* 0x000fe4000000002c */
[----:B------:R-:W-:Y:S02]  /*0820*/  DADD R26, R26, -R42 ;  /* 0x000000001a1a7229 */ /* 0x000fe4000000082a */
[----:B------:R0:W-:Y:S01]  /*0830*/  STG.E.64 desc[UR6][R30.64], R54 ;  /* 0x000000361e007986 */ /* 0x0001e2000c101b06 */
[----:B------:R-:W-:Y:S02]  /*0840*/  DFMA R40, R18, 4, R22 ;  /* 0x401000001228782b */ /* 0x000fe40000000016 */
[----:B------:R-:W-:-:S02]  /*0850*/  DADD R42, R42, R48 ;  /* 0x000000002a2a7229 */ /* 0x000fc40000000030 */
[--C-:B------:R-:W-:Y:S02]  /*0860*/  DFMA R56, R34, 4, R22.reuse ;  /* 0x401000002238782b */ /* 0x100fe40000000016 */
[----:B------:R-:W-:Y:S02]  /*0870*/  DMUL R48, R50, 0.125 ;  /* 0x3fc0000032307828 */ /* 0x000fe40000000000 */
[----:B------:R-:W-:Y:S02]  /*0880*/  DFMA R34, R34, -4, R22 ;  /* 0xc01000002222782b */ /* 0x000fe40000000016 */
[----:B------:R-:W-:Y:S02]  /*0890*/  DADD R40, R38, R40 ;  /* 0x0000000026287229 */ /* 0x000fe40000000028 */
[----:B0-----:R-:W-:Y:S02]  /*08a0*/  DFMA R54, R36, R14, R46 ;  /* 0x0000000e2436722b */ /* 0x001fe4000000002e */
[----:B------:R-:W-:-:S02]  /*08b0*/  DFMA R30, R18, -4, R22 ;  /* 0xc0100000121e782b */ /* 0x000fc40000000016 */
[----:B------:R-:W-:Y:S02]  /*08c0*/  DADD R18, R18, -R38 ;  /* 0x0000000012127229 */ /* 0x000fe40000000826 */
[----:B------:R-:W-:Y:S02]  /*08d0*/  DMUL R34, R48, R34 ;  /* 0x0000002230227228 */ /* 0x000fe40000000000 */
[----:B------:R-:W-:Y:S02]  /*08e0*/  DFMA R54, R36, R44, R54 ;  /* 0x0000002c2436722b */ /* 0x000fe40000000036 */
[----:B------:R-:W-:Y:S02]  /*08f0*/  DADD R38, R38, R30 ;  /* 0x0000000026267229 */ /* 0x000fe4000000001e */
[CC--:B------:R-:W-:Y:S02]  /*0900*/  DMUL R30, R48.reuse, R56.reuse ;  /* 0x00000038301e7228 */ /* 0x0c0fe40000000000 */
[----:B------:R-:W-:-:S02]  /*0910*/  DFMA R56, R48, R56, R34 ;  /* 0x000000383038722b */ /* 0x000fc40000000022 */
[----:B------:R-:W-:Y:S02]  /*0920*/  DFMA R54, R36, R42, R54 ;  /* 0x0000002a2436722b */ /* 0x000fe40000000036 */
[----:B------:R-:W-:Y:S02]  /*0930*/  DADD R34, R46, -R34 ;  /* 0x000000002e227229 */ /* 0x000fe40000000822 */
[----:B------:R-:W-:Y:S02]  /*0940*/  DFMA R30, R36, R14, -R30 ;  /* 0x0000000e241e722b */ /* 0x000fe4000000081e */
[----:B------:R-:W-:Y:S02]  /*0950*/  DFMA R14, R26, 4, R22 ;  /* 0x401000001a0e782b */ /* 0x000fe40000000016 */
[----:B------:R-:W-:Y:S02]  /*0960*/  DFMA R54, R36, R40, R54 ;  /* 0x000000282436722b */ /* 0x000fe40000000036 */
[----:B------:R-:W-:-:S04]  /*0970*/  DFMA R26, R26, -4, R22 ;  /* 0xc01000001a1a782b */ /* 0x000fc80000000016 */
[----:B------:R-:W-:Y:S02]  /*0980*/  DFMA R56, R48, R14, R56 ;  /* 0x0000000e3038722b */ /* 0x000fe40000000038 */
[----:B------:R-:W-:Y:S02]  /*0990*/  DFMA R54, R36, R38, R54 ;  /* 0x000000262436722b */ /* 0x000fe40000000036 */
[----:B------:R-:W-:-:S04]  /*09a0*/  DMUL R14, R48, R14 ;  /* 0x0000000e300e7228 */ /* 0x000fc80000000000 */
[-C--:B------:R-:W-:Y:S02]  /*09b0*/  DFMA R56, R48, R26.reuse, R56 ;  /* 0x0000001a3038722b */ /* 0x080fe40000000038 */
[----:B------:R-:W-:Y:S02]  /*09c0*/  DADD R54, R52, -R54 ;  /* 0x0000000034367229 */ /* 0x000fe40000000836 */
[C-C-:B------:R-:W-:Y:S02]  /*09d0*/  DFMA R52, R18.reuse, 4, R22.reuse ;  /* 0x401000001234782b */ /* 0x140fe40000000016 */
[----:B------:R-:W-:Y:S02]  /*09e0*/  DFMA R18, R18, -4, R22 ;  /* 0xc01000001212782b */ /* 0x000fe40000000016 */
[----:B------:R-:W-:Y:S02]  /*09f0*/  DMUL R26, R48, R26 ;  /* 0x0000001a301a7228 */ /* 0x000fe40000000000 */
[----:B------:R-:W-:-:S02]  /*0a00*/  DFMA R14, R36, R44, -R14 ;  /* 0x0000002c240e722b */ /* 0x000fc4000000080e */
[CC--:B------:R-:W-:Y:S02]  /*0a10*/  DFMA R22, R48.reuse, R52.reuse, R56 ;  /* 0x000000343016722b */ /* 0x0c0fe40000000038 */
[----:B------:R-:W-:Y:S02]  /*0a20*/  DMUL R52, R48, R52 ;  /* 0x0000003430347228 */ /* 0x000fe40000000000 */
[----:B------:R-:W-:-:S04]  /*0a30*/  DFMA R26, R36, R42, -R26 ;  /* 0x0000002a241a722b */ /* 0x000fc8000000081a */
[CC--:B------:R-:W-:Y:S02]  /*0a40*/  DFMA R22, R48.reuse, R18.reuse, R22 ;  /* 0x000000123016722b */ /* 0x0c0fe40000000016 */
[----:B------:R-:W-:Y:S02]  /*0a50*/  DMUL R18, R48, R18 ;  /* 0x0000001230127228 */ /* 0x000fe40000000000 */
[----:B------:R-:W-:-:S04]  /*0a60*/  DFMA R52, R36, R40, -R52 ;  /* 0x000000282434722b */ /* 0x000fc80000000834 */
[----:B------:R-:W-:Y:S02]  /*0a70*/  DADD R22, -R50, R22 ;  /* 0x0000000032167229 */ /* 0x000fe40000000116 */
[----:B------:R-:W-:-:S06]  /*0a80*/  DFMA R18, R36, R38, -R18 ;  /* 0x000000262412722b */ /* 0x000fcc0000000812 */
[----:B------:R-:W-:-:S07]  /*0a90*/  DADD R22, R54, R22 ;  /* 0x0000000036167229 */ /* 0x000fce0000000016 */
[----:B------:R0:W-:Y:S04]  /*0aa0*/  STG.E.64 desc[UR6][R10.64], R22 ;  /* 0x000000160a007986 */ /* 0x0001e8000c101b06 */
[----:B------:R0:W-:Y:S04]  /*0ab0*/  STG.E.64 desc[UR6][R32.64], R30 ;  /* 0x0000001e20007986 */ /* 0x0001e8000c101b06 */
[----:B------:R0:W-:Y:S04]  /*0ac0*/  STG.E.64 desc[UR6][R28.64], R34 ;  /* 0x000000221c007986 */ /* 0x0001e8000c101b06 */
[----:B------:R0:W-:Y:S04]  /*0ad0*/  STG.E.64 desc[UR6][R24.64], R14 ;  /* 0x0000000e18007986 */ /* 0x0001e8000c101b06 */
[----:B------:R0:W-:Y:S04]  /*0ae0*/  STG.E.64 desc[UR6][R20.64], R26 ;  /* 0x0000001a14007986 */ /* 0x0001e8000c101b06 */
[----:B------:R0:W-:Y:S04]  /*0af0*/  STG.E.64 desc[UR6][R16.64], R52 ;  /* 0x0000003410007986 */ /* 0x0001e8000c101b06 */
[----:B------:R0:W-:Y:S02]  /*0b00*/  STG.E.64 desc[UR6][R12.64], R18 ;  /* 0x000000120c007986 */ /* 0x0001e4000c101b06 */
.L_x_145:
[----:B------:R-:W-:Y:S05]  /*0b10*/  BSYNC.RECONVERGENT B0 ;  /* 0x0000000000007941 */ /* 0x000fea0003800200 */
.L_x_144:
[----:B------:R-:W-:Y:S01]  /*0b20*/  VIADD R4, R4, 0x1 ;  /* 0x0000000104047836 */ /* 0x000fe20000000000 */
[C---:B------:R-:W-:Y:S01]  /*0b30*/  IADD3 R61, PT, PT, R0.reuse, R61, RZ ;  /* 0x0000003d003d7210 */ /* 0x040fe20007ffe0ff */
[C---:B------:R-:W-:Y:S01]  /*0b40*/  IMAD.IADD R6, R0.reuse, 0x1, R6 ;  /* 0x0000000100067824 */ /* 0x040fe200078e0206 */
[C---:B------:R-:W-:Y:S01]  /*0b50*/  IADD3 R9, PT, PT, R0.reuse, R9, RZ ;  /* 0x0000000900097210 */ /* 0x040fe20007ffe0ff */
[----:B------:R-:W-:Y:S01]  /*0b60*/  IMAD.IADD R59, R0, 0x1, R59 ;  /* 0x00000001003b7824 */ /* 0x000fe200078e023b */
[----:B------:R-:W-:Y:S01]  /*0b70*/  ISETP.NE.AND P0, PT, R4, 0x1, PT ;  /* 0x000000010400780c */ /* 0x000fe20003f05270 */
[C---:B------:R-:W-:Y:S02]  /*0b80*/  IMAD.IADD R5, R0.reuse, 0x1, R5 ;  /* 0x0000000100057824 */ /* 0x040fe400078e0205 */
[----:B------:R-:W-:-:S10]  /*0b90*/  IMAD.IADD R7, R0, 0x1, R7 ;  /* 0x0000000100077824 */ /* 0x000fd400078e0207 */
[----:B------:R-:W-:Y:S05]  /*0ba0*/  @P0 BRA `(.L_x_148) ;  /* 0xfffffff400d80947 */ /* 0x000fea000383ffff */
[----:B------:R-:W-:Y:S05]  /*0bb0*/  EXIT ;  /* 0x000000000000794d */ /* 0x000fea0003800000 */
        .weak           $__internal_4_$__cuda_sm20_div_rn_f64_full
        .type           $__internal_4_$__cuda_sm20_div_rn_f64_full,@function
        .size           $__internal_4_$__cuda_sm20_div_rn_f64_full,($__internal_5_$__cuda_sm20_dsqrt_rn_f64_mediumpath_v1 - $__internal_4_$__cuda_sm20_div_rn_f64_full)
$__internal_4_$__cuda_sm20_div_rn_f64_full:
[----:B------:R-:W0:Y:S01]  /*0bc0*/  LDC.64 R2, c[0x0][0x3a8] ;  /* 0x0000ea00ff027b82 */ /* 0x000e220000000a00 */
[----:B------:R-:W-:Y:S01]  /*0bd0*/  IMAD.MOV.U32 R14, RZ, RZ, 0x1 ;  /* 0x00000001ff0e7424 */ /* 0x000fe200078e00ff */
[----:B------:R-:W-:Y:S02]  /*0be0*/  MOV R24, 0x1ca00000 ;  /* 0x1ca0000000187802 */ /* 0x000fe40000000f00 */
[C---:B0-----:R-:W-:Y:S02]  /*0bf0*/  FSETP.GEU.AND P0, PT, |R3|.reuse, 1.469367938527859385e-39, PT ;  /* 0x001000000300780b */ /* 0x041fe40003f0e200 */
[C---:B------:R-:W-:Y:S02]  /*0c00*/  LOP3.LUT R10, R3.reuse, 0x800fffff, RZ, 0xc0, !PT ;  /* 0x800fffff030a7812 */ /* 0x040fe400078ec0ff */
[----:B------:R-:W-:Y:S02]  /*0c10*/  LOP3.LUT R7, R3, 0x7ff00000, RZ, 0xc0, !PT ;  /* 0x7ff0000003077812 */ /* 0x000fe400078ec0ff */
[----:B------:R-:W-:Y:S01]  /*0c20*/  LOP3.LUT R11, R10, 0x3ff00000, RZ, 0xfc, !PT ;  /* 0x3ff000000a0b7812 */ /* 0x000fe200078efcff */
[----:B------:R-:W-:Y:S01]  /*0c30*/  IMAD.MOV.U32 R10, RZ, RZ, R2 ;  /* 0x000000ffff0a7224 */ /* 0x000fe200078e0002 */
[----:B------:R-:W-:-:S05]  /*0c40*/  MOV R9, R7 ;  /* 0x0000000700097202 */ /* 0x000fca0000000f00 */
[----:B------:R-:W0:Y:S02]  /*0c50*/  @!P0 LDC.64 R12, c[0x0][0x3a8] ;  /* 0x0000ea00ff0c8b82 */ /* 0x000e240000000a00 */
[----:B0-----:R-:W-:-:S06]  /*0c60*/  @!P0 DMUL R10, R12, 8.98846567431157953865e+307 ;  /* 0x7fe000000c0a8828 */ /* 0x001fcc0000000000 */
[----:B------:R-:W0:Y:S01]  /*0c70*/  LDC.64 R12, c[0x0][0x3a0] ;  /* 0x0000e800ff0c7b82 */ /* 0x000e220000000a00 */
[----:B------:R-:W1:Y:S03]  /*0c80*/  MUFU.RCP64H R15, R11 ;  /* 0x0000000b000f7308 */ /* 0x000e660000001800 */
[----:B------:R-:W-:-:S05]  /*0c90*/  @!P0 LOP3.LUT R9, R11, 0x7ff00000, RZ, 0xc0, !PT ;  /* 0x7ff000000b098812 */ /* 0x000fca00078ec0ff */
[----:B------:R-:W-:Y:S01]  /*0ca0*/  VIADD R25, R9, 0xffffffff ;  /* 0xffffffff09197836 */ /* 0x000fe20000000000 */
[----:B-1----:R-:W-:Y:S01]  /*0cb0*/  DFMA R16, R14, -R10, 1 ;  /* 0x3ff000000e10742b */ /* 0x002fe2000000080a */
[C---:B0-----:R-:W-:Y:S02]  /*0cc0*/  FSETP.GEU.AND P2, PT, |R13|.reuse, 1.469367938527859385e-39, PT ;  /* 0x001000000d00780b */ /* 0x041fe40003f4e200 */
[----:B------:R-:W-:-:S05]  /*0cd0*/  LOP3.LUT R22, R13, 0x7ff00000, RZ, 0xc0, !PT ;  /* 0x7ff000000d167812 */ /* 0x000fca00078ec0ff */
[----:B------:R-:W-:Y:S01]  /*0ce0*/  DFMA R16, R16, R16, R16 ;  /* 0x000000101010722b */ /* 0x000fe20000000010 */
[----:B------:R-:W-:Y:S01]  /*0cf0*/  ISETP.GE.U32.AND P1, PT, R22, R7, PT ;  /* 0x000000071600720c */ /* 0x000fe20003f26070 */
[----:B------:R-:W-:-:S03]  /*0d00*/  IMAD.MOV.U32 R26, RZ, RZ, R22 ;  /* 0x000000ffff1a7224 */ /* 0x000fc600078e0016 */
[----:B------:R-:W-:-:S03]  /*0d10*/  SEL R24, R24, 0x63400000, !P1 ;  /* 0x6340000018187807 */ /* 0x000fc60004800000 */
        /* <DEDUP_REMOVED lines=17> */
[----:B------:R-:W-:Y:S01]  /*0e30*/  VIADDMNMX R7, R22, -R7, 0xb9600000, !PT ;  /* 0xb960000016077446 */ /* 0x000fe20007800907 */
[----:B------:R-:W-:-:S03]  /*0e40*/  IMAD.MOV.U32 R12, RZ, RZ, RZ ;  /* 0x000000ffff0c7224 */ /* 0x000fc600078e00ff */
[----:B------:R-:W-:-:S05]  /*0e50*/  VIMNMX R7, PT, PT, R7, 0x46a00000, PT ;  /* 0x46a0000007077848 */ /* 0x000fca0003fe0100 */
[----:B------:R-:W-:-:S05]  /*0e60*/  IMAD.IADD R7, R7, 0x1, -R24 ;  /* 0x0000000107077824 */ /* 0x000fca00078e0a18 */
[----:B------:R-:W-:-:S06]  /*0e70*/  IADD3 R13, PT, PT, R7, 0x7fe00000, RZ ;  /* 0x7fe00000070d7810 */ /* 0x000fcc0007ffe0ff */
        /* <DEDUP_REMOVED lines=19> */
.L_x_149:
[----:B------:R-:W0:Y:S02]  /*0fb0*/  LDC.64 R10, c[0x0][0x3a0] ;  /* 0x0000e800ff0a7b82 */ /* 0x000e240000000a00 */
[----:B0-----:R-:W-:-:S14]  /*0fc0*/  DSETP.NAN.AND P0, PT, R10, R10, PT ;  /* 0x0000000a0a00722a */ /* 0x001fdc0003f08000 */
        /* <DEDUP_REMOVED lines=16> */
.L_x_152:
[----:B------:R-:W-:Y:S02]  /*10d0*/  LOP3.LUT R17, R3, 0x80000, RZ, 0xfc, !PT ;  /* 0x0008000003117812 */ /* 0x000fe400078efcff */
[----:B------:R-:W-:Y:S01]  /*10e0*/  MOV R16, R2 ;  /* 0x0000000200107202 */ /* 0x000fe20000000f00 */
[----:B------:R-:W-:Y:S06]  /*10f0*/  BRA `(.L_x_150) ;  /* 0x0000000000087947 */ /* 0x000fec0003800000 */
.L_x_151:
[----:B------:R-:W-:Y:S01]  /*1100*/  LOP3.LUT R17, R13, 0x80000, RZ, 0xfc, !PT ;  /* 0x000800000d117812 */ /* 0x000fe200078efcff */
[----:B------:R-:W-:-:S07]  /*1110*/  IMAD.MOV.U32 R16, RZ, RZ, R12 ;  /* 0x000000ffff107224 */ /* 0x000fce00078e000c */
.L_x_150:
[----:B------:R-:W-:Y:S01]  /*1120*/  IMAD.MOV.U32 R9, RZ, RZ, 0x0 ;  /* 0x00000000ff097424 */ /* 0x000fe200078e00ff */
[----:B------:R-:W-:Y:S01]  /*1130*/  MOV R3, R17 ;  /* 0x0000001100037202 */ /* 0x000fe20000000f00 */
[----:B------:R-:W-:Y:S02]  /*1140*/  IMAD.MOV.U32 R2, RZ, RZ, R16 ;  /* 0x000000ffff027224 */ /* 0x000fe400078e0010 */
[----:B------:R-:W-:Y:S05]  /*1150*/  RET.REL.NODEC R8 `(_Z36dvc_ScaLBL_D3Q7_AAeven_pH_ionizationPdS_S_S_ddiiii) ;  /* 0xffffffec08a87950 */ /* 0x000fea0003c3ffff */
        .weak           $__internal_5_$__cuda_sm20_dsqrt_rn_f64_mediumpath_v1
        .type           $__internal_5_$__cuda_sm20_dsqrt_rn_f64_mediumpath_v1,@function
        .size           $__internal_5_$__cuda_sm20_dsqrt_rn_f64_mediumpath_v1,(.L_x_178 - $__internal_5_$__cuda_sm20_dsqrt_rn_f64_mediumpath_v1)
$__internal_5_$__cuda_sm20_dsqrt_rn_f64_mediumpath_v1:
[----:B------:R-:W-:Y:S01]  /*1160*/  ISETP.GE.U32.AND P0, PT, R44, -0x3400000, PT ;  /* 0xfcc000002c00780c */ /* 0x000fe20003f06070 */
[----:B------:R-:W-:Y:S01]  /*1170*/  BSSY.RECONVERGENT B2, `(.L_x_153) ;  /* 0x0000026000027945 */ /* 0x000fe20003800200 */
[----:B------:R-:W-:Y:S01]  /*1180*/  IMAD.MOV.U32 R41, RZ, RZ, R15 ;  /* 0x000000ffff297224 */ /* 0x000fe200078e000f */
[----:B------:R-:W-:Y:S01]  /*1190*/  MOV R14, R46 ;  /* 0x0000002e000e7202 */ /* 0x000fe20000000f00 */
[----:B------:R-:W-:-:S09]  /*11a0*/  IMAD.MOV.U32 R15, RZ, RZ, R47 ;  /* 0x000000ffff0f7224 */ /* 0x000fd200078e002f */
[----:B------:R-:W-:Y:S05]  /*11b0*/  @!P0 BRA `(.L_x_154) ;  /* 0x0000000000208947 */ /* 0x000fea0003800000 */
[----:B------:R-:W-:-:S10]  /*11c0*/  DFMA.RM R40, R22, R40, R30 ;  /* 0x000000281628722b */ /* 0x000fd4000000401e */
[----:B------:R-:W-:-:S05]  /*11d0*/  IADD3 R22, P0, PT, R40, 0x1, RZ ;  /* 0x0000000128167810 */ /* 0x000fca0007f1e0ff */
[----:B------:R-:W-:-:S06]  /*11e0*/  IMAD.X R23, RZ, RZ, R41, P0 ;  /* 0x000000ffff177224 */ /* 0x000fcc00000e0629 */
[----:B------:R-:W-:-:S08]  /*11f0*/  DFMA.RP R14, -R40, R22, R14 ;  /* 0x00000016280e722b */ /* 0x000fd0000000810e */
[----:B------:R-:W-:-:S06]  /*1200*/  DSETP.GT.AND P0, PT, R14, RZ, PT ;  /* 0x000000ff0e00722a */ /* 0x000fcc0003f04000 */
[----:B------:R-:W-:Y:S02]  /*1210*/  FSEL R22, R22, R40, P0 ;  /* 0x0000002816167208 */ /* 0x000fe40000000000 */
[----:B------:R-:W-:Y:S01]  /*1220*/  FSEL R23, R23, R41, P0 ;  /* 0x0000002917177208 */ /* 0x000fe20000000000 */
[----:B------:R-:W-:Y:S06]  /*1230*/  BRA `(.L_x_155) ;  /* 0x0000000000647947 */ /* 0x000fec0003800000 */
.L_x_154:
[----:B------:R-:W-:-:S14]  /*1240*/  DSETP.NE.AND P0, PT, R14, RZ, PT ;  /* 0x000000ff0e00722a */ /* 0x000fdc0003f05000 */
[----:B------:R-:W-:Y:S05]  /*1250*/  @!P0 BRA `(.L_x_156) ;  /* 0x0000000000588947 */ /* 0x000fea0003800000 */
[----:B------:R-:W-:-:S13]  /*1260*/  ISETP.GE.AND P0, PT, R15, RZ, PT ;  /* 0x000000ff0f00720c */ /* 0x000fda0003f06270 */
[----:B------:R-:W-:Y:S01]  /*1270*/  @!P0 MOV R22, 0x0 ;  /* 0x0000000000168802 */ /* 0x000fe20000000f00 */
[----:B------:R-:W-:Y:S01]  /*1280*/  @!P0 IMAD.MOV.U32 R23, RZ, RZ, -0x80000 ;  /* 0xfff80000ff178424 */ /* 0x000fe200078e00ff */
[----:B------:R-:W-:Y:S06]  /*1290*/  @!P0 BRA `(.L_x_155) ;  /* 0x00000000004c8947 */ /* 0x000fec0003800000 */
[----:B------:R-:W-:-:S13]  /*12a0*/  ISETP.GT.AND P0, PT, R15, 0x7fefffff, PT ;  /* 0x7fefffff0f00780c */ /* 0x000fda0003f04270 */
[----:B------:R-:W-:Y:S05]  /*12b0*/  @P0 BRA `(.L_x_156) ;  /* 0x0000000000400947 */ /* 0x000fea0003800000 */
[----:B------:R-:W-:Y:S01]  /*12c0*/  DMUL R14, R14, 8.11296384146066816958e+31 ;  /* 0x469000000e0e7828 */ /* 0x000fe20000000000 */
[----:B------:R-:W-:Y:S01]  /*12d0*/  IMAD.MOV.U32 R22, RZ, RZ, RZ ;  /* 0x000000ffff167224 */ /* 0x000fe200078e00ff */
[----:B------:R-:W-:Y:S01]  /*12e0*/  MOV R40, 0x0 ;  /* 0x0000000000287802 */ /* 0x000fe20000000f00 */
[----:B------:R-:W-:-:S03]  /*12f0*/  IMAD.MOV.U32 R41, RZ, RZ, 0x3fd80000 ;  /* 0x3fd80000ff297424 */ /* 0x000fc600078e00ff */
[----:B------:R-:W0:Y:S02]  /*1300*/  MUFU.RSQ64H R23, R15 ;  /* 0x0000000f00177308 */ /* 0x000e240000001c00 */
[----:B0-----:R-:W-:-:S08]  /*1310*/  DMUL R30, R22, R22 ;  /* 0x00000016161e7228 */ /* 0x001fd00000000000 */
[----:B------:R-:W-:-:S08]  /*1320*/  DFMA R30, R14, -R30, 1 ;  /* 0x3ff000000e1e742b */ /* 0x000fd0000000081e */
[----:B------:R-:W-:Y:S02]  /*1330*/  DFMA R40, R30, R40, 0.5 ;  /* 0x3fe000001e28742b */ /* 0x000fe40000000028 */
[----:B------:R-:W-:-:S08]  /*1340*/  DMUL R30, R22, R30 ;  /* 0x0000001e161e7228 */ /* 0x000fd00000000000 */
[----:B------:R-:W-:-:S08]  /*1350*/  DFMA R30, R40, R30, R22 ;  /* 0x0000001e281e722b */ /* 0x000fd00000000016 */
[----:B------:R-:W-:Y:S02]  /*1360*/  DMUL R22, R14, R30 ;  /* 0x0000001e0e167228 */ /* 0x000fe40000000000 */
[----:B------:R-:W-:-:S06]  /*1370*/  VIADD R31, R31, 0xfff00000 ;  /* 0xfff000001f1f7836 */ /* 0x000fcc0000000000 */
[----:B------:R-:W-:-:S08]  /*1380*/  DFMA R40, R22, -R22, R14 ;  /* 0x800000161628722b */ /* 0x000fd0000000000e */
[----:B------:R-:W-:-:S10]  /*1390*/  DFMA R22, R30, R40, R22 ;  /* 0x000000281e16722b */ /* 0x000fd40000000016 */
[----:B------:R-:W-:Y:S01]  /*13a0*/  IADD3 R23, PT, PT, R23, -0x3500000, RZ ;  /* 0xfcb0000017177810 */ /* 0x000fe20007ffe0ff */
[----:B------:R-:W-:Y:S06]  /*13b0*/  BRA `(.L_x_155) ;  /* 0x0000000000047947 */ /* 0x000fec0003800000 */
.L_x_156:
[----:B------:R-:W-:-:S11]  /*13c0*/  DADD R22, R14, R14 ;  /* 0x000000000e167229 */ /* 0x000fd6000000000e */
.L_x_155:
[----:B------:R-:W-:Y:S05]  /*13d0*/  BSYNC.RECONVERGENT B2 ;  /* 0x0000000000027941 */ /* 0x000fea0003800200 */
.L_x_153:
[----:B------:R-:W-:Y:S01]  /*13e0*/  MOV R14, R8 ;  /* 0x00000008000e7202 */ /* 0x000fe20000000f00 */
[----:B------:R-:W-:Y:S02]  /*13f0*/  IMAD.MOV.U32 R15, RZ, RZ, 0x0 ;  /* 0x00000000ff0f7424 */ /* 0x000fe400078e00ff */
[----:B------:R-:W-:Y:S02]  /*1400*/  IMAD.MOV.U32 R52, RZ, RZ, R22 ;  /* 0x000000ffff347224 */ /* 0x000fe400078e0016 */
[----:B------:R-:W-:Y:S01]  /*1410*/  IMAD.MOV.U32 R53, RZ, RZ, R23 ;  /* 0x000000ffff357224 */ /* 0x000fe200078e0017 */
[----:B------:R-:W-:Y:S06]  /*1420*/  RET.REL.NODEC R14 `(_Z36dvc_ScaLBL_D3Q7_AAeven_pH_ionizationPdS_S_S_ddiiii) ;  /* 0xffffffe80ef47950 */ /* 0x000fec0003c3ffff */
.L_x_157:
        /* <DEDUP_REMOVED lines=13> */
.L_x_178:


//--------------------- .text._Z35dvc_ScaLBL_D3Q7_AAodd_pH_ionizationPiPdS0_S0_S0_ddiiii --------------------------
	.section	.text._Z35dvc_ScaLBL_D3Q7_AAodd_pH_ionizationPiPdS0_S0_S0_ddiiii,"ax",@progbits
	.align	128
        .global         _Z35dvc_ScaLBL_D3Q7_AAodd_pH_ionizationPiPdS0_S0_S0_ddiiii
        .type           _Z35dvc_ScaLBL_D3Q7_AAodd_pH_ionizationPiPdS0_S0_S0_ddiiii,@function
        .size           _Z35dvc_ScaLBL_D3Q7_AAodd_pH_ionizationPiPdS0_S0_S0_ddiiii,(.L_x_180 - _Z35dvc_ScaLBL_D3Q7_AAodd_pH_ionizationPiPdS0_S0_S0_ddiiii)
        .other          _Z35dvc_ScaLBL_D3Q7_AAodd_pH_ionizationPiPdS0_S0_S0_ddiiii,@"STO_CUDA_ENTRY STV_DEFAULT"
_Z35dvc_ScaLBL_D3Q7_AAodd_pH_ionizationPiPdS0_S0_S0_ddiiii:
.text._Z35dvc_ScaLBL_D3Q7_AAodd_pH_ionizationPiPdS0_S0_S0_ddiiii:
        /* <DEDUP_REMOVED lines=8> */
[----:B------:R-:W3:Y:S05]  /*0080*/  LDCU.64 UR6, c[0x0][0x3a8] ;  /* 0x00007500ff0677ac */ /* 0x000eea0008000a00 */
[----:B------:R-:W4:Y:S08]  /*0090*/  LDC R10, c[0x0][0x3ac] ;  /* 0x0000eb00ff0a7b82 */ /* 0x000f300000000800 */
[----:B------:R-:W2:Y:S01]  /*00a0*/  LDC R0, c[0x0][0x360] ;  /* 0x0000d800ff007b82 */ /* 0x000ea20000000800 */
[----:B0-----:R-:W1:Y:S07]  /*00b0*/  MUFU.RCP64H R3, UR5 ;  /* 0x0000000500037d08 */ /* 0x001e6e0008001800 */
[----:B------:R-:W0:Y:S01]  /*00c0*/  S2UR UR4, SR_CTAID.X ;  /* 0x00000000000479c3 */ /* 0x000e220000002500 */
[----:B----4-:R-:W-:Y:S01]  /*00d0*/  FSETP.GEU.AND P1, PT, |R10|, 6.5827683646048100446e-37, PT ;  /* 0x036000000a00780b */ /* 0x010fe20003f2e200 */
[----:B-1----:R-:W-:-:S08]  /*00e0*/  DFMA R4, R2, -R8, 1 ;  /* 0x3ff000000204742b */ /* 0x002fd00000000808 */
[----:B------:R-:W-:-:S08]  /*00f0*/  DFMA R4, R4, R4, R4 ;  /* 0x000000040404722b */ /* 0x000fd00000000004 */
[----:B------:R-:W-:-:S08]  /*0100*/  DFMA R4, R2, R4, R2 ;  /* 0x000000040204722b */ /* 0x000fd00000000002 */
[----:B------:R-:W-:-:S08]  /*0110*/  DFMA R2, R4, -R8, 1 ;  /* 0x3ff000000402742b */ /* 0x000fd00000000808 */
[----:B------:R-:W-:-:S08]  /*0120*/  DFMA R2, R4, R2, R4 ;  /* 0x000000020402722b */ /* 0x000fd00000000004 */
[----:B---3--:R-:W-:-:S08]  /*0130*/  DMUL R4, R2, UR6 ;  /* 0x0000000602047c28 */ /* 0x008fd00008000000 */
[----:B------:R-:W-:-:S08]  /*0140*/  DFMA R8, R4, -R8, UR6 ;  /* 0x0000000604087e2b */ /* 0x000fd00008000808 */
[----:B------:R-:W-:Y:S01]  /*0150*/  DFMA R2, R2, R8, R4 ;  /* 0x000000080202722b */ /* 0x000fe20000000004 */
[----:B------:R-:W-:-:S04]  /*0160*/  SHF.R.S32.HI R4, RZ, 0x1f, R7 ;  /* 0x0000001fff047819 */ /* 0x000fc80000011407 */
[----:B------:R-:W-:-:S05]  /*0170*/  LEA.HI R4, R4, R7, RZ, 0x13 ;  /* 0x0000000704047211 */ /* 0x000fca00078f98ff */
[----:B------:R-:W-:-:S05]  /*0180*/  FFMA R5, RZ, UR5, R3 ;  /* 0x00000005ff057c23 */ /* 0x000fca0008000003 */
[----:B------:R-:W-:Y:S02]  /*0190*/  FSETP.GT.AND P0, PT, |R5|, 1.469367938527859385e-39, PT ;  /* 0x001000000500780b */ /* 0x000fe40003f04200 */
[----:B------:R-:W-:-:S05]  /*01a0*/  SHF.R.S32.HI R5, RZ, 0x13, R4 ;  /* 0x00000013ff057819 */ /* 0x000fca0000011404 */
[----:B------:R-:W-:-:S06]  /*01b0*/  IMAD.MOV R4, RZ, RZ, -R5 ;  /* 0x000000ffff047224 */ /* 0x000fcc00078e0a05 */
[----:B0-2---:R-:W-:Y:S05]  /*01c0*/  @P0 BRA P1, `(.L_x_158) ;  /* 0x0000000000080947 */ /* 0x005fea0000800000 */
[----:B------:R-:W-:-:S07]  /*01d0*/  MOV R8, 0x1f0 ;  /* 0x000001f000087802 */ /* 0x000fce0000000f00 */
[----:B------:R-:W-:Y:S05]  /*01e0*/  CALL.REL.NOINC `($__internal_6_$__cuda_sm20_div_rn_f64_full) ;  /* 0x00000008009c7944 */ /* 0x000fea0003c00000 */
.L_x_158:
[----:B------:R-:W0:Y:S01]  /*01f0*/  LDC.64 R10, c[0x0][0x3b8] ;  /* 0x0000ee00ff0a7b82 */ /* 0x000e220000000a00 */
[----:B------:R-:W1:Y:S01]  /*0200*/  LDCU UR7, c[0x0][0x3c4] ;  /* 0x00007880ff0777ac */ /* 0x000e620008000800 */
[----:B------:R-:W-:Y:S01]  /*0210*/  IMAD R8, R0, UR4, RZ ;  /* 0x0000000400087c24 */ /* 0x000fe2000f8e02ff */
[----:B------:R-:W2:Y:S03]  /*0220*/  LDCU.64 UR4, c[0x0][0x358] ;  /* 0x00006b00ff0477ac */ /* 0x000ea60008000a00 */
[----:B------:R-:W-:Y:S01]  /*0230*/  IMAD R5, R5, R8, R8 ;  /* 0x0000000805057224 */ /* 0x000fe200078e0208 */
[----:B------:R-:W3:Y:S04]  /*0240*/  LDCU UR6, c[0x0][0x3c0] ;  /* 0x00007800ff0677ac */ /* 0x000ee80008000800 */
[----:B0-----:R-:W-:Y:S01]  /*0250*/  IADD3 R5, PT, PT, R5, R11, R6 ;  /* 0x0000000b05057210 */ /* 0x001fe20007ffe006 */
[----:B-1----:R-:W-:-:S04]  /*0260*/  IMAD R6, R10, UR7, RZ ;  /* 0x000000070a067c24 */ /* 0x002fc8000f8e02ff */
[C---:B------:R-:W-:Y:S01]  /*0270*/  IMAD R7, R6.reuse, 0x7, R5 ;  /* 0x0000000706077824 */ /* 0x040fe200078e0205 */
[----:B--23--:R-:W-:-:S07]  /*0280*/  IADD3 R57, PT, PT, R6, R5, RZ ;  /* 0x0000000506397210 */ /* 0x00cfce0007ffe0ff */
.L_x_163:
        /* <DEDUP_REMOVED lines=10> */
[----:B------:R-:W3:Y:S01]  /*0330*/  LDG.E R9, desc[UR4][R10.64] ;  /* 0x000000040a097981 */ /* 0x000ee2000c1e1900 */
[----:B-1----:R-:W-:-:S05]  /*0340*/  IMAD.WIDE R12, R8, 0x4, R10 ;  /* 0x00000004080c7825 */ /* 0x002fca00078e020a */
[----:B------:R-:W4:Y:S01]  /*0350*/  LDG.E R25, desc[UR4][R12.64] ;  /* 0x000000040c197981 */ /* 0x000f22000c1e1900 */
[----:B------:R-:W-:-:S05]  /*0360*/  IMAD.WIDE R16, R8, 0x4, R12 ;  /* 0x0000000408107825 */ /* 0x000fca00078e020c */
[----:B------:R-:W4:Y:S01]  /*0370*/  LDG.E R29, desc[UR4][R16.64] ;  /* 0x00000004101d7981 */ /* 0x000f22000c1e1900 */
[----:B------:R-:W-:-:S05]  /*0380*/  IMAD.WIDE R18, R8, 0x4, R16 ;  /* 0x0000000408127825 */ /* 0x000fca00078e0210 */
[----:B------:R1:W4:Y:S01]  /*0390*/  LDG.E R35, desc[UR4][R18.64] ;  /* 0x0000000412237981 */ /* 0x000322000c1e1900 */
[----:B------:R-:W-:-:S05]  /*03a0*/  IMAD.WIDE R20, R8, 0x4, R18 ;  /* 0x0000000408147825 */ /* 0x000fca00078e0212 */
[----:B------:R-:W4:Y:S01]  /*03b0*/  LDG.E R37, desc[UR4][R20.64] ;  /* 0x0000000414257981 */ /* 0x000f22000c1e1900 */
[----:B------:R-:W-:-:S05]  /*03c0*/  IMAD.WIDE R22, R8, 0x4, R20 ;  /* 0x0000000408167825 */ /* 0x000fca00078e0214 */
[----:B------:R1:W4:Y:S01]  /*03d0*/  LDG.E R39, desc[UR4][R22.64] ;  /* 0x0000000416277981 */ /* 0x000322000c1e1900 */
[----:B--2---:R-:W-:-:S05]  /*03e0*/  IMAD.WIDE R32, R7, 0x8, R14 ;  /* 0x0000000807207825 */ /* 0x004fca00078e020e */
[----:B------:R-:W2:Y:S01]  /*03f0*/  LDG.E.64 R16, desc[UR4][R32.64] ;  /* 0x0000000420107981 */ /* 0x000ea2000c1e1b00 */
[----:B0-----:R-:W-:-:S04]  /*0400*/  IMAD.WIDE R48, R5, 0x8, R48 ;  /* 0x0000000805307825 */ /* 0x001fc800078e0230 */
[----:B---3--:R-:W-:-:S04]  /*0410*/  IMAD R9, R6, 0x7, R9 ;  /* 0x0000000706097824 */ /* 0x008fc800078e0209 */
[----:B------:R-:W-:-:S04]  /*0420*/  IMAD.WIDE R26, R9, 0x8, R14 ;  /* 0x00000008091a7825 */ /* 0x000fc800078e020e */
[C---:B----4-:R-:W-:Y:S01]  /*0430*/  IMAD R25, R6.reuse, 0x7, R25 ;  /* 0x0000000706197824 */ /* 0x050fe200078e0219 */
[----:B------:R-:W2:Y:S03]  /*0440*/  LDG.E.64 R12, desc[UR4][R26.64] ;  /* 0x000000041a0c7981 */ /* 0x000ea6000c1e1b00 */
[----:B------:R-:W-:Y:S02]  /*0450*/  IMAD.WIDE R30, R25, 0x8, R14 ;  /* 0x00000008191e7825 */ /* 0x000fe400078e020e */
[----:B------:R-:W0:Y:S02]  /*0460*/  LDC.64 R24, c[0x0][0x398] ;  /* 0x0000e600ff187b82 */ /* 0x000e240000000a00 */
[----:B-1----:R-:W-:Y:S01]  /*0470*/  IMAD R19, R6, 0x7, R29 ;  /* 0x0000000706137824 */ /* 0x002fe200078e021d */
[----:B------:R-:W3:Y:S03]  /*0480*/  LDG.E.64 R44, desc[UR4][R30.64] ;  /* 0x000000041e2c7981 */ /* 0x000ee6000c1e1b00 */
[----:B------:R-:W-:-:S04]  /*0490*/  IMAD.WIDE R18, R19, 0x8, R14 ;  /* 0x0000000813127825 */ /* 0x000fc800078e020e */
[----:B------:R-:W-:Y:S01]  /*04a0*/  IMAD R23, R6, 0x7, R35 ;  /* 0x0000000706177824 */ /* 0x000fe200078e0223 */
[----:B------:R-:W4:Y:S03]  /*04b0*/  LDG.E.64 R40, desc[UR4][R18.64] ;  /* 0x0000000412287981 */ /* 0x000f26000c1e1b00 */
[----:B------:R-:W-:-:S04]  /*04c0*/  IMAD.WIDE R22, R23, 0x8, R14 ;  /* 0x0000000817167825 */ /* 0x000fc800078e020e */
[----:B------:R-:W-:Y:S01]  /*04d0*/  IMAD R11, R6, 0x7, R37 ;  /* 0x00000007060b7824 */ /* 0x000fe200078e0225 */
[----:B------:R-:W4:Y:S03]  /*04e0*/  LDG.E.64 R34, desc[UR4][R22.64] ;  /* 0x0000000416227981 */ /* 0x000f26000c1e1b00 */
[----:B------:R-:W-:-:S04]  /*04f0*/  IMAD.WIDE R10, R11, 0x8, R14 ;  /* 0x000000080b0a7825 */ /* 0x000fc800078e020e */
[----:B------:R-:W-:Y:S01]  /*0500*/  IMAD R39, R6, 0x7, R39 ;  /* 0x0000000706277824 */ /* 0x000fe200078e0227 */
[----:B------:R-:W4:Y:S03]  /*0510*/  LDG.E.64 R20, desc[UR4][R10.64] ;  /* 0x000000040a147981 */ /* 0x000f26000c1e1b00 */
[----:B------:R-:W-:-:S05]  /*0520*/  IMAD.WIDE R14, R39, 0x8, R14 ;  /* 0x00000008270e7825 */ /* 0x000fca00078e020e */
[----:B------:R-:W4:Y:S01]  /*0530*/  LDG.E.64 R46, desc[UR4][R14.64] ;  /* 0x000000040e2e7981 */ /* 0x000f22000c1e1b00 */
[----:B0-----:R-:W-:-:S04]  /*0540*/  IMAD.WIDE R24, R5, 0x8, R24 ;  /* 0x0000000805187825 */ /* 0x001fc800078e0218 */
[C---:B------:R-:W-:Y:S02]  /*0550*/  IMAD.WIDE R42, R8.reuse, 0x8, R24 ;  /* 0x00000008082a7825 */ /* 0x040fe400078e0218 */
[----:B------:R-:W4:Y:S02]  /*0560*/  LDG.E.64 R24, desc[UR4][R24.64] ;  /* 0x0000000418187981 */ /* 0x000f24000c1e1b00 */
[----:B------:R-:W-:-:S04]  /*0570*/  IMAD.WIDE R36, R8, 0x8, R48 ;  /* 0x0000000808247825 */ /* 0x000fc800078e0230 */
[C---:B------:R-:W-:Y:S02]  /*0580*/  IMAD.WIDE R38, R8.reuse, 0x8, R42 ;  /* 0x0000000808267825 */ /* 0x040fe400078e022a */
[----:B------:R-:W4:Y:S02]  /*0590*/  LDG.E.64 R42, desc[UR4][R42.64] ;  /* 0x000000042a2a7981 */ /* 0x000f24000c1e1b00 */
[----:B------:R-:W-:Y:S02]  /*05a0*/  IMAD.WIDE R28, R8, 0x8, R36 ;  /* 0x00000008081c7825 */ /* 0x000fe400078e0224 */
[----:B------:R-:W4:Y:S04]  /*05b0*/  LDG.E.64 R38, desc[UR4][R38.64] ;  /* 0x0000000426267981 */ /* 0x000f28000c1e1b00 */
[----:B------:R-:W5:Y:S04]  /*05c0*/  LDG.E.64 R36, desc[UR4][R36.64] ;  /* 0x0000000424247981 */ /* 0x000f68000c1e1b00 */
[----:B------:R-:W5:Y:S01]  /*05d0*/  LDG.E.64 R28, desc[UR4][R28.64] ;  /* 0x000000041c1c7981 */ /* 0x000f62000c1e1b00 */
[----:B------:R-:W-:Y:S01]  /*05e0*/  UMOV UR8, 0xebd0dcae ;  /* 0xebd0dcae00087882 */ /* 0x000fe20000000000 */
[----:B------:R-:W-:-:S02]  /*05f0*/  UMOV UR9, 0x3d26be40 ;  /* 0x3d26be4000097882 */ /* 0x000fc40000000000 */
[----:B------:R0:W5:Y:S01]  /*0600*/  LDG.E.64 R8, desc[UR4][R48.64] ;  /* 0x0000000430087981 */ /* 0x000162000c1e1b00 */
[----:B------:R-:W-:Y:S01]  /*0610*/  BSSY.RECONVERGENT B1, `(.L_x_161) ;  /* 0x000001f000017945 */ /* 0x000fe20003800200 */
[----:B--2---:R-:W-:-:S08]  /*0620*/  DADD R12, R16, R12 ;  /* 0x00000000100c7229 */ /* 0x004fd0000000000c */
[----:B---3--:R-:W-:-:S08]  /*0630*/  DADD R12, R44, R12 ;  /* 0x000000002c0c7229 */ /* 0x008fd0000000000c */
[----:B----4-:R-:W-:-:S08]  /*0640*/  DADD R12, R40, R12 ;  /* 0x00000000280c7229 */ /* 0x010fd0000000000c */
[----:B------:R-:W-:-:S08]  /*0650*/  DADD R12, R34, R12 ;  /* 0x00000000220c7229 */ /* 0x000fd0000000000c */
[----:B------:R-:W-:-:S08]  /*0660*/  DADD R12, R20, R12 ;  /* 0x00000000140c7229 */ /* 0x000fd0000000000c */
[----:B------:R-:W-:-:S08]  /*0670*/  DADD R34, R46, R12 ;  /* 0x000000002e227229 */ /* 0x000fd0000000000c */
[----:B------:R-:W-:-:S06]  /*0680*/  DFMA R44, R34, R34, UR8 ;  /* 0x00000008222c7e2b */ /* 0x000fcc0008000022 */
[----:B------:R-:W1:Y:S04]  /*0690*/  MUFU.RSQ64H R41, R45 ;  /* 0x0000002d00297308 */ /* 0x000e680000001c00 */
[----:B------:R-:W-:Y:S01]  /*06a0*/  VIADD R40, R45, 0xfcb00000 ;  /* 0xfcb000002d287836 */ /* 0x000fe20000000000 */
[----:B------:R-:W-:Y:S01]  /*06b0*/  MOV R16, 0x0 ;  /* 0x0000000000107802 */ /* 0x000fe20000000f00 */
[----:B------:R-:W-:-:S04]  /*06c0*/  IMAD.MOV.U32 R17, RZ, RZ, 0x3fd80000 ;  /* 0x3fd80000ff117424 */ /* 0x000fc800078e00ff */
[----:B-1----:R-:W-:-:S08]  /*06d0*/  DMUL R12, R40, R40 ;  /* 0x00000028280c7228 */ /* 0x002fd00000000000 */
[----:B------:R-:W-:-:S08]  /*06e0*/  DFMA R12, R44, -R12, 1 ;  /* 0x3ff000002c0c742b */ /* 0x000fd0000000080c */
[----:B------:R-:W-:Y:S02]  /*06f0*/  DFMA R16, R12, R16, 0.5 ;  /* 0x3fe000000c10742b */ /* 0x000fe40000000010 */
[----:B------:R-:W-:-:S08]  /*0700*/  DMUL R12, R40, R12 ;  /* 0x0000000c280c7228 */ /* 0x000fd00000000000 */
[----:B------:R-:W-:Y:S01]  /*0710*/  DFMA R12, R16, R12, R40 ;  /* 0x0000000c100c722b */ /* 0x000fe20000000028 */
[----:B------:R-:W-:-:S07]  /*0720*/  ISETP.GE.U32.AND P1, PT, R40, 0x7ca00000, PT ;  /* 0x7ca000002800780c */ /* 0x000fce0003f26070 */
[----:B------:R-:W-:Y:S02]  /*0730*/  DMUL R20, R44, R12 ;  /* 0x0000000c2c147228 */ /* 0x000fe40000000000 */
[----:B0-----:R-:W-:Y:S01]  /*0740*/  VIADD R49, R13, 0xfff00000 ;  /* 0xfff000000d317836 */ /* 0x001fe20000000000 */
[----:B------:R-:W-:-:S05]  /*0750*/  MOV R48, R12 ;  /* 0x0000000c00307202 */ /* 0x000fca0000000f00 */
[----:B------:R-:W-:Y:S02]  /*0760*/  DFMA R16, R20, -R20, R44 ;  /* 0x800000141410722b */ /* 0x000fe4000000002c */
[-C--:B------:R-:W-:Y:S02]  /*0770*/  DMUL R24, R24, R2.reuse ;  /* 0x0000000218187228 */ /* 0x080fe40000000000 */
[-C--:B------:R-:W-:Y:S02]  /*0780*/  DMUL R42, R42, R2.reuse ;  /* 0x000000022a2a7228 */ /* 0x080fe40000000000 */
[----:B------:R-:W-:Y:S02]  /*0790*/  DMUL R38, R38, R2 ;  /* 0x0000000226267228 */ /* 0x000fe40000000000 */
[----:B------:R-:W-:Y:S01]  /*07a0*/  DFMA R46, R16, R48, R20 ;  /* 0x00000030102e722b */ /* 0x000fe20000000014 */
[----:B------:R-:W-:Y:S10]  /*07b0*/  @!P1 BRA `(.L_x_162) ;  /* 0x0000000000109947 */ /* 0x000ff40003800000 */
[----:B------:R-:W-:-:S07]  /*07c0*/  MOV R46, 0x7e0 ;  /* 0x000007e0002e7802 */ /* 0x000fce0000000f00 */
[----:B-----5:R-:W-:Y:S05]  /*07d0*/  CALL.REL.NOINC `($__internal_7_$__cuda_sm20_dsqrt_rn_f64_mediumpath_v1) ;  /* 0x0000000800887944 */ /* 0x020fea0003c00000 */
[----:B------:R-:W-:Y:S02]  /*07e0*/  IMAD.MOV.U32 R46, RZ, RZ, R16 ;  /* 0x000000ffff2e7224 */ /* 0x000fe400078e0010 */
[----:B------:R-:W-:-:S07]  /*07f0*/  IMAD.MOV.U32 R47, RZ, RZ, R17 ;  /* 0x000000ffff2f7224 */ /* 0x000fce00078e0011 */
.L_x_162:
[----:B------:R-:W-:Y:S05]  /*0800*/  BSYNC.RECONVERGENT B1 ;  /* 0x0000000000017941 */ /* 0x000fea0003800200 */
.L_x_161:
[----:B------:R-:W-:Y:S01]  /*0810*/  DADD R44, R34, R46 ;  /* 0x00000000222c7229 */ /* 0x000fe2000000002e */
[----:B------:R-:W-:Y:S01]  /*0820*/  MOV R16, 0x0 ;  /* 0x0000000000107802 */ /* 0x000fe20000000f00 */
[----:B------:R-:W-:Y:S01]  /*0830*/  IMAD.MOV.U32 R17, RZ, RZ, 0x3ff00000 ;  /* 0x3ff00000ff117424 */ /* 0x000fe200078e00ff */
[C-C-:B-----5:R-:W-:Y:S02]  /*0840*/  DADD R52, R8.reuse, R24.reuse ;  /* 0x0000000008347229 */ /* 0x160fe40000000018 */
[----:B------:R-:W-:Y:S02]  /*0850*/  DADD R24, R8, -R24 ;  /* 0x0000000008187229 */ /* 0x000fe40000000818 */
[----:B------:R-:W-:Y:S02]  /*0860*/  DADD R12, R36, -R42 ;  /* 0x00000000240c7229 */ /* 0x000fe4000000082a */
[----:B------:R-:W-:Y:S02]  /*0870*/  DADD R48, R28, -R38 ;  /* 0x000000001c307229 */ /* 0x000fe40000000826 */
[----:B------:R-:W-:-:S02]  /*0880*/  DFMA R46, R36, 4, R16 ;  /* 0x40100000242e782b */ /* 0x000fc40000000010 */
[----:B------:R-:W-:Y:S02]  /*0890*/  DFMA R36, R36, -4, R16 ;  /* 0xc01000002424782b */ /* 0x000fe40000000010 */
[----:B------:R-:W-:Y:S02]  /*08a0*/  DADD R34, -R34, R44 ;  /* 0x0000000022227229 */ /* 0x000fe4000000012c */
[--C-:B------:R-:W-:Y:S02]  /*08b0*/  DFMA R40, R28, 4, R16.reuse ;  /* 0x401000001c28782b */ /* 0x100fe40000000010 */
[--C-:B------:R-:W-:Y:S02]  /*08c0*/  DFMA R54, R52, 4, R16.reuse ;  /* 0x401000003436782b */ /* 0x100fe40000000010 */
[--C-:B------:R-:W-:Y:S02]  /*08d0*/  DFMA R50, R24, 4, R16.reuse ;  /* 0x401000001832782b */ /* 0x100fe40000000010 */
[----:B------:R-:W-:-:S02]  /*08e0*/  DFMA R20, R12, 4, R16 ;  /* 0x401000000c14782b */ /* 0x000fc40000000010 */
[--C-:B------:R-:W-:Y:S02]  /*08f0*/  DFMA R28, R28, -4, R16.reuse ;  /* 0xc01000001c1c782b */ /* 0x100fe40000000010 */
[--C-:B------:R-:W-:Y:S02]  /*0900*/  DFMA R52, R52, -4, R16.reuse ;  /* 0xc01000003434782b */ /* 0x100fe40000000010 */
[--C-:B------:R-:W-:Y:S02]  /*0910*/  DFMA R24, R24, -4, R16.reuse ;  /* 0xc01000001818782b */ /* 0x100fe40000000010 */
[--C-:B------:R-:W-:Y:S02]  /*0920*/  DFMA R12, R12, -4, R16.reuse ;  /* 0xc01000000c0c782b */ /* 0x100fe40000000010 */
[C-C-:B------:R-:W-:Y:S02]  /*0930*/  DFMA R8, R48.reuse, 4, R16.reuse ;  /* 0x401000003008782b */ /* 0x140fe40000000010 */
[----:B------:R-:W-:-:S02]  /*0940*/  DFMA R16, R48, -4, R16 ;  /* 0xc01000003010782b */ /* 0x000fc40000000010 */
[C---:B------:R-:W-:Y:S02]  /*0950*/  DADD R46, R42.reuse, R46 ;  /* 0x000000002a2e7229 */ /* 0x040fe4000000002e */
[----:B------:R-:W-:Y:S02]  /*0960*/  DADD R42, R42, R36 ;  /* 0x000000002a2a7229 */ /* 0x000fe40000000024 */
[----:B------:R-:W-:Y:S02]  /*0970*/  DMUL R48, R34, 0.125 ;  /* 0x3fc0000022307828 */ /* 0x000fe40000000000 */
[----:B------:R-:W-:Y:S02]  /*0980*/  DMUL R36, R44, 0.125 ;  /* 0x3fc000002c247828 */ /* 0x000fe40000000000 */
[C---:B------:R-:W-:Y:S02]  /*0990*/  DADD R40, R38.reuse, R40 ;  /* 0x0000000026287229 */ /* 0x040fe40000000028 */
[----:B------:R-:W-:-:S02]  /*09a0*/  DADD R38, R38, R28 ;  /* 0x0000000026267229 */ /* 0x000fc4000000001c */
[----:B------:R-:W-:Y:S02]  /*09b0*/  DMUL R28, R48, R50 ;  /* 0x00000032301c7228 */ /* 0x000fe40000000000 */
[----:B------:R-:W-:Y:S02]  /*09c0*/  DMUL R52, R36, R52 ;  /* 0x0000003424347228 */ /* 0x000fe40000000000 */
[----:B------:R-:W-:-:S04]  /*09d0*/  DMUL R24, R48, R24 ;  /* 0x0000001830187228 */ /* 0x000fc80000000000 */
[CC--:B------:R-:W-:Y:S02]  /*09e0*/  DFMA R28, R36.reuse, R54.reuse, -R28 ;  /* 0x00000036241c722b */ /* 0x0c0fe4000000081c */
[----:B------:R-:W-:Y:S02]  /*09f0*/  DFMA R54, R36, R54, R52 ;  /* 0x000000362436722b */ /* 0x000fe40000000034 */
[--C-:B------:R-:W-:Y:S02]  /*0a00*/  DFMA R50, R48, R50, R24.reuse ;  /* 0x000000323032722b */ /* 0x100fe40000000018 */
[----:B------:R-:W-:Y:S01]  /*0a10*/  DADD R24, R52, -R24 ;  /* 0x0000000034187229 */ /* 0x000fe20000000818 */
[----:B------:R-:W0:Y:S03]  /*0a20*/  LDC.64 R52, c[0x0][0x390] ;  /* 0x0000e400ff347b82 */ /* 0x000e260000000a00 */
[----:B------:R-:W-:-:S02]  /*0a30*/  DFMA R54, R36, R46, R54 ;  /* 0x0000002e2436722b */ /* 0x000fc40000000036 */
[CC--:B------:R-:W-:Y:S02]  /*0a40*/  DFMA R50, R48.reuse, R20.reuse, R50 ;  /* 0x000000143032722b */ /* 0x0c0fe40000000032 */
[----:B------:R-:W-:-:S04]  /*0a50*/  DMUL R20, R48, R20 ;  /* 0x0000001430147228 */ /* 0x000fc80000000000 */
[----:B------:R-:W-:Y:S02]  /*0a60*/  DFMA R54, R36, R42, R54 ;  /* 0x0000002a2436722b */ /* 0x000fe40000000036 */
[CC--:B------:R-:W-:Y:S02]  /*0a70*/  DFMA R50, R48.reuse, R12.reuse, R50 ;  /* 0x0000000c3032722b */ /* 0x0c0fe40000000032 */
[----:B------:R-:W-:Y:S02]  /*0a80*/  DMUL R12, R48, R12 ;  /* 0x0000000c300c7228 */ /* 0x000fe40000000000 */
[C---:B------:R-:W-:Y:S02]  /*0a90*/  DFMA R20, R36.reuse, R46, -R20 ;  /* 0x0000002e2414722b */ /* 0x040fe40000000814 */
[----:B------:R-:W-:Y:S02]  /*0aa0*/  DFMA R54, R36, R40, R54 ;  /* 0x000000282436722b */ /* 0x000fe40000000036 */
[----:B------:R-:W-:-:S02]  /*0ab0*/  DFMA R50, R48, R8, R50 ;  /* 0x000000083032722b */ /* 0x000fc40000000032 */
[----:B------:R-:W-:Y:S01]  /*0ac0*/  DMUL R8, R48, R8 ;  /* 0x0000000830087228 */ /* 0x000fe20000000000 */
[----:B0-----:R-:W-:Y:S01]  /*0ad0*/  IMAD.WIDE R52, R57, 0x8, R52 ;  /* 0x0000000839347825 */ /* 0x001fe200078e0234 */
[C---:B------:R-:W-:Y:S02]  /*0ae0*/  DFMA R12, R36.reuse, R42, -R12 ;  /* 0x0000002a240c722b */ /* 0x040fe4000000080c */
[----:B------:R-:W-:Y:S02]  /*0af0*/  DFMA R54, R36, R38, R54 ;  /* 0x000000262436722b */ /* 0x000fe40000000036 */
[CC--:B------:R-:W-:Y:S02]  /*0b00*/  DFMA R50, R48.reuse, R16.reuse, R50 ;  /* 0x000000103032722b */ /* 0x0c0fe40000000032 */
[----:B------:R-:W-:Y:S02]  /*0b10*/  DMUL R16, R48, R16 ;  /* 0x0000001030107228 */ /* 0x000fe40000000000 */
[----:B------:R-:W-:-:S02]  /*0b20*/  DFMA R8, R36, R40, -R8 ;  /* 0x000000282408722b */ /* 0x000fc40000000808 */
[----:B------:R-:W-:Y:S02]  /*0b30*/  DADD R54, R44, -R54 ;  /* 0x000000002c367229 */ /* 0x000fe40000000836 */
[----:B------:R-:W-:Y:S02]  /*0b40*/  DADD R50, -R34, R50 ;  /* 0x0000000022327229 */ /* 0x000fe40000000132 */
[----:B------:R-:W-:Y:S02]  /*0b50*/  DADD R44, R44, -R34 ;  /* 0x000000002c2c7229 */ /* 0x000fe40000000822 */
[----:B------:R-:W-:-:S04]  /*0b60*/  DFMA R16, R36, R38, -R16 ;  /* 0x000000262410722b */ /* 0x000fc80000000810 */
[----:B------:R-:W-:Y:S01]  /*0b70*/  DADD R50, R54, R50 ;  /* 0x0000000036327229 */ /* 0x000fe20000000032 */
[----:B------:R0:W-:Y:S06]  /*0b80*/  STG.E.64 desc[UR4][R52.64], R44 ;  /* 0x0000002c34007986 */ /* 0x0001ec000c101b04 */
[----:B------:R0:W-:Y:S04]  /*0b90*/  STG.E.64 desc[UR4][R32.64], R50 ;  /* 0x0000003220007986 */ /* 0x0001e8000c101b04 */
[----:B------:R0:W-:Y:S04]  /*0ba0*/  STG.E.64 desc[UR4][R30.64], R28 ;  /* 0x0000001c1e007986 */ /* 0x0001e8000c101b04 */
[----:B------:R0:W-:Y:S04]  /*0bb0*/  STG.E.64 desc[UR4][R26.64], R24 ;  /* 0x000000181a007986 */ /* 0x0001e8000c101b04 */
[----:B------:R0:W-:Y:S04]  /*0bc0*/  STG.E.64 desc[UR4][R22.64], R20 ;  /* 0x0000001416007986 */ /* 0x0001e8000c101b04 */
[----:B------:R0:W-:Y:S04]  /*0bd0*/  STG.E.64 desc[UR4][R18.64], R12 ;  /* 0x0000000c12007986 */ /* 0x0001e8000c101b04 */
[----:B------:R0:W-:Y:S04]  /*0be0*/  STG.E.64 desc[UR4][R14.64], R8 ;  /* 0x000000080e007986 */ /* 0x0001e8000c101b04 */
[----:B------:R0:W-:Y:S02]  /*0bf0*/  STG.E.64 desc[UR4][R10.64], R16 ;  /* 0x000000100a007986 */ /* 0x0001e4000c101b04 */
.L_x_160:
[----:B------:R-:W-:Y:S05]  /*0c00*/  BSYNC.RECONVERGENT B0 ;  /* 0x0000000000007941 */ /* 0x000fea0003800200 */
.L_x_159:
[C---:B------:R-:W-:Y:S01]  /*0c10*/  IMAD.IADD R5, R0.reuse, 0x1, R5 ;  /* 0x0000000100057824 */ /* 0x040fe200078e0205 */
[C---:B------:R-:W-:Y:S01]  /*0c20*/  IADD3 R7, PT, PT, R0.reuse, R7, RZ ;  /* 0x0000000700077210 */ /* 0x040fe20007ffe0ff */
[----:B------:R-:W-:Y:S01]  /*0c30*/  IMAD.IADD R57, R0, 0x1, R57 ;  /* 0x0000000100397824 */ /* 0x000fe200078e0239 */
[----:B------:R-:W-:Y:S06]  /*0c40*/  @P0 BRA `(.L_x_163) ;  /* 0xfffffff400900947 */ /* 0x000fec000383ffff */
[----:B------:R-:W-:Y:S05]  /*0c50*/  EXIT ;  /* 0x000000000000794d */ /* 0x000fea0003800000 */
        .weak           $__internal_6_$__cuda_sm20_div_rn_f64_full
        .type           $__internal_6_$__cuda_sm20_div_rn_f64_full,@function
        .size           $__internal_6_$__cuda_sm20_div_rn_f64_full,($__internal_7_$__cuda_sm20_dsqrt_rn_f64_mediumpath_v1 - $__internal_6_$__cuda_sm20_div_rn_f64_full)
$__internal_6_$__cuda_sm20_div_rn_f64_full:
[----:B------:R-:W0:Y:S01]  /*0c60*/  LDC.64 R2, c[0x0][0x3b0] ;  /* 0x0000ec00ff027b82 */ /* 0x000e220000000a00 */
[----:B------:R-:W-:Y:S01]  /*0c70*/  MOV R14, 0x1 ;  /* 0x00000001000e7802 */ /* 0x000fe20000000f00 */
[----:B------:R-:W-:Y:S01]  /*0c80*/  IMAD.MOV.U32 R24, RZ, RZ, 0x1ca00000 ;  /* 0x1ca00000ff187424 */ /* 0x000fe200078e00ff */
[C---:B0-----:R-:W-:Y:S02]  /*0c90*/  FSETP.GEU.AND P0, PT, |R3|.reuse, 1.469367938527859385e-39, PT ;  /* 0x001000000300780b */ /* 0x041fe40003f0e200 */
[C---:B------:R-:W-:Y:S02]  /*0ca0*/  LOP3.LUT R10, R3.reuse, 0x800fffff, RZ, 0xc0, !PT ;  /* 0x800fffff030a7812 */ /* 0x040fe400078ec0ff */
[----:B------:R-:W-:Y:S02]  /*0cb0*/  LOP3.LUT R7, R3, 0x7ff00000, RZ, 0xc0, !PT ;  /* 0x7ff0000003077812 */ /* 0x000fe400078ec0ff */
[----:B------:R-:W-:Y:S01]  /*0cc0*/  LOP3.LUT R11, R10, 0x3ff00000, RZ, 0xfc, !PT ;  /* 0x3ff000000a0b7812 */ /* 0x000fe200078efcff */
[----:B------:R-:W-:-:S02]  /*0cd0*/  IMAD.MOV.U32 R10, RZ, RZ, R2 ;  /* 0x000000ffff0a7224 */ /* 0x000fc400078e0002 */
[----:B------:R-:W-:-:S04]  /*0ce0*/  IMAD.MOV.U32 R9, RZ, RZ, R7 ;  /* 0x000000ffff097224 */ /* 0x000fc800078e0007 */
        /* <DEDUP_REMOVED lines=17> */
[----:B------:R-:W-:Y:S02]  /*0e00*/  @!P2 LOP3.LUT R17, R16, 0x100000, RZ, 0xfc, !PT ;  /* 0x001000001011a812 */ /* 0x000fe400078efcff */
[----:B------:R-:W-:Y:S01]  /*0e10*/  @!P2 MOV R16, RZ ;  /* 0x000000ff0010a202 */ /* 0x000fe20000000f00 */
[----:B------:R-:W-:-:S05]  /*0e20*/  DFMA R20, R18, -R10, 1 ;  /* 0x3ff000001214742b */ /* 0x000fca000000080a */
[----:B------:R-:W-:-:S03]  /*0e30*/  @!P2 DFMA R14, R14, 2, -R16 ;  /* 0x400000000e0ea82b */ /* 0x000fc60000000810 */
[----:B------:R-:W-:-:S07]  /*0e40*/  DFMA R20, R18, R20, R18 ;  /* 0x000000141214722b */ /* 0x000fce0000000012 */
[----:B------:R-:W-:Y:S01]  /*0e50*/  @!P2 LOP3.LUT R26, R15, 0x7ff00000, RZ, 0xc0, !PT ;  /* 0x7ff000000f1aa812 */ /* 0x000fe200078ec0ff */
[----:B------:R-:W-:-:S03]  /*0e60*/  DMUL R16, R20, R14 ;  /* 0x0000000e14107228 */ /* 0x000fc60000000000 */
[----:B------:R-:W-:-:S04]  /*0e70*/  IADD3 R23, PT, PT, R26, -0x1, RZ ;  /* 0xffffffff1a177810 */ /* 0x000fc80007ffe0ff */
[----:B------:R-:W-:Y:S01]  /*0e80*/  ISETP.GT.U32.AND P0, PT, R23, 0x7feffffe, PT ;  /* 0x7feffffe1700780c */ /* 0x000fe20003f04070 */
[----:B------:R-:W-:-:S03]  /*0e90*/  DFMA R18, R16, -R10, R14 ;  /* 0x8000000a1012722b */ /* 0x000fc6000000000e */
[----:B------:R-:W-:-:S05]  /*0ea0*/  ISETP.GT.U32.OR P0, PT, R25, 0x7feffffe, P0 ;  /* 0x7feffffe1900780c */ /* 0x000fca0000704470 */
[----:B------:R-:W-:-:S08]  /*0eb0*/  DFMA R18, R20, R18, R16 ;  /* 0x000000121412722b */ /* 0x000fd00000000010 */
        /* <DEDUP_REMOVED lines=15> */
[C---:B------:R-:W-:Y:S01]  /*0fb0*/  IADD3 R3, PT, PT, -R7.reuse, RZ, RZ ;  /* 0x000000ff07037210 */ /* 0x040fe20007ffe1ff */
[----:B------:R-:W-:Y:S01]  /*0fc0*/  IMAD.MOV.U32 R2, RZ, RZ, RZ ;  /* 0x000000ffff027224 */ /* 0x000fe200078e00ff */
        /* <DEDUP_REMOVED lines=8> */
.L_x_164:
[----:B------:R-:W0:Y:S02]  /*1050*/  LDC.64 R10, c[0x0][0x3a8] ;  /* 0x0000ea00ff0a7b82 */ /* 0x000e240000000a00 */
[----:B0-----:R-:W-:-:S14]  /*1060*/  DSETP.NAN.AND P0, PT, R10, R10, PT ;  /* 0x0000000a0a00722a */ /* 0x001fdc0003f08000 */
[----:B------:R-:W-:Y:S05]  /*1070*/  @P0 BRA `(.L_x_166) ;  /* 0x0000000000480947 */ /* 0x000fea0003800000 */
[----:B------:R-:W0:Y:S02]  /*1080*/  LDC.64 R10, c[0x0][0x3b0] ;  /* 0x0000ec00ff0a7b82 */ /* 0x000e240000000a00 */
[----:B0-----:R-:W-:-:S14]  /*1090*/  DSETP.NAN.AND P0, PT, R10, R10, PT ;  /* 0x0000000a0a00722a */ /* 0x001fdc0003f08000 */
[----:B------:R-:W-:Y:S05]  /*10a0*/  @P0 BRA `(.L_x_167) ;  /* 0x0000000000300947 */ /* 0x000fea0003800000 */
[----:B------:R-:W-:Y:S01]  /*10b0*/  ISETP.NE.AND P0, PT, R26, R9, PT ;  /* 0x000000091a00720c */ /* 0x000fe20003f05270 */
[----:B------:R-:W-:Y:S01]  /*10c0*/  IMAD.MOV.U32 R16, RZ, RZ, 0x0 ;  /* 0x00000000ff107424 */ /* 0x000fe200078e00ff */
[----:B------:R-:W-:-:S11]  /*10d0*/  MOV R17, 0xfff80000 ;  /* 0xfff8000000117802 */ /* 0x000fd60000000f00 */
[----:B------:R-:W-:Y:S05]  /*10e0*/  @!P0 BRA `(.L_x_165) ;  /* 0x0000000000348947 */ /* 0x000fea0003800000 */
[----:B------:R-:W-:Y:S02]  /*10f0*/  ISETP.NE.AND P0, PT, R26, 0x7ff00000, PT ;  /* 0x7ff000001a00780c */ /* 0x000fe40003f05270 */
[----:B------:R-:W-:Y:S02]  /*1100*/  LOP3.LUT R17, R13, 0x80000000, R3, 0x48, !PT ;  /* 0x800000000d117812 */ /* 0x000fe400078e4803 */
[----:B------:R-:W-:-:S13]  /*1110*/  ISETP.EQ.OR P0, PT, R9, RZ, !P0 ;  /* 0x000000ff0900720c */ /* 0x000fda0004702670 */
[----:B------:R-:W-:Y:S01]  /*1120*/  @P0 LOP3.LUT R2, R17, 0x7ff00000, RZ, 0xfc, !PT ;  /* 0x7ff0000011020812 */ /* 0x000fe200078efcff */
[----:B------:R-:W-:Y:S02]  /*1130*/  @!P0 IMAD.MOV.U32 R16, RZ, RZ, RZ ;  /* 0x000000ffff108224 */ /* 0x000fe400078e00ff */
[----:B------:R-:W-:Y:S01]  /*1140*/  @P0 IMAD.MOV.U32 R16, RZ, RZ, RZ ;  /* 0x000000ffff100224 */ /* 0x000fe200078e00ff */
[----:B------:R-:W-:Y:S01]  /*1150*/  @P0 MOV R17, R2 ;  /* 0x0000000200110202 */ /* 0x000fe20000000f00 */
[----:B------:R-:W-:Y:S06]  /*1160*/  BRA `(.L_x_165) ;  /* 0x0000000000147947 */ /* 0x000fec0003800000 */
.L_x_167:
[----:B------:R-:W-:Y:S01]  /*1170*/  LOP3.LUT R17, R3, 0x80000, RZ, 0xfc, !PT ;  /* 0x0008000003117812 */ /* 0x000fe200078efcff */
[----:B------:R-:W-:Y:S01]  /*1180*/  IMAD.MOV.U32 R16, RZ, RZ, R2 ;  /* 0x000000ffff107224 */ /* 0x000fe200078e0002 */
[----:B------:R-:W-:Y:S06]  /*1190*/  BRA `(.L_x_165) ;  /* 0x0000000000087947 */ /* 0x000fec0003800000 */
.L_x_166:
[----:B------:R-:W-:Y:S01]  /*11a0*/  LOP3.LUT R17, R13, 0x80000, RZ, 0xfc, !PT ;  /* 0x000800000d117812 */ /* 0x000fe200078efcff */
[----:B------:R-:W-:-:S07]  /*11b0*/  IMAD.MOV.U32 R16, RZ, RZ, R12 ;  /* 0x000000ffff107224 */ /* 0x000fce00078e000c */
.L_x_165:
[----:B------:R-:W-:Y:S01]  /*11c0*/  IMAD.MOV.U32 R9, RZ, RZ, 0x0 ;  /* 0x00000000ff097424 */ /* 0x000fe200078e00ff */
[----:B------:R-:W-:Y:S01]  /*11d0*/  MOV R2, R16 ;  /* 0x0000001000027202 */ /* 0x000fe20000000f00 */
[----:B------:R-:W-:Y:S02]  /*11e0*/  IMAD.MOV.U32 R3, RZ, RZ, R17 ;  /* 0x000000ffff037224 */ /* 0x000fe400078e0011 */
[----:B------:R-:W-:Y:S05]  /*11f0*/  RET.REL.NODEC R8 `(_Z35dvc_ScaLBL_D3Q7_AAodd_pH_ionizationPiPdS0_S0_S0_ddiiii) ;  /* 0xffffffec08807950 */ /* 0x000fea0003c3ffff */
        .weak           $__internal_7_$__cuda_sm20_dsqrt_rn_f64_mediumpath_v1
        .type           $__internal_7_$__cuda_sm20_dsqrt_rn_f64_mediumpath_v1,@function
        .size           $__internal_7_$__cuda_sm20_dsqrt_rn_f64_mediumpath_v1,(.L_x_180 - $__internal_7_$__cuda_sm20_dsqrt_rn_f64_mediumpath_v1)
$__internal_7_$__cuda_sm20_dsqrt_rn_f64_mediumpath_v1:
[----:B------:R-:W-:Y:S01]  /*1200*/  ISETP.GE.U32.AND P1, PT, R40, -0x3400000, PT ;  /* 0xfcc000002800780c */ /* 0x000fe20003f26070 */
[----:B------:R-:W-:Y:S01]  /*1210*/  BSSY.RECONVERGENT B2, `(.L_x_168) ;  /* 0x0000026000027945 */ /* 0x000fe20003800200 */
[----:B------:R-:W-:Y:S01]  /*1220*/  MOV R48, R12 ;  /* 0x0000000c00307202 */ /* 0x000fe20000000f00 */
[----:B------:R-:W-:Y:S02]  /*1230*/  IMAD.MOV.U32 R12, RZ, RZ, R44 ;  /* 0x000000ffff0c7224 */ /* 0x000fe400078e002c */
[----:B------:R-:W-:-:S08]  /*1240*/  IMAD.MOV.U32 R13, RZ, RZ, R45 ;  /* 0x000000ffff0d7224 */ /* 0x000fd000078e002d */
[----:B------:R-:W-:Y:S05]  /*1250*/  @!P1 BRA `(.L_x_169) ;  /* 0x0000000000209947 */ /* 0x000fea0003800000 */
[----:B------:R-:W-:-:S10]  /*1260*/  DFMA.RM R16, R16, R48, R20 ;  /* 0x000000301010722b */ /* 0x000fd40000004014 */
[----:B------:R-:W-:-:S04]  /*1270*/  IADD3 R20, P1, PT, R16, 0x1, RZ ;  /* 0x0000000110147810 */ /* 0x000fc80007f3e0ff */
[----:B------:R-:W-:-:S06]  /*1280*/  IADD3.X R21, PT, PT, RZ, R17, RZ, P1, !PT ;  /* 0x00000011ff157210 */ /* 0x000fcc0000ffe4ff */
[----:B------:R-:W-:-:S08]  /*1290*/  DFMA.RP R12, -R16, R20, R12 ;  /* 0x00000014100c722b */ /* 0x000fd0000000810c */
[----:B------:R-:W-:-:S06]  /*12a0*/  DSETP.GT.AND P1, PT, R12, RZ, PT ;  /* 0x000000ff0c00722a */ /* 0x000fcc0003f24000 */
[----:B------:R-:W-:Y:S02]  /*12b0*/  FSEL R16, R20, R16, P1 ;  /* 0x0000001014107208 */ /* 0x000fe40000800000 */
[----:B------:R-:W-:Y:S01]  /*12c0*/  FSEL R17, R21, R17, P1 ;  /* 0x0000001115117208 */ /* 0x000fe20000800000 */
[----:B------:R-:W-:Y:S06]  /*12d0*/  BRA `(.L_x_170) ;  /* 0x0000000000647947 */ /* 0x000fec0003800000 */
.L_x_169:
[----:B------:R-:W-:-:S14]  /*12e0*/  DSETP.NE.AND P1, PT, R12, RZ, PT ;  /* 0x000000ff0c00722a */ /* 0x000fdc0003f25000 */
[----:B------:R-:W-:Y:S05]  /*12f0*/  @!P1 BRA `(.L_x_171) ;  /* 0x0000000000589947 */ /* 0x000fea0003800000 */
[----:B------:R-:W-:-:S13]  /*1300*/  ISETP.GE.AND P1, PT, R13, RZ, PT ;  /* 0x000000ff0d00720c */ /* 0x000fda0003f26270 */
[----:B------:R-:W-:Y:S02]  /*1310*/  @!P1 IMAD.MOV.U32 R16, RZ, RZ, 0x0 ;  /* 0x00000000ff109424 */ /* 0x000fe400078e00ff */
[----:B------:R-:W-:Y:S01]  /*1320*/  @!P1 IMAD.MOV.U32 R17, RZ, RZ, -0x80000 ;  /* 0xfff80000ff119424 */ /* 0x000fe200078e00ff */
[----:B------:R-:W-:Y:S06]  /*1330*/  @!P1 BRA `(.L_x_170) ;  /* 0x00000000004c9947 */ /* 0x000fec0003800000 */
[----:B------:R-:W-:-:S13]  /*1340*/  ISETP.GT.AND P1, PT, R13, 0x7fefffff, PT ;  /* 0x7fefffff0d00780c */ /* 0x000fda0003f24270 */
[----:B------:R-:W-:Y:S05]  /*1350*/  @P1 BRA `(.L_x_171) ;  /* 0x0000000000401947 */ /* 0x000fea0003800000 */
[----:B------:R-:W-:Y:S01]  /*1360*/  DMUL R12, R12, 8.11296384146066816958e+31 ;  /* 0x469000000c0c7828 */ /* 0x000fe20000000000 */
[----:B------:R-:W-:Y:S01]  /*1370*/  MOV R16, RZ ;  /* 0x000000ff00107202 */ /* 0x000fe20000000f00 */
[----:B------:R-:W-:Y:S02]  /*1380*/  IMAD.MOV.U32 R40, RZ, RZ, 0x0 ;  /* 0x00000000ff287424 */ /* 0x000fe400078e00ff */
[----:B------:R-:W-:Y:S02]  /*1390*/  IMAD.MOV.U32 R41, RZ, RZ, 0x3fd80000 ;  /* 0x3fd80000ff297424 */ /* 0x000fe400078e00ff */
[----:B------:R-:W0:Y:S02]  /*13a0*/  MUFU.RSQ64H R17, R13 ;  /* 0x0000000d00117308 */ /* 0x000e240000001c00 */
[----:B0-----:R-:W-:-:S08]  /*13b0*/  DMUL R20, R16, R16 ;  /* 0x0000001010147228 */ /* 0x001fd00000000000 */
[----:B------:R-:W-:-:S08]  /*13c0*/  DFMA R20, R12, -R20, 1 ;  /* 0x3ff000000c14742b */ /* 0x000fd00000000814 */
[----:B------:R-:W-:Y:S02]  /*13d0*/  DFMA R40, R20, R40, 0.5 ;  /* 0x3fe000001428742b */ /* 0x000fe40000000028 */
[----:B------:R-:W-:-:S08]  /*13e0*/  DMUL R20, R16, R20 ;  /* 0x0000001410147228 */ /* 0x000fd00000000000 */
[----:B------:R-:W-:-:S08]  /*13f0*/  DFMA R20, R40, R20, R16 ;  /* 0x000000142814722b */ /* 0x000fd00000000010 */
[----:B------:R-:W-:Y:S02]  /*1400*/  DMUL R16, R12, R20 ;  /* 0x000000140c107228 */ /* 0x000fe40000000000 */
[----:B------:R-:W-:-:S06]  /*1410*/  IADD3 R21, PT, PT, R21, -0x100000, RZ ;  /* 0xfff0000015157810 */ /* 0x000fcc0007ffe0ff */
[----:B------:R-:W-:-:S08]  /*1420*/  DFMA R40, R16, -R16, R12 ;  /* 0x800000101028722b */ /* 0x000fd0000000000c */
[----:B------:R-:W-:-:S10]  /*1430*/  DFMA R16, R20, R40, R16 ;  /* 0x000000281410722b */ /* 0x000fd40000000010 */
[----:B------:R-:W-:Y:S01]  /*1440*/  VIADD R17, R17, 0xfcb00000 ;  /* 0xfcb0000011117836 */ /* 0x000fe20000000000 */
[----:B------:R-:W-:Y:S06]  /*1450*/  BRA `(.L_x_170) ;  /* 0x0000000000047947 */ /* 0x000fec0003800000 */
.L_x_171:
[----:B------:R-:W-:-:S11]  /*1460*/  DADD R16, R12, R12 ;  /* 0x000000000c107229 */ /* 0x000fd6000000000c */
.L_x_170:
[----:B------:R-:W-:Y:S05]  /*1470*/  BSYNC.RECONVERGENT B2 ;  /* 0x0000000000027941 */ /* 0x000fea0003800200 */
.L_x_168:
[----:B------:R-:W-:-:S04]  /*1480*/  MOV R47, 0x0 ;  /* 0x00000000002f7802 */ /* 0x000fc80000000f00 */
[----:B------:R-:W-:Y:S05]  /*1490*/  RET.REL.NODEC R46 `(_Z35dvc_ScaLBL_D3Q7_AAodd_pH_ionizationPiPdS0_S0_S0_ddiiii) ;  /* 0xffffffe82ed87950 */ /* 0x000fea0003c3ffff */
.L_x_172:
        /* <DEDUP_REMOVED lines=14> */
.L_x_180:


//--------------------- .nv.shared.reserved.0     --------------------------
	.section	.nv.shared.reserved.0,"aw",@nobits
	.weak		__nv_reservedSMEM_offset_0_alias
	.size		__nv_reservedSMEM_offset_0_alias, 0, 64
	.other		__nv_reservedSMEM_offset_0_alias,@"STO_CUDA_RESERVED_SHARED STV_DEFAULT"
__nv_reservedSMEM_offset_0_alias:
	.zero		0
	.zero		64


//--------------------- .nv.constant0._Z29dvc_ScaLBL_D3Q7_AAeven_Ion_v0PdS_S_S_S_S_S_diddiii --------------------------
	.section	.nv.constant0._Z29dvc_ScaLBL_D3Q7_AAeven_Ion_v0PdS_S_S_S_S_S_diddiii,"a",@progbits
	.sectionflags	@""
	.align	4
.nv.constant0._Z29dvc_ScaLBL_D3Q7_AAeven_Ion_v0PdS_S_S_S_S_S_diddiii:
	.zero		996


//--------------------- .nv.constant0._Z28dvc_ScaLBL_D3Q7_AAodd_Ion_v0PiPdS0_S0_S0_S0_S0_S0_diddiii --------------------------
	.section	.nv.constant0._Z28dvc_ScaLBL_D3Q7_AAodd_Ion_v0PiPdS0_S0_S0_S0_S0_S0_diddiii,"a",@progbits
	.sectionflags	@""
	.align	4
.nv.constant0._Z28dvc_ScaLBL_D3Q7_AAodd_Ion_v0PiPdS0_S0_S0_S0_S0_S0_diddiii:
	.zero		1004


//--------------------- .nv.constant0._Z33dvc_ScaLBL_D3Q7_Ion_ChargeDensityPdS_diiii --------------------------
	.section	.nv.constant0._Z33dvc_ScaLBL_D3Q7_Ion_ChargeDensityPdS_diiii,"a",@progbits
	.sectionflags	@""
	.align	4
.nv.constant0._Z33dvc_ScaLBL_D3Q7_Ion_ChargeDensityPdS_diiii:
	.zero		936


//--------------------- .nv.constant0._Z33dvc_ScaLBL_D3Q7_Ion_Init_FromFilePdS_i --------------------------
	.section	.nv.constant0._Z33dvc_ScaLBL_D3Q7_Ion_Init_FromFilePdS_i,"a",@progbits
	.sectionflags	@""
	.align	4
.nv.constant0._Z33dvc_ScaLBL_D3Q7_Ion_Init_FromFilePdS_i:
	.zero		916


//--------------------- .nv.constant0._Z24dvc_ScaLBL_D3Q7_Ion_InitPdS_di --------------------------
	.section	.nv.constant0._Z24dvc_ScaLBL_D3Q7_Ion_InitPdS_di,"a",@progbits
	.sectionflags	@""
	.align	4
.nv.constant0._Z24dvc_ScaLBL_D3Q7_Ion_InitPdS_di:
	.zero		924


//--------------------- .nv.constant0._Z26dvc_ScaLBL_D3Q7_AAeven_IonPdS_S_S_S_S_S_diddiii --------------------------
	.section	.nv.constant0._Z26dvc_ScaLBL_D3Q7_AAeven_IonPdS_S_S_S_S_S_diddiii,"a",@progbits
	.sectionflags	@""
	.align	4
.nv.constant0._Z26dvc_ScaLBL_D3Q7_AAeven_IonPdS_S_S_S_S_S_diddiii:
	.zero		996


//--------------------- .nv.constant0._Z25dvc_ScaLBL_D3Q7_AAodd_IonPiPdS0_S0_S0_S0_S0_S0_diddiii --------------------------
	.section	.nv.constant0._Z25dvc_ScaLBL_D3Q7_AAodd_IonPiPdS0_S0_S0_S0_S0_S0_diddiii,"a",@progbits
	.sectionflags	@""
	.align	4
.nv.constant0._Z25dvc_ScaLBL_D3Q7_AAodd_IonPiPdS0_S0_S0_S0_S0_S0_diddiii:
	.zero		1004


//--------------------- .nv.constant0._Z39dvc_ScaLBL_D3Q7_AAeven_IonConcentrationPdS_iii --------------------------
	.section	.nv.constant0._Z39dvc_ScaLBL_D3Q7_AAeven_IonConcentrationPdS_iii,"a",@progbits
	.sectionflags	@""
	.align	4
.nv.constant0._Z39dvc_ScaLBL_D3Q7_AAeven_IonConcentrationPdS_iii:
	.zero		924


//--------------------- .nv.constant0._Z38dvc_ScaLBL_D3Q7_AAodd_IonConcentrationPiPdS0_iii --------------------------
	.section	.nv.constant0._Z38dvc_ScaLBL_D3Q7_AAodd_IonConcentrationPiPdS0_iii,"a",@progbits
	.sectionflags	@""
	.align	4
.nv.constant0._Z38dvc_ScaLBL_D3Q7_AAodd_IonConcentrationPiPdS0_iii:
	.zero		932


//--------------------- .nv.constant0._Z37dvc_ScaLBL_D3Q7_Membrane_IonTransportPiPdS0_S0_ii --------------------------
	.section	.nv.constant0._Z37dvc_ScaLBL_D3Q7_Membrane_IonTransportPiPdS0_S0_ii,"a",@progbits
	.sectionflags	@""
	.align	4
.nv.constant0._Z37dvc_ScaLBL_D3Q7_Membrane_IonTransportPiPdS0_S0_ii:
	.zero		936


//--------------------- .nv.constant0._Z31dvc_ScaLBL_D3Q7_Membrane_UnpackiPiPdiS0_iS0_ --------------------------
	.section	.nv.constant0._Z31dvc_ScaLBL_D3Q7_Membrane_UnpackiPiPdiS0_iS0_,"a",@progbits
	.sectionflags	@""
	.align	4
.nv.constant0._Z31dvc_ScaLBL_D3Q7_Membrane_UnpackiPiPdiS0_iS0_:
	.zero		952


//--------------------- .nv.constant0._Z44dvc_ScaLBL_D3Q7_Membrane_AssignLinkCoef_haloiiiPiPdS0_dddddS_S_S0_iiiiiii --------------------------
	.section	.nv.constant0._Z44dvc_ScaLBL_D3Q7_Membrane_AssignLinkCoef_haloiiiPiPdS0_dddddS_S_S0_iiiiiii,"a",@progbits
	.sectionflags	@""
	.align	4
.nv.constant0._Z44dvc_ScaLBL_D3Q7_Membrane_AssignLinkCoef_haloiiiPiPdS0_dddddS_S_S0_iiiiiii:
	.zero		1028


//--------------------- .nv.constant0._Z39dvc_ScaLBL_D3Q7_Membrane_AssignLinkCoefPiS_PdS0_S0_dddddiiiii --------------------------
	.section	.nv.constant0._Z39dvc_ScaLBL_D3Q7_Membrane_AssignLinkCoefPiS_PdS0_S0_dddddiiiii,"a",@progbits
	.sectionflags	@""
	.align	4
.nv.constant0._Z39dvc_ScaLBL_D3Q7_Membrane_AssignLinkCoefPiS_PdS0_S0_dddddiiiii:
	.zero		996


//--------------------- .nv.constant0._Z36dvc_ScaLBL_D3Q7_AAeven_pH_ionizationPdS_S_S_ddiiii --------------------------
	.section	.nv.constant0._Z36dvc_ScaLBL_D3Q7_AAeven_pH_ionizationPdS_S_S_ddiiii,"a",@progbits
	.sectionflags	@""
	.align	4
.nv.constant0._Z36dvc_ScaLBL_D3Q7_AAeven_pH_ionizationPdS_S_S_ddiiii:
	.zero		960


//--------------------- .nv.constant0._Z35dvc_ScaLBL_D3Q7_AAodd_pH_ionizationPiPdS0_S0_S0_ddiiii --------------------------
	.section	.nv.constant0._Z35dvc_ScaLBL_D3Q7_AAodd_pH_ionizationPiPdS0_S0_S0_ddiiii,"a",@progbits
	.sectionflags	@""
	.align	4
.nv.constant0._Z35dvc_ScaLBL_D3Q7_AAodd_pH_ionizationPiPdS0_S0_S0_ddiiii:
	.zero		968


//--------------------- SYMBOLS --------------------------

	.type		.nv.reservedSmem.offset0,@object
	.size		.nv.reservedSmem.offset0,0x4
